//
// Generated by NVIDIA NVVM Compiler
//
// Compiler Build ID: CL-36424714
// Cuda compilation tools, release 13.0, V13.0.88
// Based on NVVM 20.0.0
//

.version 9.0
.target sm_100
.address_size 64

	// .globl	build_grid_kernel
.const .align 4 .b8 c_params[92];
// _ZZN3cub18CUB_300001_SM_10006detail10radix_sort31DeviceRadixSortSingleTileKernelINS1_5radix10policy_hubIiiyE10Policy1000ELNS0_9SortOrderE0EiiyNS1_21identity_decomposer_tEEEvPKT1_PSA_PKT2_PSE_T3_iiT4_E12temp_storage has been demoted
// _ZZN3cub18CUB_300001_SM_10006detail10radix_sort30DeviceRadixSortHistogramKernelINS1_5radix10policy_hubIiiyE10Policy1000ELNS0_9SortOrderE0EiyNS1_21identity_decomposer_tEEEvPT2_PKT1_SA_iiT3_E12temp_storage has been demoted
// _ZZN3cub18CUB_300001_SM_10006detail10radix_sort33DeviceRadixSortExclusiveSumKernelINS1_5radix10policy_hubIiiyE10Policy1000EyEEvPT0_E12temp_storage has been demoted
// _ZZN3cub18CUB_300001_SM_10006detail10radix_sort29DeviceRadixSortOnesweepKernelINS1_5radix10policy_hubIiiyE10Policy1000ELNS0_9SortOrderE0EiiyiiNS1_21identity_decomposer_tEEEvPT5_SB_PT3_PKSC_PT1_PKSG_PT2_PKSK_T4_iiT6_E1s has been demoted
// _ZZN3cub18CUB_300001_SM_10006detail4scan16DeviceScanKernelINS2_10policy_hubIiiijN4cuda3std3__44plusIvEEE10Policy1000EN6thrust24THRUST_300001_SM_1000_NS10device_ptrIiEESF_NS0_13ScanTileStateIiLb1EEES9_NS1_10InputValueIiPiEEjiLb0EiEEvT0_T1_T2_iT3_T4_T5_E12temp_storage has been demoted
// _ZZN3cub18CUB_300001_SM_10006detail4scan16DeviceScanKernelINS2_10policy_hubIiiimN4cuda3std3__44plusIvEEE10Policy1000EN6thrust24THRUST_300001_SM_1000_NS10device_ptrIiEESF_NS0_13ScanTileStateIiLb1EEES9_NS1_10InputValueIiPiEEmiLb0EiEEvT0_T1_T2_iT3_T4_T5_E12temp_storage has been demoted
.global .align 1 .b8 _ZN34_INTERNAL_ccd799fc_4_k_cu_cf778cb04cuda3std3__45__cpo5beginE[1];
.global .align 1 .b8 _ZN34_INTERNAL_ccd799fc_4_k_cu_cf778cb04cuda3std3__45__cpo3endE[1];
.global .align 1 .b8 _ZN34_INTERNAL_ccd799fc_4_k_cu_cf778cb04cuda3std3__45__cpo6cbeginE[1];
.global .align 1 .b8 _ZN34_INTERNAL_ccd799fc_4_k_cu_cf778cb04cuda3std3__45__cpo4cendE[1];
.global .align 1 .b8 _ZN34_INTERNAL_ccd799fc_4_k_cu_cf778cb04cuda3std3__45__cpo6rbeginE[1];
.global .align 1 .b8 _ZN34_INTERNAL_ccd799fc_4_k_cu_cf778cb04cuda3std3__45__cpo4rendE[1];
.global .align 1 .b8 _ZN34_INTERNAL_ccd799fc_4_k_cu_cf778cb04cuda3std3__45__cpo7crbeginE[1];
.global .align 1 .b8 _ZN34_INTERNAL_ccd799fc_4_k_cu_cf778cb04cuda3std3__45__cpo5crendE[1];
.global .align 1 .b8 _ZN34_INTERNAL_ccd799fc_4_k_cu_cf778cb04cuda3std3__436_GLOBAL__N__ccd799fc_4_k_cu_cf778cb06ignoreE[1];
.global .align 1 .b8 _ZN34_INTERNAL_ccd799fc_4_k_cu_cf778cb04cuda3std3__419piecewise_constructE[1];
.global .align 1 .b8 _ZN34_INTERNAL_ccd799fc_4_k_cu_cf778cb04cuda3std3__48in_placeE[1];
.global .align 1 .b8 _ZN34_INTERNAL_ccd799fc_4_k_cu_cf778cb04cuda3std3__420unreachable_sentinelE[1];
.global .align 1 .b8 _ZN34_INTERNAL_ccd799fc_4_k_cu_cf778cb04cuda3std3__47nulloptE[1];
.global .align 1 .b8 _ZN34_INTERNAL_ccd799fc_4_k_cu_cf778cb04cuda3std3__48unexpectE[1];
.global .align 1 .b8 _ZN34_INTERNAL_ccd799fc_4_k_cu_cf778cb04cuda3std6ranges3__45__cpo4swapE[1];
.global .align 1 .b8 _ZN34_INTERNAL_ccd799fc_4_k_cu_cf778cb04cuda3std6ranges3__45__cpo9iter_moveE[1];
.global .align 1 .b8 _ZN34_INTERNAL_ccd799fc_4_k_cu_cf778cb04cuda3std6ranges3__45__cpo5beginE[1];
.global .align 1 .b8 _ZN34_INTERNAL_ccd799fc_4_k_cu_cf778cb04cuda3std6ranges3__45__cpo3endE[1];
.global .align 1 .b8 _ZN34_INTERNAL_ccd799fc_4_k_cu_cf778cb04cuda3std6ranges3__45__cpo6cbeginE[1];
.global .align 1 .b8 _ZN34_INTERNAL_ccd799fc_4_k_cu_cf778cb04cuda3std6ranges3__45__cpo4cendE[1];
.global .align 1 .b8 _ZN34_INTERNAL_ccd799fc_4_k_cu_cf778cb04cuda3std6ranges3__45__cpo7advanceE[1];
.global .align 1 .b8 _ZN34_INTERNAL_ccd799fc_4_k_cu_cf778cb04cuda3std6ranges3__45__cpo9iter_swapE[1];
.global .align 1 .b8 _ZN34_INTERNAL_ccd799fc_4_k_cu_cf778cb04cuda3std6ranges3__45__cpo4nextE[1];
.global .align 1 .b8 _ZN34_INTERNAL_ccd799fc_4_k_cu_cf778cb04cuda3std6ranges3__45__cpo4prevE[1];
.global .align 1 .b8 _ZN34_INTERNAL_ccd799fc_4_k_cu_cf778cb04cuda3std6ranges3__45__cpo4dataE[1];
.global .align 1 .b8 _ZN34_INTERNAL_ccd799fc_4_k_cu_cf778cb04cuda3std6ranges3__45__cpo5cdataE[1];
.global .align 1 .b8 _ZN34_INTERNAL_ccd799fc_4_k_cu_cf778cb04cuda3std6ranges3__45__cpo4sizeE[1];
.global .align 1 .b8 _ZN34_INTERNAL_ccd799fc_4_k_cu_cf778cb04cuda3std6ranges3__45__cpo5ssizeE[1];
.global .align 1 .b8 _ZN34_INTERNAL_ccd799fc_4_k_cu_cf778cb04cuda3std6ranges3__45__cpo8distanceE[1];
.global .align 1 .b8 _ZN34_INTERNAL_ccd799fc_4_k_cu_cf778cb06thrust24THRUST_300001_SM_1000_NS8cuda_cub3parE[1];
.global .align 1 .b8 _ZN34_INTERNAL_ccd799fc_4_k_cu_cf778cb06thrust24THRUST_300001_SM_1000_NS8cuda_cub10par_nosyncE[1];
.global .align 1 .b8 _ZN34_INTERNAL_ccd799fc_4_k_cu_cf778cb06thrust24THRUST_300001_SM_1000_NS6system6detail10sequential3seqE[1];
.global .align 1 .b8 _ZN34_INTERNAL_ccd799fc_4_k_cu_cf778cb06thrust24THRUST_300001_SM_1000_NS6system3cpp3parE[1];
.global .align 1 .b8 _ZN34_INTERNAL_ccd799fc_4_k_cu_cf778cb06thrust24THRUST_300001_SM_1000_NS12placeholders2_1E[1];
.global .align 1 .b8 _ZN34_INTERNAL_ccd799fc_4_k_cu_cf778cb06thrust24THRUST_300001_SM_1000_NS12placeholders2_2E[1];
.global .align 1 .b8 _ZN34_INTERNAL_ccd799fc_4_k_cu_cf778cb06thrust24THRUST_300001_SM_1000_NS12placeholders2_3E[1];
.global .align 1 .b8 _ZN34_INTERNAL_ccd799fc_4_k_cu_cf778cb06thrust24THRUST_300001_SM_1000_NS12placeholders2_4E[1];
.global .align 1 .b8 _ZN34_INTERNAL_ccd799fc_4_k_cu_cf778cb06thrust24THRUST_300001_SM_1000_NS12placeholders2_5E[1];
.global .align 1 .b8 _ZN34_INTERNAL_ccd799fc_4_k_cu_cf778cb06thrust24THRUST_300001_SM_1000_NS12placeholders2_6E[1];
.global .align 1 .b8 _ZN34_INTERNAL_ccd799fc_4_k_cu_cf778cb06thrust24THRUST_300001_SM_1000_NS12placeholders2_7E[1];
.global .align 1 .b8 _ZN34_INTERNAL_ccd799fc_4_k_cu_cf778cb06thrust24THRUST_300001_SM_1000_NS12placeholders2_8E[1];
.global .align 1 .b8 _ZN34_INTERNAL_ccd799fc_4_k_cu_cf778cb06thrust24THRUST_300001_SM_1000_NS12placeholders2_9E[1];
.global .align 1 .b8 _ZN34_INTERNAL_ccd799fc_4_k_cu_cf778cb06thrust24THRUST_300001_SM_1000_NS12placeholders3_10E[1];
.global .align 1 .b8 _ZN34_INTERNAL_ccd799fc_4_k_cu_cf778cb06thrust24THRUST_300001_SM_1000_NS3seqE[1];
.global .align 1 .b8 _ZN34_INTERNAL_ccd799fc_4_k_cu_cf778cb06thrust24THRUST_300001_SM_1000_NS6deviceE[1];

.visible .entry build_grid_kernel(
	.param .u64 .ptr .align 1 build_grid_kernel_param_0,
	.param .u64 .ptr .align 1 build_grid_kernel_param_1,
	.param .u64 .ptr .align 1 build_grid_kernel_param_2,
	.param .u64 .ptr .align 1 build_grid_kernel_param_3,
	.param .align 4 .b8 build_grid_kernel_param_4[24],
	.param .align 4 .b8 build_grid_kernel_param_5[12],
	.param .f32 build_grid_kernel_param_6,
	.param .u32 build_grid_kernel_param_7
)
{
	.reg .pred 	%p<5>;
	.reg .b32 	%r<23>;
	.reg .b32 	%f<17>;
	.reg .b64 	%rd<14>;

	ld.param.u32 	%r4, [build_grid_kernel_param_5+8];
	ld.param.u32 	%r3, [build_grid_kernel_param_5+4];
	ld.param.u32 	%r2, [build_grid_kernel_param_5];
	ld.param.f32 	%f3, [build_grid_kernel_param_4+8];
	ld.param.f32 	%f2, [build_grid_kernel_param_4+4];
	ld.param.f32 	%f1, [build_grid_kernel_param_4];
	ld.param.u64 	%rd1, [build_grid_kernel_param_0];
	ld.param.u64 	%rd2, [build_grid_kernel_param_1];
	ld.param.u64 	%rd3, [build_grid_kernel_param_2];
	ld.param.u64 	%rd4, [build_grid_kernel_param_3];
	ld.param.f32 	%f7, [build_grid_kernel_param_6];
	ld.param.u32 	%r5, [build_grid_kernel_param_7];
	mov.u32 	%r6, %ctaid.x;
	mov.u32 	%r7, %ntid.x;
	mov.u32 	%r8, %tid.x;
	mad.lo.s32 	%r1, %r6, %r7, %r8;
	setp.ge.s32 	%p1, %r1, %r5;
	@%p1 bra 	$L__BB0_2;
	cvta.to.global.u64 	%rd5, %rd1;
	cvta.to.global.u64 	%rd6, %rd2;
	cvta.to.global.u64 	%rd7, %rd3;
	cvta.to.global.u64 	%rd8, %rd4;
	mul.wide.s32 	%rd9, %r1, 4;
	add.s64 	%rd10, %rd5, %rd9;
	ld.global.nc.f32 	%f8, [%rd10];
	add.s64 	%rd11, %rd6, %rd9;
	ld.global.nc.f32 	%f9, [%rd11];
	add.s64 	%rd12, %rd7, %rd9;
	ld.global.nc.f32 	%f10, [%rd12];
	sub.f32 	%f11, %f8, %f1;
	div.rn.f32 	%f12, %f11, %f7;
	cvt.rzi.s32.f32 	%r9, %f12;
	sub.f32 	%f13, %f9, %f2;
	div.rn.f32 	%f14, %f13, %f7;
	cvt.rzi.s32.f32 	%r10, %f14;
	sub.f32 	%f15, %f10, %f3;
	div.rn.f32 	%f16, %f15, %f7;
	cvt.rzi.s32.f32 	%r11, %f16;
	add.s32 	%r12, %r2, -1;
	setp.lt.s32 	%p2, %r9, 0;
	min.s32 	%r13, %r9, %r12;
	selp.b32 	%r14, 0, %r13, %p2;
	add.s32 	%r15, %r3, -1;
	setp.lt.s32 	%p3, %r10, 0;
	min.s32 	%r16, %r10, %r15;
	selp.b32 	%r17, 0, %r16, %p3;
	add.s32 	%r18, %r4, -1;
	setp.lt.s32 	%p4, %r11, 0;
	min.s32 	%r19, %r11, %r18;
	selp.b32 	%r20, 0, %r19, %p4;
	mad.lo.s32 	%r21, %r20, %r3, %r17;
	mad.lo.s32 	%r22, %r21, %r2, %r14;
	add.s64 	%rd13, %rd8, %rd9;
	st.global.u32 	[%rd13], %r22;
$L__BB0_2:
	ret;

}
	// .globl	compute_cell_bounds_kernel
.visible .entry compute_cell_bounds_kernel(
	.param .u64 .ptr .align 1 compute_cell_bounds_kernel_param_0,
	.param .u64 .ptr .align 1 compute_cell_bounds_kernel_param_1,
	.param .u64 .ptr .align 1 compute_cell_bounds_kernel_param_2,
	.param .u32 compute_cell_bounds_kernel_param_3,
	.param .u32 compute_cell_bounds_kernel_param_4
)
{
	.reg .pred 	%p<14>;
	.reg .b32 	%r<13>;
	.reg .b64 	%rd<15>;

	ld.param.u64 	%rd3, [compute_cell_bounds_kernel_param_0];
	ld.param.u64 	%rd4, [compute_cell_bounds_kernel_param_1];
	ld.param.u64 	%rd5, [compute_cell_bounds_kernel_param_2];
	ld.param.u32 	%r5, [compute_cell_bounds_kernel_param_3];
	ld.param.u32 	%r6, [compute_cell_bounds_kernel_param_4];
	cvta.to.global.u64 	%rd1, %rd5;
	mov.u32 	%r7, %ctaid.x;
	mov.u32 	%r8, %ntid.x;
	mov.u32 	%r9, %tid.x;
	mad.lo.s32 	%r1, %r7, %r8, %r9;
	setp.ge.s32 	%p1, %r1, %r5;
	@%p1 bra 	$L__BB1_11;
	cvta.to.global.u64 	%rd6, %rd3;
	mul.wide.s32 	%rd7, %r1, 4;
	add.s64 	%rd2, %rd6, %rd7;
	ld.global.nc.u32 	%r2, [%rd2];
	setp.eq.s32 	%p2, %r1, 0;
	mov.b32 	%r12, -1;
	@%p2 bra 	$L__BB1_3;
	ld.global.nc.u32 	%r12, [%rd2+-4];
$L__BB1_3:
	setp.eq.s32 	%p3, %r2, %r12;
	@%p3 bra 	$L__BB1_8;
	setp.lt.s32 	%p4, %r2, 0;
	setp.ge.s32 	%p5, %r2, %r6;
	or.pred  	%p6, %p4, %p5;
	@%p6 bra 	$L__BB1_6;
	cvta.to.global.u64 	%rd8, %rd4;
	mul.wide.u32 	%rd9, %r2, 4;
	add.s64 	%rd10, %rd8, %rd9;
	st.global.u32 	[%rd10], %r1;
$L__BB1_6:
	setp.lt.s32 	%p7, %r12, 0;
	setp.ge.s32 	%p8, %r12, %r6;
	or.pred  	%p9, %p7, %p8;
	@%p9 bra 	$L__BB1_8;
	mul.wide.u32 	%rd11, %r12, 4;
	add.s64 	%rd12, %rd1, %rd11;
	st.global.u32 	[%rd12], %r1;
$L__BB1_8:
	add.s32 	%r11, %r5, -1;
	setp.ne.s32 	%p10, %r1, %r11;
	@%p10 bra 	$L__BB1_11;
	setp.lt.s32 	%p11, %r2, 0;
	setp.ge.s32 	%p12, %r2, %r6;
	or.pred  	%p13, %p11, %p12;
	@%p13 bra 	$L__BB1_11;
	mul.wide.u32 	%rd13, %r2, 4;
	add.s64 	%rd14, %rd1, %rd13;
	st.global.u32 	[%rd14], %r5;
$L__BB1_11:
	ret;

}
	// .globl	force_pass_kernel
.visible .entry force_pass_kernel(
	.param .u64 .ptr .align 1 force_pass_kernel_param_0,
	.param .u64 .ptr .align 1 force_pass_kernel_param_1,
	.param .u64 .ptr .align 1 force_pass_kernel_param_2,
	.param .u64 .ptr .align 1 force_pass_kernel_param_3,
	.param .u64 .ptr .align 1 force_pass_kernel_param_4,
	.param .u64 .ptr .align 1 force_pass_kernel_param_5,
	.param .u64 .ptr .align 1 force_pass_kernel_param_6,
	.param .u64 .ptr .align 1 force_pass_kernel_param_7,
	.param .u64 .ptr .align 1 force_pass_kernel_param_8,
	.param .u64 .ptr .align 1 force_pass_kernel_param_9,
	.param .align 4 .b8 force_pass_kernel_param_10[12],
	.param .u64 .ptr .align 1 force_pass_kernel_param_11,
	.param .u64 .ptr .align 1 force_pass_kernel_param_12,
	.param .u64 .ptr .align 1 force_pass_kernel_param_13,
	.param .u32 force_pass_kernel_param_14,
	.param .u64 .ptr .align 1 force_pass_kernel_param_15,
	.param .u64 .ptr .align 1 force_pass_kernel_param_16,
	.param .u32 force_pass_kernel_param_17
)
{
	.reg .pred 	%p<159>;
	.reg .b32 	%r<134>;
	.reg .b32 	%f<710>;
	.reg .b64 	%rd<156>;

	ld.param.u32 	%r78, [force_pass_kernel_param_10+8];
	ld.param.u32 	%r77, [force_pass_kernel_param_10+4];
	ld.param.u32 	%r76, [force_pass_kernel_param_10];
	ld.param.u64 	%rd34, [force_pass_kernel_param_0];
	ld.param.u64 	%rd35, [force_pass_kernel_param_1];
	ld.param.u64 	%rd36, [force_pass_kernel_param_2];
	ld.param.u64 	%rd26, [force_pass_kernel_param_4];
	ld.param.u64 	%rd27, [force_pass_kernel_param_5];
	ld.param.u64 	%rd28, [force_pass_kernel_param_6];
	ld.param.u64 	%rd29, [force_pass_kernel_param_7];
	ld.param.u64 	%rd37, [force_pass_kernel_param_8];
	ld.param.u64 	%rd30, [force_pass_kernel_param_9];
	ld.param.u64 	%rd31, [force_pass_kernel_param_11];
	ld.param.u64 	%rd38, [force_pass_kernel_param_12];
	ld.param.u64 	%rd39, [force_pass_kernel_param_13];
	ld.param.u32 	%r79, [force_pass_kernel_param_14];
	ld.param.u64 	%rd32, [force_pass_kernel_param_15];
	ld.param.u64 	%rd33, [force_pass_kernel_param_16];
	ld.param.u32 	%r80, [force_pass_kernel_param_17];
	cvta.to.global.u64 	%rd1, %rd39;
	cvta.to.global.u64 	%rd2, %rd38;
	cvta.to.global.u64 	%rd3, %rd32;
	cvta.to.global.u64 	%rd4, %rd37;
	cvta.to.global.u64 	%rd5, %rd36;
	cvta.to.global.u64 	%rd6, %rd35;
	cvta.to.global.u64 	%rd7, %rd34;
	mov.u32 	%r81, %ctaid.x;
	mov.u32 	%r82, %ntid.x;
	mov.u32 	%r83, %tid.x;
	mad.lo.s32 	%r3, %r81, %r82, %r83;
	setp.ge.s32 	%p4, %r3, %r79;
	@%p4 bra 	$L__BB2_114;
	mul.wide.s32 	%rd40, %r3, 4;
	add.s64 	%rd41, %rd7, %rd40;
	ld.global.nc.f32 	%f1, [%rd41];
	add.s64 	%rd42, %rd6, %rd40;
	ld.global.nc.f32 	%f2, [%rd42];
	add.s64 	%rd43, %rd5, %rd40;
	ld.global.nc.f32 	%f3, [%rd43];
	ld.const.u32 	%r4, [c_params+52];
	and.b32  	%r84, %r4, 1;
	setp.eq.b32 	%p5, %r84, 1;
	not.pred 	%p6, %p5;
	mov.f32 	%f650, 0f00000000;
	mov.f32 	%f651, %f650;
	mov.f32 	%f652, %f650;
	@%p6 bra 	$L__BB2_45;
	cvta.to.global.u64 	%rd44, %rd30;
	add.s64 	%rd46, %rd44, %rd40;
	ld.global.nc.u32 	%r86, [%rd46];
	div.s32 	%r87, %r86, %r76;
	mul.lo.s32 	%r88, %r87, %r76;
	sub.s32 	%r5, %r86, %r88;
	rem.s32 	%r6, %r87, %r77;
	mul.lo.s32 	%r89, %r76, %r77;
	div.s32 	%r7, %r86, %r89;
	ld.const.f32 	%f308, [c_params+28];
	mul.f32 	%f4, %f308, %f308;
	ld.const.f32 	%f5, [c_params+24];
	ld.const.f32 	%f6, [c_params+32];
	ld.const.f32 	%f309, [c_params+40];
	mul.f32 	%f7, %f309, 0f3F000000;
	add.s64 	%rd8, %rd4, 8;
	cvta.to.global.u64 	%rd9, %rd28;
	cvta.to.global.u64 	%rd10, %rd29;
	mov.f32 	%f652, 0f00000000;
	mov.b32 	%r115, -1;
	mov.f32 	%f651, %f652;
	mov.f32 	%f650, %f652;
$L__BB2_3:
	add.s32 	%r91, %r115, %r7;
	setp.gt.s32 	%p7, %r91, -1;
	setp.lt.s32 	%p8, %r91, %r78;
	and.pred  	%p1, %p7, %p8;
	mul.lo.s32 	%r9, %r91, %r77;
	mov.b32 	%r116, -1;
$L__BB2_4:
	add.s32 	%r93, %r116, %r6;
	setp.gt.s32 	%p9, %r93, -1;
	setp.lt.s32 	%p10, %r93, %r77;
	and.pred  	%p2, %p9, %p10;
	add.s32 	%r94, %r93, %r9;
	mul.lo.s32 	%r11, %r94, %r76;
	mov.b32 	%r117, -1;
$L__BB2_5:
	add.s32 	%r13, %r117, %r5;
	setp.gt.s32 	%p11, %r13, -1;
	setp.lt.s32 	%p12, %r13, %r76;
	and.pred  	%p13, %p11, %p12;
	and.pred  	%p14, %p13, %p2;
	and.pred  	%p15, %p14, %p1;
	not.pred 	%p16, %p15;
	@%p16 bra 	$L__BB2_42;
	add.s32 	%r95, %r13, %r11;
	mul.wide.s32 	%rd47, %r95, 4;
	add.s64 	%rd48, %rd9, %rd47;
	ld.global.nc.u32 	%r14, [%rd48];
	add.s64 	%rd49, %rd10, %rd47;
	ld.global.nc.u32 	%r15, [%rd49];
	setp.ge.s32 	%p17, %r14, %r15;
	@%p17 bra 	$L__BB2_42;
	sub.s32 	%r96, %r15, %r14;
	and.b32  	%r16, %r96, 3;
	setp.eq.s32 	%p18, %r16, 0;
	mov.u32 	%r118, %r14;
	@%p18 bra 	$L__BB2_23;
	mul.wide.s32 	%rd50, %r14, 4;
	add.s64 	%rd11, %rd4, %rd50;
	ld.global.nc.u32 	%r17, [%rd11];
	setp.eq.s32 	%p19, %r3, %r17;
	@%p19 bra 	$L__BB2_12;
	mul.wide.s32 	%rd51, %r17, 4;
	add.s64 	%rd52, %rd7, %rd51;
	ld.global.nc.f32 	%f311, [%rd52];
	add.s64 	%rd53, %rd6, %rd51;
	ld.global.nc.f32 	%f312, [%rd53];
	add.s64 	%rd54, %rd5, %rd51;
	ld.global.nc.f32 	%f313, [%rd54];
	sub.f32 	%f17, %f1, %f311;
	sub.f32 	%f18, %f2, %f312;
	sub.f32 	%f19, %f3, %f313;
	mul.f32 	%f314, %f18, %f18;
	fma.rn.f32 	%f315, %f17, %f17, %f314;
	fma.rn.f32 	%f20, %f19, %f19, %f315;
	setp.geu.f32 	%p20, %f20, %f4;
	setp.leu.f32 	%p21, %f20, 0f358637BD;
	or.pred  	%p22, %p20, %p21;
	@%p22 bra 	$L__BB2_12;
	sqrt.rn.f32 	%f316, %f20;
	add.f32 	%f317, %f20, %f6;
	div.rn.f32 	%f318, %f5, %f317;
	min.f32 	%f22, %f318, %f7;
	abs.f32 	%f319, %f22;
	setp.equ.f32 	%p23, %f319, 0f7F800000;
	abs.f32 	%f320, %f316;
	setp.equ.f32 	%p24, %f320, 0f7F800000;
	or.pred  	%p25, %p23, %p24;
	setp.leu.f32 	%p26, %f316, 0f00000000;
	or.pred  	%p27, %p25, %p26;
	@%p27 bra 	$L__BB2_12;
	div.rn.f32 	%f322, %f22, %f316;
	fma.rn.f32 	%f652, %f17, %f322, %f652;
	fma.rn.f32 	%f651, %f18, %f322, %f651;
	fma.rn.f32 	%f650, %f19, %f322, %f650;
$L__BB2_12:
	add.s32 	%r118, %r14, 1;
	setp.eq.s32 	%p28, %r16, 1;
	@%p28 bra 	$L__BB2_23;
	ld.global.nc.u32 	%r19, [%rd11+4];
	setp.eq.s32 	%p29, %r3, %r19;
	@%p29 bra 	$L__BB2_17;
	mul.wide.s32 	%rd55, %r19, 4;
	add.s64 	%rd56, %rd7, %rd55;
	ld.global.nc.f32 	%f323, [%rd56];
	add.s64 	%rd57, %rd6, %rd55;
	ld.global.nc.f32 	%f324, [%rd57];
	add.s64 	%rd58, %rd5, %rd55;
	ld.global.nc.f32 	%f325, [%rd58];
	sub.f32 	%f29, %f1, %f323;
	sub.f32 	%f30, %f2, %f324;
	sub.f32 	%f31, %f3, %f325;
	mul.f32 	%f326, %f30, %f30;
	fma.rn.f32 	%f327, %f29, %f29, %f326;
	fma.rn.f32 	%f32, %f31, %f31, %f327;
	setp.geu.f32 	%p30, %f32, %f4;
	setp.leu.f32 	%p31, %f32, 0f358637BD;
	or.pred  	%p32, %p30, %p31;
	@%p32 bra 	$L__BB2_17;
	sqrt.rn.f32 	%f328, %f32;
	add.f32 	%f329, %f32, %f6;
	div.rn.f32 	%f330, %f5, %f329;
	min.f32 	%f34, %f330, %f7;
	abs.f32 	%f331, %f34;
	setp.equ.f32 	%p33, %f331, 0f7F800000;
	abs.f32 	%f332, %f328;
	setp.equ.f32 	%p34, %f332, 0f7F800000;
	or.pred  	%p35, %p33, %p34;
	setp.leu.f32 	%p36, %f328, 0f00000000;
	or.pred  	%p37, %p35, %p36;
	@%p37 bra 	$L__BB2_17;
	div.rn.f32 	%f334, %f34, %f328;
	fma.rn.f32 	%f652, %f29, %f334, %f652;
	fma.rn.f32 	%f651, %f30, %f334, %f651;
	fma.rn.f32 	%f650, %f31, %f334, %f650;
$L__BB2_17:
	add.s32 	%r118, %r14, 2;
	setp.eq.s32 	%p38, %r16, 2;
	@%p38 bra 	$L__BB2_23;
	ld.global.nc.u32 	%r21, [%rd11+8];
	setp.eq.s32 	%p39, %r3, %r21;
	@%p39 bra 	$L__BB2_22;
	mul.wide.s32 	%rd59, %r21, 4;
	add.s64 	%rd60, %rd7, %rd59;
	ld.global.nc.f32 	%f335, [%rd60];
	add.s64 	%rd61, %rd6, %rd59;
	ld.global.nc.f32 	%f336, [%rd61];
	add.s64 	%rd62, %rd5, %rd59;
	ld.global.nc.f32 	%f337, [%rd62];
	sub.f32 	%f41, %f1, %f335;
	sub.f32 	%f42, %f2, %f336;
	sub.f32 	%f43, %f3, %f337;
	mul.f32 	%f338, %f42, %f42;
	fma.rn.f32 	%f339, %f41, %f41, %f338;
	fma.rn.f32 	%f44, %f43, %f43, %f339;
	setp.geu.f32 	%p40, %f44, %f4;
	setp.leu.f32 	%p41, %f44, 0f358637BD;
	or.pred  	%p42, %p40, %p41;
	@%p42 bra 	$L__BB2_22;
	sqrt.rn.f32 	%f340, %f44;
	add.f32 	%f341, %f44, %f6;
	div.rn.f32 	%f342, %f5, %f341;
	min.f32 	%f46, %f342, %f7;
	abs.f32 	%f343, %f46;
	setp.equ.f32 	%p43, %f343, 0f7F800000;
	abs.f32 	%f344, %f340;
	setp.equ.f32 	%p44, %f344, 0f7F800000;
	or.pred  	%p45, %p43, %p44;
	setp.leu.f32 	%p46, %f340, 0f00000000;
	or.pred  	%p47, %p45, %p46;
	@%p47 bra 	$L__BB2_22;
	div.rn.f32 	%f346, %f46, %f340;
	fma.rn.f32 	%f652, %f41, %f346, %f652;
	fma.rn.f32 	%f651, %f42, %f346, %f651;
	fma.rn.f32 	%f650, %f43, %f346, %f650;
$L__BB2_22:
	add.s32 	%r118, %r14, 3;
$L__BB2_23:
	sub.s32 	%r97, %r14, %r15;
	setp.gt.u32 	%p48, %r97, -4;
	@%p48 bra 	$L__BB2_42;
	sub.s32 	%r119, %r118, %r15;
$L__BB2_25:
	mul.wide.s32 	%rd63, %r118, 4;
	add.s64 	%rd12, %rd8, %rd63;
	ld.global.nc.u32 	%r27, [%rd12+-8];
	setp.eq.s32 	%p49, %r3, %r27;
	@%p49 bra 	$L__BB2_29;
	mul.wide.s32 	%rd64, %r27, 4;
	add.s64 	%rd65, %rd7, %rd64;
	ld.global.nc.f32 	%f347, [%rd65];
	add.s64 	%rd66, %rd6, %rd64;
	ld.global.nc.f32 	%f348, [%rd66];
	add.s64 	%rd67, %rd5, %rd64;
	ld.global.nc.f32 	%f349, [%rd67];
	sub.f32 	%f62, %f1, %f347;
	sub.f32 	%f63, %f2, %f348;
	sub.f32 	%f64, %f3, %f349;
	mul.f32 	%f350, %f63, %f63;
	fma.rn.f32 	%f351, %f62, %f62, %f350;
	fma.rn.f32 	%f65, %f64, %f64, %f351;
	setp.geu.f32 	%p50, %f65, %f4;
	setp.leu.f32 	%p51, %f65, 0f358637BD;
	or.pred  	%p52, %p50, %p51;
	@%p52 bra 	$L__BB2_29;
	sqrt.rn.f32 	%f352, %f65;
	add.f32 	%f353, %f65, %f6;
	div.rn.f32 	%f354, %f5, %f353;
	min.f32 	%f67, %f354, %f7;
	abs.f32 	%f355, %f67;
	setp.equ.f32 	%p53, %f355, 0f7F800000;
	abs.f32 	%f356, %f352;
	setp.equ.f32 	%p54, %f356, 0f7F800000;
	or.pred  	%p55, %p53, %p54;
	setp.leu.f32 	%p56, %f352, 0f00000000;
	or.pred  	%p57, %p55, %p56;
	@%p57 bra 	$L__BB2_29;
	div.rn.f32 	%f358, %f67, %f352;
	fma.rn.f32 	%f652, %f62, %f358, %f652;
	fma.rn.f32 	%f651, %f63, %f358, %f651;
	fma.rn.f32 	%f650, %f64, %f358, %f650;
$L__BB2_29:
	ld.global.nc.u32 	%r28, [%rd12+-4];
	setp.eq.s32 	%p58, %r3, %r28;
	@%p58 bra 	$L__BB2_33;
	mul.wide.s32 	%rd68, %r28, 4;
	add.s64 	%rd69, %rd7, %rd68;
	ld.global.nc.f32 	%f359, [%rd69];
	add.s64 	%rd70, %rd6, %rd68;
	ld.global.nc.f32 	%f360, [%rd70];
	add.s64 	%rd71, %rd5, %rd68;
	ld.global.nc.f32 	%f361, [%rd71];
	sub.f32 	%f74, %f1, %f359;
	sub.f32 	%f75, %f2, %f360;
	sub.f32 	%f76, %f3, %f361;
	mul.f32 	%f362, %f75, %f75;
	fma.rn.f32 	%f363, %f74, %f74, %f362;
	fma.rn.f32 	%f77, %f76, %f76, %f363;
	setp.geu.f32 	%p59, %f77, %f4;
	setp.leu.f32 	%p60, %f77, 0f358637BD;
	or.pred  	%p61, %p59, %p60;
	@%p61 bra 	$L__BB2_33;
	sqrt.rn.f32 	%f364, %f77;
	add.f32 	%f365, %f77, %f6;
	div.rn.f32 	%f366, %f5, %f365;
	min.f32 	%f79, %f366, %f7;
	abs.f32 	%f367, %f79;
	setp.equ.f32 	%p62, %f367, 0f7F800000;
	abs.f32 	%f368, %f364;
	setp.equ.f32 	%p63, %f368, 0f7F800000;
	or.pred  	%p64, %p62, %p63;
	setp.leu.f32 	%p65, %f364, 0f00000000;
	or.pred  	%p66, %p64, %p65;
	@%p66 bra 	$L__BB2_33;
	div.rn.f32 	%f370, %f79, %f364;
	fma.rn.f32 	%f652, %f74, %f370, %f652;
	fma.rn.f32 	%f651, %f75, %f370, %f651;
	fma.rn.f32 	%f650, %f76, %f370, %f650;
$L__BB2_33:
	ld.global.nc.u32 	%r29, [%rd12];
	setp.eq.s32 	%p67, %r3, %r29;
	@%p67 bra 	$L__BB2_37;
	mul.wide.s32 	%rd72, %r29, 4;
	add.s64 	%rd73, %rd7, %rd72;
	ld.global.nc.f32 	%f371, [%rd73];
	add.s64 	%rd74, %rd6, %rd72;
	ld.global.nc.f32 	%f372, [%rd74];
	add.s64 	%rd75, %rd5, %rd72;
	ld.global.nc.f32 	%f373, [%rd75];
	sub.f32 	%f86, %f1, %f371;
	sub.f32 	%f87, %f2, %f372;
	sub.f32 	%f88, %f3, %f373;
	mul.f32 	%f374, %f87, %f87;
	fma.rn.f32 	%f375, %f86, %f86, %f374;
	fma.rn.f32 	%f89, %f88, %f88, %f375;
	setp.geu.f32 	%p68, %f89, %f4;
	setp.leu.f32 	%p69, %f89, 0f358637BD;
	or.pred  	%p70, %p68, %p69;
	@%p70 bra 	$L__BB2_37;
	sqrt.rn.f32 	%f376, %f89;
	add.f32 	%f377, %f89, %f6;
	div.rn.f32 	%f378, %f5, %f377;
	min.f32 	%f91, %f378, %f7;
	abs.f32 	%f379, %f91;
	setp.equ.f32 	%p71, %f379, 0f7F800000;
	abs.f32 	%f380, %f376;
	setp.equ.f32 	%p72, %f380, 0f7F800000;
	or.pred  	%p73, %p71, %p72;
	setp.leu.f32 	%p74, %f376, 0f00000000;
	or.pred  	%p75, %p73, %p74;
	@%p75 bra 	$L__BB2_37;
	div.rn.f32 	%f382, %f91, %f376;
	fma.rn.f32 	%f652, %f86, %f382, %f652;
	fma.rn.f32 	%f651, %f87, %f382, %f651;
	fma.rn.f32 	%f650, %f88, %f382, %f650;
$L__BB2_37:
	ld.global.nc.u32 	%r30, [%rd12+4];
	setp.eq.s32 	%p76, %r3, %r30;
	@%p76 bra 	$L__BB2_41;
	mul.wide.s32 	%rd76, %r30, 4;
	add.s64 	%rd77, %rd7, %rd76;
	ld.global.nc.f32 	%f383, [%rd77];
	add.s64 	%rd78, %rd6, %rd76;
	ld.global.nc.f32 	%f384, [%rd78];
	add.s64 	%rd79, %rd5, %rd76;
	ld.global.nc.f32 	%f385, [%rd79];
	sub.f32 	%f98, %f1, %f383;
	sub.f32 	%f99, %f2, %f384;
	sub.f32 	%f100, %f3, %f385;
	mul.f32 	%f386, %f99, %f99;
	fma.rn.f32 	%f387, %f98, %f98, %f386;
	fma.rn.f32 	%f101, %f100, %f100, %f387;
	setp.geu.f32 	%p77, %f101, %f4;
	setp.leu.f32 	%p78, %f101, 0f358637BD;
	or.pred  	%p79, %p77, %p78;
	@%p79 bra 	$L__BB2_41;
	sqrt.rn.f32 	%f388, %f101;
	add.f32 	%f389, %f101, %f6;
	div.rn.f32 	%f390, %f5, %f389;
	min.f32 	%f103, %f390, %f7;
	abs.f32 	%f391, %f103;
	setp.equ.f32 	%p80, %f391, 0f7F800000;
	abs.f32 	%f392, %f388;
	setp.equ.f32 	%p81, %f392, 0f7F800000;
	or.pred  	%p82, %p80, %p81;
	setp.leu.f32 	%p83, %f388, 0f00000000;
	or.pred  	%p84, %p82, %p83;
	@%p84 bra 	$L__BB2_41;
	div.rn.f32 	%f394, %f103, %f388;
	fma.rn.f32 	%f652, %f98, %f394, %f652;
	fma.rn.f32 	%f651, %f99, %f394, %f651;
	fma.rn.f32 	%f650, %f100, %f394, %f650;
$L__BB2_41:
	add.s32 	%r118, %r118, 4;
	add.s32 	%r119, %r119, 4;
	setp.ne.s32 	%p85, %r119, 0;
	@%p85 bra 	$L__BB2_25;
$L__BB2_42:
	add.s32 	%r117, %r117, 1;
	setp.ne.s32 	%p86, %r117, 2;
	@%p86 bra 	$L__BB2_5;
	add.s32 	%r116, %r116, 1;
	setp.ne.s32 	%p87, %r116, 2;
	@%p87 bra 	$L__BB2_4;
	add.s32 	%r115, %r115, 1;
	setp.ne.s32 	%p88, %r115, 2;
	@%p88 bra 	$L__BB2_3;
$L__BB2_45:
	and.b32  	%r98, %r4, 2;
	setp.eq.s32 	%p89, %r98, 0;
	@%p89 bra 	$L__BB2_92;
	cvta.to.global.u64 	%rd80, %rd31;
	mul.wide.s32 	%rd81, %r3, 4;
	add.s64 	%rd82, %rd80, %rd81;
	ld.global.nc.u32 	%r36, [%rd82];
	ld.global.nc.u32 	%r37, [%rd82+4];
	setp.ne.s64 	%p90, %rd32, 0;
	shr.u32 	%r99, %r4, 6;
	and.b32  	%r100, %r99, 1;
	setp.eq.b32 	%p91, %r100, 1;
	and.pred  	%p3, %p90, %p91;
	mov.f32 	%f632, 0f00000000;
	not.pred 	%p92, %p3;
	@%p92 bra 	$L__BB2_48;
	add.s64 	%rd84, %rd3, %rd81;
	ld.global.nc.f32 	%f632, [%rd84];
$L__BB2_48:
	setp.ge.s32 	%p93, %r36, %r37;
	@%p93 bra 	$L__BB2_92;
	ld.const.f32 	%f118, [c_params+20];
	abs.f32 	%f119, %f632;
	ld.const.f32 	%f120, [c_params+84];
	ld.const.f32 	%f121, [c_params+16];
	@%p92 bra 	$L__BB2_76;
	sub.s32 	%r108, %r37, %r36;
	and.b32  	%r38, %r108, 3;
	setp.eq.s32 	%p104, %r38, 0;
	mov.u32 	%r123, %r36;
	@%p104 bra 	$L__BB2_57;
	neg.s32 	%r121, %r38;
	mov.u32 	%r123, %r36;
$L__BB2_52:
	.pragma "nounroll";
	mul.wide.s32 	%rd13, %r123, 4;
	add.s64 	%rd108, %rd2, %rd13;
	ld.global.nc.u32 	%r42, [%rd108];
	mul.wide.s32 	%rd109, %r42, 4;
	add.s64 	%rd110, %rd7, %rd109;
	ld.global.nc.f32 	%f453, [%rd110];
	add.s64 	%rd111, %rd6, %rd109;
	ld.global.nc.f32 	%f454, [%rd111];
	add.s64 	%rd112, %rd5, %rd109;
	ld.global.nc.f32 	%f455, [%rd112];
	sub.f32 	%f125, %f453, %f1;
	sub.f32 	%f126, %f454, %f2;
	sub.f32 	%f127, %f455, %f3;
	mul.f32 	%f456, %f126, %f126;
	fma.rn.f32 	%f457, %f125, %f125, %f456;
	fma.rn.f32 	%f458, %f127, %f127, %f457;
	sqrt.rn.f32 	%f128, %f458;
	setp.leu.f32 	%p105, %f128, 0f358637BD;
	@%p105 bra 	$L__BB2_56;
	setp.equ.f32 	%p106, %f119, 0f7F800000;
	add.s64 	%rd114, %rd3, %rd109;
	ld.global.nc.f32 	%f129, [%rd114];
	abs.f32 	%f459, %f129;
	setp.equ.f32 	%p107, %f459, 0f7F800000;
	or.pred  	%p108, %p106, %p107;
	mov.f32 	%f636, %f118;
	@%p108 bra 	$L__BB2_55;
	sub.f32 	%f461, %f632, %f129;
	abs.f32 	%f462, %f461;
	min.f32 	%f463, %f462, 0f447A0000;
	fma.rn.f32 	%f636, %f463, %f120, %f118;
$L__BB2_55:
	sub.f32 	%f464, %f128, %f636;
	mul.f32 	%f465, %f121, %f464;
	add.s64 	%rd115, %rd1, %rd13;
	ld.global.nc.f32 	%f466, [%rd115];
	mul.f32 	%f467, %f465, %f466;
	div.rn.f32 	%f468, %f467, %f128;
	fma.rn.f32 	%f652, %f125, %f468, %f652;
	fma.rn.f32 	%f651, %f126, %f468, %f651;
	fma.rn.f32 	%f650, %f127, %f468, %f650;
$L__BB2_56:
	add.s32 	%r123, %r123, 1;
	add.s32 	%r121, %r121, 1;
	setp.ne.s32 	%p109, %r121, 0;
	@%p109 bra 	$L__BB2_52;
$L__BB2_57:
	sub.s32 	%r109, %r36, %r37;
	setp.gt.u32 	%p110, %r109, -4;
	@%p110 bra 	$L__BB2_92;
	sub.s32 	%r124, %r123, %r37;
	add.s64 	%rd14, %rd2, 8;
	add.s64 	%rd15, %rd1, 8;
$L__BB2_59:
	mul.wide.s32 	%rd116, %r123, 4;
	add.s64 	%rd16, %rd14, %rd116;
	add.s64 	%rd17, %rd15, %rd116;
	ld.global.nc.u32 	%r49, [%rd16+-8];
	mul.wide.s32 	%rd117, %r49, 4;
	add.s64 	%rd118, %rd7, %rd117;
	ld.global.nc.f32 	%f469, [%rd118];
	add.s64 	%rd119, %rd6, %rd117;
	ld.global.nc.f32 	%f470, [%rd119];
	add.s64 	%rd120, %rd5, %rd117;
	ld.global.nc.f32 	%f471, [%rd120];
	sub.f32 	%f147, %f469, %f1;
	sub.f32 	%f148, %f470, %f2;
	sub.f32 	%f149, %f471, %f3;
	mul.f32 	%f472, %f148, %f148;
	fma.rn.f32 	%f473, %f147, %f147, %f472;
	fma.rn.f32 	%f474, %f149, %f149, %f473;
	sqrt.rn.f32 	%f150, %f474;
	setp.leu.f32 	%p111, %f150, 0f358637BD;
	@%p111 bra 	$L__BB2_63;
	setp.equ.f32 	%p112, %f119, 0f7F800000;
	add.s64 	%rd122, %rd3, %rd117;
	ld.global.nc.f32 	%f151, [%rd122];
	abs.f32 	%f475, %f151;
	setp.equ.f32 	%p113, %f475, 0f7F800000;
	or.pred  	%p114, %p112, %p113;
	mov.f32 	%f649, %f118;
	@%p114 bra 	$L__BB2_62;
	sub.f32 	%f477, %f632, %f151;
	abs.f32 	%f478, %f477;
	min.f32 	%f479, %f478, 0f447A0000;
	fma.rn.f32 	%f649, %f479, %f120, %f118;
$L__BB2_62:
	sub.f32 	%f480, %f150, %f649;
	mul.f32 	%f481, %f121, %f480;
	ld.global.nc.f32 	%f482, [%rd17+-8];
	mul.f32 	%f483, %f481, %f482;
	div.rn.f32 	%f484, %f483, %f150;
	fma.rn.f32 	%f652, %f147, %f484, %f652;
	fma.rn.f32 	%f651, %f148, %f484, %f651;
	fma.rn.f32 	%f650, %f149, %f484, %f650;
$L__BB2_63:
	ld.global.nc.u32 	%r50, [%rd16+-4];
	mul.wide.s32 	%rd123, %r50, 4;
	add.s64 	%rd124, %rd7, %rd123;
	ld.global.nc.f32 	%f485, [%rd124];
	add.s64 	%rd125, %rd6, %rd123;
	ld.global.nc.f32 	%f486, [%rd125];
	add.s64 	%rd126, %rd5, %rd123;
	ld.global.nc.f32 	%f487, [%rd126];
	sub.f32 	%f160, %f485, %f1;
	sub.f32 	%f161, %f486, %f2;
	sub.f32 	%f162, %f487, %f3;
	mul.f32 	%f488, %f161, %f161;
	fma.rn.f32 	%f489, %f160, %f160, %f488;
	fma.rn.f32 	%f490, %f162, %f162, %f489;
	sqrt.rn.f32 	%f163, %f490;
	setp.leu.f32 	%p115, %f163, 0f358637BD;
	@%p115 bra 	$L__BB2_67;
	setp.equ.f32 	%p116, %f119, 0f7F800000;
	add.s64 	%rd128, %rd3, %rd123;
	ld.global.nc.f32 	%f164, [%rd128];
	abs.f32 	%f491, %f164;
	setp.equ.f32 	%p117, %f491, 0f7F800000;
	or.pred  	%p118, %p116, %p117;
	mov.f32 	%f653, %f118;
	@%p118 bra 	$L__BB2_66;
	sub.f32 	%f493, %f632, %f164;
	abs.f32 	%f494, %f493;
	min.f32 	%f495, %f494, 0f447A0000;
	fma.rn.f32 	%f653, %f495, %f120, %f118;
$L__BB2_66:
	sub.f32 	%f496, %f163, %f653;
	mul.f32 	%f497, %f121, %f496;
	ld.global.nc.f32 	%f498, [%rd17+-4];
	mul.f32 	%f499, %f497, %f498;
	div.rn.f32 	%f500, %f499, %f163;
	fma.rn.f32 	%f652, %f160, %f500, %f652;
	fma.rn.f32 	%f651, %f161, %f500, %f651;
	fma.rn.f32 	%f650, %f162, %f500, %f650;
$L__BB2_67:
	ld.global.nc.u32 	%r51, [%rd16];
	mul.wide.s32 	%rd129, %r51, 4;
	add.s64 	%rd130, %rd7, %rd129;
	ld.global.nc.f32 	%f501, [%rd130];
	add.s64 	%rd131, %rd6, %rd129;
	ld.global.nc.f32 	%f502, [%rd131];
	add.s64 	%rd132, %rd5, %rd129;
	ld.global.nc.f32 	%f503, [%rd132];
	sub.f32 	%f173, %f501, %f1;
	sub.f32 	%f174, %f502, %f2;
	sub.f32 	%f175, %f503, %f3;
	mul.f32 	%f504, %f174, %f174;
	fma.rn.f32 	%f505, %f173, %f173, %f504;
	fma.rn.f32 	%f506, %f175, %f175, %f505;
	sqrt.rn.f32 	%f176, %f506;
	setp.leu.f32 	%p119, %f176, 0f358637BD;
	@%p119 bra 	$L__BB2_71;
	setp.equ.f32 	%p120, %f119, 0f7F800000;
	add.s64 	%rd134, %rd3, %rd129;
	ld.global.nc.f32 	%f177, [%rd134];
	abs.f32 	%f507, %f177;
	setp.equ.f32 	%p121, %f507, 0f7F800000;
	or.pred  	%p122, %p120, %p121;
	mov.f32 	%f657, %f118;
	@%p122 bra 	$L__BB2_70;
	sub.f32 	%f509, %f632, %f177;
	abs.f32 	%f510, %f509;
	min.f32 	%f511, %f510, 0f447A0000;
	fma.rn.f32 	%f657, %f511, %f120, %f118;
$L__BB2_70:
	sub.f32 	%f512, %f176, %f657;
	mul.f32 	%f513, %f121, %f512;
	ld.global.nc.f32 	%f514, [%rd17];
	mul.f32 	%f515, %f513, %f514;
	div.rn.f32 	%f516, %f515, %f176;
	fma.rn.f32 	%f652, %f173, %f516, %f652;
	fma.rn.f32 	%f651, %f174, %f516, %f651;
	fma.rn.f32 	%f650, %f175, %f516, %f650;
$L__BB2_71:
	ld.global.nc.u32 	%r52, [%rd16+4];
	mul.wide.s32 	%rd135, %r52, 4;
	add.s64 	%rd136, %rd7, %rd135;
	ld.global.nc.f32 	%f517, [%rd136];
	add.s64 	%rd137, %rd6, %rd135;
	ld.global.nc.f32 	%f518, [%rd137];
	add.s64 	%rd138, %rd5, %rd135;
	ld.global.nc.f32 	%f519, [%rd138];
	sub.f32 	%f186, %f517, %f1;
	sub.f32 	%f187, %f518, %f2;
	sub.f32 	%f188, %f519, %f3;
	mul.f32 	%f520, %f187, %f187;
	fma.rn.f32 	%f521, %f186, %f186, %f520;
	fma.rn.f32 	%f522, %f188, %f188, %f521;
	sqrt.rn.f32 	%f189, %f522;
	setp.leu.f32 	%p123, %f189, 0f358637BD;
	@%p123 bra 	$L__BB2_75;
	setp.equ.f32 	%p124, %f119, 0f7F800000;
	add.s64 	%rd140, %rd3, %rd135;
	ld.global.nc.f32 	%f190, [%rd140];
	abs.f32 	%f523, %f190;
	setp.equ.f32 	%p125, %f523, 0f7F800000;
	or.pred  	%p126, %p124, %p125;
	mov.f32 	%f661, %f118;
	@%p126 bra 	$L__BB2_74;
	sub.f32 	%f525, %f632, %f190;
	abs.f32 	%f526, %f525;
	min.f32 	%f527, %f526, 0f447A0000;
	fma.rn.f32 	%f661, %f527, %f120, %f118;
$L__BB2_74:
	sub.f32 	%f528, %f189, %f661;
	mul.f32 	%f529, %f121, %f528;
	ld.global.nc.f32 	%f530, [%rd17+4];
	mul.f32 	%f531, %f529, %f530;
	div.rn.f32 	%f532, %f531, %f189;
	fma.rn.f32 	%f652, %f186, %f532, %f652;
	fma.rn.f32 	%f651, %f187, %f532, %f651;
	fma.rn.f32 	%f650, %f188, %f532, %f650;
$L__BB2_75:
	add.s32 	%r123, %r123, 4;
	add.s32 	%r124, %r124, 4;
	setp.eq.s32 	%p127, %r124, 0;
	@%p127 bra 	$L__BB2_92;
	bra.uni 	$L__BB2_59;
$L__BB2_76:
	sub.s32 	%r101, %r37, %r36;
	and.b32  	%r55, %r101, 3;
	setp.eq.s32 	%p95, %r55, 0;
	mov.u32 	%r128, %r36;
	@%p95 bra 	$L__BB2_81;
	neg.s32 	%r126, %r55;
	mov.u32 	%r128, %r36;
$L__BB2_78:
	.pragma "nounroll";
	mul.wide.s32 	%rd18, %r128, 4;
	add.s64 	%rd85, %rd2, %rd18;
	ld.global.nc.u32 	%r102, [%rd85];
	mul.wide.s32 	%rd86, %r102, 4;
	add.s64 	%rd87, %rd7, %rd86;
	ld.global.nc.f32 	%f397, [%rd87];
	add.s64 	%rd88, %rd6, %rd86;
	ld.global.nc.f32 	%f398, [%rd88];
	add.s64 	%rd89, %rd5, %rd86;
	ld.global.nc.f32 	%f399, [%rd89];
	sub.f32 	%f202, %f397, %f1;
	sub.f32 	%f203, %f398, %f2;
	sub.f32 	%f204, %f399, %f3;
	mul.f32 	%f400, %f203, %f203;
	fma.rn.f32 	%f401, %f202, %f202, %f400;
	fma.rn.f32 	%f402, %f204, %f204, %f401;
	sqrt.rn.f32 	%f205, %f402;
	setp.leu.f32 	%p96, %f205, 0f358637BD;
	@%p96 bra 	$L__BB2_80;
	sub.f32 	%f403, %f205, %f118;
	mul.f32 	%f404, %f121, %f403;
	add.s64 	%rd90, %rd1, %rd18;
	ld.global.nc.f32 	%f405, [%rd90];
	mul.f32 	%f406, %f404, %f405;
	div.rn.f32 	%f407, %f406, %f205;
	fma.rn.f32 	%f652, %f202, %f407, %f652;
	fma.rn.f32 	%f651, %f203, %f407, %f651;
	fma.rn.f32 	%f650, %f204, %f407, %f650;
$L__BB2_80:
	add.s32 	%r128, %r128, 1;
	add.s32 	%r126, %r126, 1;
	setp.ne.s32 	%p97, %r126, 0;
	@%p97 bra 	$L__BB2_78;
$L__BB2_81:
	sub.s32 	%r103, %r36, %r37;
	setp.gt.u32 	%p98, %r103, -4;
	@%p98 bra 	$L__BB2_92;
	sub.s32 	%r129, %r128, %r37;
	add.s64 	%rd19, %rd2, 8;
	add.s64 	%rd20, %rd1, 8;
$L__BB2_83:
	mul.wide.s32 	%rd91, %r128, 4;
	add.s64 	%rd21, %rd19, %rd91;
	add.s64 	%rd22, %rd20, %rd91;
	ld.global.nc.u32 	%r104, [%rd21+-8];
	mul.wide.s32 	%rd92, %r104, 4;
	add.s64 	%rd93, %rd7, %rd92;
	ld.global.nc.f32 	%f408, [%rd93];
	add.s64 	%rd94, %rd6, %rd92;
	ld.global.nc.f32 	%f409, [%rd94];
	add.s64 	%rd95, %rd5, %rd92;
	ld.global.nc.f32 	%f410, [%rd95];
	sub.f32 	%f221, %f408, %f1;
	sub.f32 	%f222, %f409, %f2;
	sub.f32 	%f223, %f410, %f3;
	mul.f32 	%f411, %f222, %f222;
	fma.rn.f32 	%f412, %f221, %f221, %f411;
	fma.rn.f32 	%f413, %f223, %f223, %f412;
	sqrt.rn.f32 	%f224, %f413;
	setp.leu.f32 	%p99, %f224, 0f358637BD;
	@%p99 bra 	$L__BB2_85;
	sub.f32 	%f414, %f224, %f118;
	mul.f32 	%f415, %f121, %f414;
	ld.global.nc.f32 	%f416, [%rd22+-8];
	mul.f32 	%f417, %f415, %f416;
	div.rn.f32 	%f418, %f417, %f224;
	fma.rn.f32 	%f652, %f221, %f418, %f652;
	fma.rn.f32 	%f651, %f222, %f418, %f651;
	fma.rn.f32 	%f650, %f223, %f418, %f650;
$L__BB2_85:
	ld.global.nc.u32 	%r105, [%rd21+-4];
	mul.wide.s32 	%rd96, %r105, 4;
	add.s64 	%rd97, %rd7, %rd96;
	ld.global.nc.f32 	%f419, [%rd97];
	add.s64 	%rd98, %rd6, %rd96;
	ld.global.nc.f32 	%f420, [%rd98];
	add.s64 	%rd99, %rd5, %rd96;
	ld.global.nc.f32 	%f421, [%rd99];
	sub.f32 	%f231, %f419, %f1;
	sub.f32 	%f232, %f420, %f2;
	sub.f32 	%f233, %f421, %f3;
	mul.f32 	%f422, %f232, %f232;
	fma.rn.f32 	%f423, %f231, %f231, %f422;
	fma.rn.f32 	%f424, %f233, %f233, %f423;
	sqrt.rn.f32 	%f234, %f424;
	setp.leu.f32 	%p100, %f234, 0f358637BD;
	@%p100 bra 	$L__BB2_87;
	sub.f32 	%f425, %f234, %f118;
	mul.f32 	%f426, %f121, %f425;
	ld.global.nc.f32 	%f427, [%rd22+-4];
	mul.f32 	%f428, %f426, %f427;
	div.rn.f32 	%f429, %f428, %f234;
	fma.rn.f32 	%f652, %f231, %f429, %f652;
	fma.rn.f32 	%f651, %f232, %f429, %f651;
	fma.rn.f32 	%f650, %f233, %f429, %f650;
$L__BB2_87:
	ld.global.nc.u32 	%r106, [%rd21];
	mul.wide.s32 	%rd100, %r106, 4;
	add.s64 	%rd101, %rd7, %rd100;
	ld.global.nc.f32 	%f430, [%rd101];
	add.s64 	%rd102, %rd6, %rd100;
	ld.global.nc.f32 	%f431, [%rd102];
	add.s64 	%rd103, %rd5, %rd100;
	ld.global.nc.f32 	%f432, [%rd103];
	sub.f32 	%f241, %f430, %f1;
	sub.f32 	%f242, %f431, %f2;
	sub.f32 	%f243, %f432, %f3;
	mul.f32 	%f433, %f242, %f242;
	fma.rn.f32 	%f434, %f241, %f241, %f433;
	fma.rn.f32 	%f435, %f243, %f243, %f434;
	sqrt.rn.f32 	%f244, %f435;
	setp.leu.f32 	%p101, %f244, 0f358637BD;
	@%p101 bra 	$L__BB2_89;
	sub.f32 	%f436, %f244, %f118;
	mul.f32 	%f437, %f121, %f436;
	ld.global.nc.f32 	%f438, [%rd22];
	mul.f32 	%f439, %f437, %f438;
	div.rn.f32 	%f440, %f439, %f244;
	fma.rn.f32 	%f652, %f241, %f440, %f652;
	fma.rn.f32 	%f651, %f242, %f440, %f651;
	fma.rn.f32 	%f650, %f243, %f440, %f650;
$L__BB2_89:
	ld.global.nc.u32 	%r107, [%rd21+4];
	mul.wide.s32 	%rd104, %r107, 4;
	add.s64 	%rd105, %rd7, %rd104;
	ld.global.nc.f32 	%f441, [%rd105];
	add.s64 	%rd106, %rd6, %rd104;
	ld.global.nc.f32 	%f442, [%rd106];
	add.s64 	%rd107, %rd5, %rd104;
	ld.global.nc.f32 	%f443, [%rd107];
	sub.f32 	%f251, %f441, %f1;
	sub.f32 	%f252, %f442, %f2;
	sub.f32 	%f253, %f443, %f3;
	mul.f32 	%f444, %f252, %f252;
	fma.rn.f32 	%f445, %f251, %f251, %f444;
	fma.rn.f32 	%f446, %f253, %f253, %f445;
	sqrt.rn.f32 	%f254, %f446;
	setp.leu.f32 	%p102, %f254, 0f358637BD;
	@%p102 bra 	$L__BB2_91;
	sub.f32 	%f447, %f254, %f118;
	mul.f32 	%f448, %f121, %f447;
	ld.global.nc.f32 	%f449, [%rd22+4];
	mul.f32 	%f450, %f448, %f449;
	div.rn.f32 	%f451, %f450, %f254;
	fma.rn.f32 	%f652, %f251, %f451, %f652;
	fma.rn.f32 	%f651, %f252, %f451, %f651;
	fma.rn.f32 	%f650, %f253, %f451, %f650;
$L__BB2_91:
	add.s32 	%r128, %r128, 4;
	add.s32 	%r129, %r129, 4;
	setp.ne.s32 	%p103, %r129, 0;
	@%p103 bra 	$L__BB2_83;
$L__BB2_92:
	and.b32  	%r110, %r4, 4;
	setp.eq.s32 	%p128, %r110, 0;
	@%p128 bra 	$L__BB2_94;
	ld.const.f32 	%f533, [c_params+36];
	mul.f32 	%f534, %f1, %f533;
	mul.f32 	%f535, %f2, %f533;
	mul.f32 	%f536, %f3, %f533;
	sub.f32 	%f652, %f652, %f534;
	sub.f32 	%f651, %f651, %f535;
	sub.f32 	%f650, %f650, %f536;
$L__BB2_94:
	and.b32  	%r111, %r4, 16;
	setp.eq.s32 	%p129, %r111, 0;
	setp.lt.s32 	%p130, %r80, 1;
	or.pred  	%p131, %p129, %p130;
	@%p131 bra 	$L__BB2_113;
	ld.const.f32 	%f537, [c_params+40];
	mul.f32 	%f270, %f537, 0f3E4CCCCD;
	mul.f32 	%f271, %f537, 0f3E99999A;
	neg.f32 	%f272, %f271;
	cvta.to.global.u64 	%rd23, %rd33;
	mov.b32 	%r131, 0;
$L__BB2_96:
	mul.wide.u32 	%rd141, %r131, 64;
	add.s64 	%rd24, %rd23, %rd141;
	ld.global.nc.u32 	%r68, [%rd24+4];
	setp.lt.s32 	%p132, %r68, 1;
	@%p132 bra 	$L__BB2_112;
	mov.b32 	%r132, 0;
$L__BB2_98:
	mul.wide.u32 	%rd142, %r132, 4;
	add.s64 	%rd143, %rd24, %rd142;
	ld.global.nc.u32 	%r114, [%rd143+8];
	setp.eq.s32 	%p133, %r114, %r3;
	@%p133 bra 	$L__BB2_100;
	add.s32 	%r70, %r132, 1;
	setp.ge.u32 	%p134, %r70, %r68;
	setp.gt.u32 	%p135, %r132, 2;
	or.pred  	%p136, %p134, %p135;
	mov.u32 	%r132, %r70;
	@%p136 bra 	$L__BB2_112;
	bra.uni 	$L__BB2_98;
$L__BB2_100:
	ld.global.nc.u32 	%r71, [%rd24];
	setp.ne.s32 	%p137, %r71, 0;
	setp.eq.s32 	%p138, %r68, 1;
	or.pred  	%p139, %p137, %p138;
	mov.f32 	%f701, 0f00000000;
	mov.f32 	%f702, 0f00000000;
	mov.f32 	%f703, 0f00000000;
	@%p139 bra 	$L__BB2_107;
	setp.ne.s32 	%p140, %r132, 0;
	@%p140 bra 	$L__BB2_103;
	ld.global.nc.u32 	%r133, [%rd24+12];
	bra.uni 	$L__BB2_104;
$L__BB2_103:
	ld.global.nc.u32 	%r133, [%rd24+8];
$L__BB2_104:
	setp.lt.s32 	%p141, %r133, 0;
	setp.ge.s32 	%p142, %r133, %r79;
	or.pred  	%p143, %p141, %p142;
	@%p143 bra 	$L__BB2_110;
	mul.wide.u32 	%rd144, %r133, 4;
	add.s64 	%rd145, %rd7, %rd144;
	ld.global.nc.f32 	%f544, [%rd145];
	add.s64 	%rd146, %rd6, %rd144;
	ld.global.nc.f32 	%f545, [%rd146];
	add.s64 	%rd147, %rd5, %rd144;
	ld.global.nc.f32 	%f546, [%rd147];
	sub.f32 	%f276, %f1, %f544;
	sub.f32 	%f277, %f2, %f545;
	sub.f32 	%f278, %f3, %f546;
	mul.f32 	%f547, %f277, %f277;
	fma.rn.f32 	%f548, %f276, %f276, %f547;
	fma.rn.f32 	%f549, %f278, %f278, %f548;
	sqrt.rn.f32 	%f279, %f549;
	ld.global.nc.f32 	%f550, [%rd24+24];
	setp.leu.f32 	%p144, %f279, 0f358637BD;
	abs.f32 	%f551, %f279;
	setp.equ.f32 	%p145, %f551, 0f7F800000;
	setp.leu.f32 	%p146, %f550, 0f00000000;
	or.pred  	%p147, %p144, %p146;
	or.pred  	%p148, %p147, %p145;
	@%p148 bra 	$L__BB2_110;
	sub.f32 	%f553, %f279, %f550;
	ld.global.nc.f32 	%f554, [%rd24+56];
	mul.f32 	%f555, %f553, %f554;
	mul.f32 	%f556, %f555, 0fBF000000;
	min.f32 	%f557, %f271, %f556;
	max.f32 	%f558, %f272, %f557;
	div.rn.f32 	%f559, %f558, %f279;
	mul.f32 	%f701, %f276, %f559;
	mul.f32 	%f702, %f277, %f559;
	mul.f32 	%f703, %f278, %f559;
	bra.uni 	$L__BB2_110;
$L__BB2_107:
	setp.ne.s32 	%p149, %r71, 1;
	@%p149 bra 	$L__BB2_110;
	ld.global.nc.f32 	%f566, [%rd24+24];
	ld.global.nc.f32 	%f567, [%rd24+28];
	ld.global.nc.f32 	%f568, [%rd24+32];
	sub.f32 	%f284, %f566, %f1;
	sub.f32 	%f285, %f567, %f2;
	sub.f32 	%f286, %f568, %f3;
	mul.f32 	%f569, %f285, %f285;
	fma.rn.f32 	%f570, %f284, %f284, %f569;
	fma.rn.f32 	%f571, %f286, %f286, %f570;
	sqrt.rn.f32 	%f287, %f571;
	setp.leu.f32 	%p150, %f287, 0f358637BD;
	abs.f32 	%f572, %f287;
	setp.equ.f32 	%p151, %f572, 0f7F800000;
	or.pred  	%p152, %p150, %p151;
	@%p152 bra 	$L__BB2_110;
	ld.global.nc.f32 	%f574, [%rd24+56];
	mul.f32 	%f575, %f287, %f574;
	mul.f32 	%f576, %f575, 0f3DCCCCCD;
	min.f32 	%f577, %f576, %f270;
	div.rn.f32 	%f578, %f577, %f287;
	mul.f32 	%f701, %f284, %f578;
	mul.f32 	%f702, %f285, %f578;
	mul.f32 	%f703, %f286, %f578;
$L__BB2_110:
	abs.f32 	%f579, %f701;
	setp.equ.f32 	%p153, %f579, 0f7F800000;
	abs.f32 	%f580, %f702;
	setp.equ.f32 	%p154, %f580, 0f7F800000;
	or.pred  	%p155, %p153, %p154;
	abs.f32 	%f582, %f703;
	setp.equ.f32 	%p156, %f582, 0f7F800000;
	or.pred  	%p157, %p155, %p156;
	@%p157 bra 	$L__BB2_112;
	add.f32 	%f652, %f652, %f701;
	add.f32 	%f651, %f651, %f702;
	add.f32 	%f650, %f650, %f703;
$L__BB2_112:
	add.s32 	%r131, %r131, 1;
	setp.ne.s32 	%p158, %r131, %r80;
	@%p158 bra 	$L__BB2_96;
$L__BB2_113:
	ld.param.u64 	%rd155, [force_pass_kernel_param_3];
	cvta.to.global.u64 	%rd148, %rd155;
	mul.wide.s32 	%rd149, %r3, 4;
	add.s64 	%rd150, %rd148, %rd149;
	st.global.f32 	[%rd150], %f652;
	cvta.to.global.u64 	%rd151, %rd26;
	add.s64 	%rd152, %rd151, %rd149;
	st.global.f32 	[%rd152], %f651;
	cvta.to.global.u64 	%rd153, %rd27;
	add.s64 	%rd154, %rd153, %rd149;
	st.global.f32 	[%rd154], %f650;
$L__BB2_114:
	ret;

}
	// .globl	relaxation_step_kernel
.visible .entry relaxation_step_kernel(
	.param .u64 .ptr .align 1 relaxation_step_kernel_param_0,
	.param .u64 .ptr .align 1 relaxation_step_kernel_param_1,
	.param .u32 relaxation_step_kernel_param_2,
	.param .u64 .ptr .align 1 relaxation_step_kernel_param_3,
	.param .u64 .ptr .align 1 relaxation_step_kernel_param_4,
	.param .u64 .ptr .align 1 relaxation_step_kernel_param_5,
	.param .u64 .ptr .align 1 relaxation_step_kernel_param_6,
	.param .f32 relaxation_step_kernel_param_7,
	.param .u32 relaxation_step_kernel_param_8
)
{
	.reg .pred 	%p<9>;
	.reg .b32 	%r<19>;
	.reg .b32 	%f<8>;
	.reg .b64 	%rd<28>;

	ld.param.u64 	%rd12, [relaxation_step_kernel_param_0];
	ld.param.u64 	%rd7, [relaxation_step_kernel_param_1];
	ld.param.u32 	%r12, [relaxation_step_kernel_param_2];
	ld.param.u64 	%rd8, [relaxation_step_kernel_param_3];
	ld.param.u64 	%rd9, [relaxation_step_kernel_param_4];
	ld.param.u64 	%rd10, [relaxation_step_kernel_param_5];
	ld.param.u64 	%rd11, [relaxation_step_kernel_param_6];
	ld.param.f32 	%f3, [relaxation_step_kernel_param_7];
	cvta.to.global.u64 	%rd1, %rd12;
	mov.u32 	%r13, %ctaid.x;
	mov.u32 	%r14, %ntid.x;
	mov.u32 	%r15, %tid.x;
	mad.lo.s32 	%r1, %r13, %r14, %r15;
	setp.ge.s32 	%p1, %r1, %r12;
	@%p1 bra 	$L__BB3_11;
	cvta.to.global.u64 	%rd13, %rd7;
	mul.wide.s32 	%rd14, %r1, 4;
	add.s64 	%rd15, %rd13, %rd14;
	ld.global.nc.u32 	%r2, [%rd15];
	mul.wide.s32 	%rd16, %r2, 4;
	add.s64 	%rd17, %rd1, %rd16;
	ld.global.f32 	%f1, [%rd17];
	abs.f32 	%f4, %f1;
	setp.equ.f32 	%p2, %f4, 0f7F800000;
	@%p2 bra 	$L__BB3_11;
	cvta.to.global.u64 	%rd18, %rd8;
	add.s64 	%rd20, %rd18, %rd16;
	ld.global.nc.u32 	%r17, [%rd20];
	ld.global.nc.u32 	%r4, [%rd20+4];
	setp.ge.s32 	%p3, %r17, %r4;
	@%p3 bra 	$L__BB3_11;
	cvta.to.global.u64 	%rd2, %rd9;
	cvta.to.global.u64 	%rd3, %rd10;
	cvta.to.global.u64 	%rd4, %rd11;
$L__BB3_4:
	cvt.s64.s32 	%rd5, %r17;
	mul.wide.s32 	%rd21, %r17, 4;
	add.s64 	%rd22, %rd3, %rd21;
	ld.global.nc.f32 	%f5, [%rd22];
	add.f32 	%f2, %f1, %f5;
	setp.geu.f32 	%p4, %f2, %f3;
	@%p4 bra 	$L__BB3_10;
	shl.b64 	%rd23, %rd5, 2;
	add.s64 	%rd24, %rd2, %rd23;
	ld.global.nc.u32 	%r6, [%rd24];
	mul.wide.s32 	%rd25, %r6, 4;
	add.s64 	%rd6, %rd1, %rd25;
	atom.global.or.b32 	%r18, [%rd6], 0;
	mov.b32 	%f6, %r18;
	setp.geu.f32 	%p5, %f2, %f6;
	@%p5 bra 	$L__BB3_10;
	mov.b32 	%r8, %f2;
$L__BB3_7:
	atom.relaxed.global.cas.b32 	%r10, [%rd6], %r18, %r8;
	setp.eq.s32 	%p6, %r10, %r18;
	@%p6 bra 	$L__BB3_9;
	mov.b32 	%f7, %r10;
	setp.lt.f32 	%p7, %f2, %f7;
	mov.u32 	%r18, %r10;
	@%p7 bra 	$L__BB3_7;
	bra.uni 	$L__BB3_10;
$L__BB3_9:
	add.s64 	%rd27, %rd4, %rd25;
	mov.b32 	%r16, 1;
	st.global.u32 	[%rd27], %r16;
$L__BB3_10:
	add.s32 	%r17, %r17, 1;
	setp.ne.s32 	%p8, %r17, %r4;
	@%p8 bra 	$L__BB3_4;
$L__BB3_11:
	ret;

}
	// .globl	integrate_pass_kernel
.visible .entry integrate_pass_kernel(
	.param .u64 .ptr .align 1 integrate_pass_kernel_param_0,
	.param .u64 .ptr .align 1 integrate_pass_kernel_param_1,
	.param .u64 .ptr .align 1 integrate_pass_kernel_param_2,
	.param .u64 .ptr .align 1 integrate_pass_kernel_param_3,
	.param .u64 .ptr .align 1 integrate_pass_kernel_param_4,
	.param .u64 .ptr .align 1 integrate_pass_kernel_param_5,
	.param .u64 .ptr .align 1 integrate_pass_kernel_param_6,
	.param .u64 .ptr .align 1 integrate_pass_kernel_param_7,
	.param .u64 .ptr .align 1 integrate_pass_kernel_param_8,
	.param .u64 .ptr .align 1 integrate_pass_kernel_param_9,
	.param .u64 .ptr .align 1 integrate_pass_kernel_param_10,
	.param .u64 .ptr .align 1 integrate_pass_kernel_param_11,
	.param .u64 .ptr .align 1 integrate_pass_kernel_param_12,
	.param .u64 .ptr .align 1 integrate_pass_kernel_param_13,
	.param .u64 .ptr .align 1 integrate_pass_kernel_param_14,
	.param .u64 .ptr .align 1 integrate_pass_kernel_param_15,
	.param .u32 integrate_pass_kernel_param_16
)
{
	.reg .pred 	%p<17>;
	.reg .b32 	%r<8>;
	.reg .b32 	%f<128>;
	.reg .b64 	%rd<56>;

	ld.param.u64 	%rd2, [integrate_pass_kernel_param_1];
	ld.param.u64 	%rd4, [integrate_pass_kernel_param_3];
	ld.param.u64 	%rd5, [integrate_pass_kernel_param_4];
	ld.param.u64 	%rd6, [integrate_pass_kernel_param_5];
	ld.param.u64 	%rd8, [integrate_pass_kernel_param_7];
	ld.param.u64 	%rd9, [integrate_pass_kernel_param_8];
	ld.param.u64 	%rd10, [integrate_pass_kernel_param_9];
	ld.param.u64 	%rd11, [integrate_pass_kernel_param_10];
	ld.param.u64 	%rd12, [integrate_pass_kernel_param_11];
	ld.param.u64 	%rd13, [integrate_pass_kernel_param_12];
	ld.param.u64 	%rd14, [integrate_pass_kernel_param_13];
	ld.param.u64 	%rd16, [integrate_pass_kernel_param_15];
	ld.param.u32 	%r4, [integrate_pass_kernel_param_16];
	mov.u32 	%r5, %ctaid.x;
	mov.u32 	%r6, %ntid.x;
	mov.u32 	%r7, %tid.x;
	mad.lo.s32 	%r1, %r5, %r6, %r7;
	setp.ge.s32 	%p1, %r1, %r4;
	mov.f32 	%f107, 0f3F800000;
	@%p1 bra 	$L__BB4_21;
	ld.param.u64 	%rd54, [integrate_pass_kernel_param_6];
	ld.param.u64 	%rd53, [integrate_pass_kernel_param_2];
	ld.param.u64 	%rd52, [integrate_pass_kernel_param_0];
	cvta.to.global.u64 	%rd17, %rd52;
	cvta.to.global.u64 	%rd18, %rd2;
	cvta.to.global.u64 	%rd19, %rd53;
	cvta.to.global.u64 	%rd20, %rd4;
	cvta.to.global.u64 	%rd21, %rd5;
	cvta.to.global.u64 	%rd22, %rd6;
	cvta.to.global.u64 	%rd23, %rd54;
	cvta.to.global.u64 	%rd24, %rd8;
	cvta.to.global.u64 	%rd25, %rd9;
	mul.wide.s32 	%rd26, %r1, 4;
	add.s64 	%rd27, %rd17, %rd26;
	ld.global.nc.f32 	%f1, [%rd27];
	add.s64 	%rd28, %rd18, %rd26;
	ld.global.nc.f32 	%f2, [%rd28];
	add.s64 	%rd29, %rd19, %rd26;
	ld.global.nc.f32 	%f3, [%rd29];
	add.s64 	%rd30, %rd20, %rd26;
	ld.global.nc.f32 	%f4, [%rd30];
	add.s64 	%rd31, %rd21, %rd26;
	ld.global.nc.f32 	%f5, [%rd31];
	add.s64 	%rd32, %rd22, %rd26;
	ld.global.nc.f32 	%f6, [%rd32];
	add.s64 	%rd33, %rd23, %rd26;
	ld.global.nc.f32 	%f111, [%rd33];
	add.s64 	%rd34, %rd24, %rd26;
	ld.global.nc.f32 	%f112, [%rd34];
	add.s64 	%rd35, %rd25, %rd26;
	ld.global.nc.f32 	%f113, [%rd35];
	setp.eq.s64 	%p2, %rd10, 0;
	@%p2 bra 	$L__BB4_4;
	cvta.to.global.u64 	%rd36, %rd10;
	add.s64 	%rd38, %rd36, %rd26;
	ld.global.nc.f32 	%f10, [%rd38];
	setp.leu.f32 	%p3, %f10, 0f00000000;
	@%p3 bra 	$L__BB4_4;
	mov.f32 	%f107, %f10;
$L__BB4_4:
	mul.f32 	%f68, %f112, %f112;
	fma.rn.f32 	%f69, %f111, %f111, %f68;
	fma.rn.f32 	%f70, %f113, %f113, %f69;
	sqrt.rn.f32 	%f12, %f70;
	ld.const.f32 	%f13, [c_params+40];
	setp.leu.f32 	%p4, %f12, %f13;
	@%p4 bra 	$L__BB4_6;
	div.rn.f32 	%f71, %f13, %f12;
	mul.f32 	%f111, %f111, %f71;
	mul.f32 	%f112, %f112, %f71;
	mul.f32 	%f113, %f113, %f71;
$L__BB4_6:
	ld.const.f32 	%f114, [c_params+4];
	ld.const.u32 	%r2, [c_params+60];
	ld.const.u32 	%r3, [c_params+8];
	setp.ge.u32 	%p5, %r2, %r3;
	@%p5 bra 	$L__BB4_8;
	cvt.rn.f32.s32 	%f72, %r2;
	cvt.rn.f32.u32 	%f73, %r3;
	div.rn.f32 	%f74, %f72, %f73;
	mul.f32 	%f111, %f111, %f74;
	mul.f32 	%f112, %f112, %f74;
	mul.f32 	%f113, %f113, %f74;
	ld.const.f32 	%f75, [c_params+12];
	sub.f32 	%f76, %f75, %f114;
	mov.f32 	%f77, 0f3F800000;
	sub.f32 	%f78, %f77, %f74;
	fma.rn.f32 	%f114, %f76, %f78, %f114;
$L__BB4_8:
	ld.const.f32 	%f29, [c_params];
	div.rn.f32 	%f79, %f29, %f107;
	fma.rn.f32 	%f80, %f111, %f79, %f4;
	fma.rn.f32 	%f81, %f112, %f79, %f5;
	fma.rn.f32 	%f82, %f113, %f79, %f6;
	mul.f32 	%f127, %f114, %f80;
	mul.f32 	%f126, %f114, %f81;
	mul.f32 	%f125, %f114, %f82;
	ld.const.f32 	%f33, [c_params+44];
	mul.f32 	%f83, %f126, %f126;
	fma.rn.f32 	%f84, %f127, %f127, %f83;
	fma.rn.f32 	%f34, %f125, %f125, %f84;
	mul.f32 	%f85, %f33, %f33;
	setp.leu.f32 	%p6, %f34, %f85;
	@%p6 bra 	$L__BB4_10;
	sqrt.rn.f32 	%f86, %f34;
	div.rn.f32 	%f87, %f33, %f86;
	mul.f32 	%f127, %f127, %f87;
	mul.f32 	%f126, %f126, %f87;
	mul.f32 	%f125, %f125, %f87;
$L__BB4_10:
	fma.rn.f32 	%f124, %f127, %f29, %f1;
	fma.rn.f32 	%f123, %f126, %f29, %f2;
	fma.rn.f32 	%f122, %f125, %f29, %f3;
	ld.const.f32 	%f44, [c_params+80];
	setp.leu.f32 	%p7, %f44, 0f00000000;
	@%p7 bra 	$L__BB4_20;
	ld.const.f32 	%f45, [c_params+88];
	mul.f32 	%f46, %f44, %f45;
	abs.f32 	%f88, %f124;
	setp.leu.f32 	%p8, %f88, %f46;
	@%p8 bra 	$L__BB4_14;
	setp.gt.f32 	%p9, %f124, 0f00000000;
	min.f32 	%f89, %f124, %f44;
	neg.f32 	%f90, %f44;
	max.f32 	%f91, %f124, %f90;
	selp.f32 	%f124, %f89, %f91, %p9;
	mul.f32 	%f127, %f127, %f45;
	abs.f32 	%f92, %f124;
	setp.ltu.f32 	%p10, %f92, %f44;
	@%p10 bra 	$L__BB4_14;
	neg.f32 	%f93, %f127;
	mul.f32 	%f127, %f45, %f93;
$L__BB4_14:
	abs.f32 	%f94, %f123;
	setp.leu.f32 	%p11, %f94, %f46;
	@%p11 bra 	$L__BB4_17;
	setp.gt.f32 	%p12, %f123, 0f00000000;
	min.f32 	%f95, %f123, %f44;
	neg.f32 	%f96, %f44;
	max.f32 	%f97, %f123, %f96;
	selp.f32 	%f123, %f95, %f97, %p12;
	mul.f32 	%f126, %f126, %f45;
	abs.f32 	%f98, %f123;
	setp.ltu.f32 	%p13, %f98, %f44;
	@%p13 bra 	$L__BB4_17;
	neg.f32 	%f99, %f126;
	mul.f32 	%f126, %f45, %f99;
$L__BB4_17:
	abs.f32 	%f100, %f122;
	setp.leu.f32 	%p14, %f100, %f46;
	@%p14 bra 	$L__BB4_20;
	setp.gt.f32 	%p15, %f122, 0f00000000;
	min.f32 	%f101, %f122, %f44;
	neg.f32 	%f102, %f44;
	max.f32 	%f103, %f122, %f102;
	selp.f32 	%f122, %f101, %f103, %p15;
	mul.f32 	%f125, %f125, %f45;
	abs.f32 	%f104, %f122;
	setp.ltu.f32 	%p16, %f104, %f44;
	@%p16 bra 	$L__BB4_20;
	neg.f32 	%f105, %f125;
	mul.f32 	%f125, %f45, %f105;
$L__BB4_20:
	ld.param.u64 	%rd55, [integrate_pass_kernel_param_14];
	cvta.to.global.u64 	%rd39, %rd11;
	add.s64 	%rd41, %rd39, %rd26;
	st.global.f32 	[%rd41], %f124;
	cvta.to.global.u64 	%rd42, %rd12;
	add.s64 	%rd43, %rd42, %rd26;
	st.global.f32 	[%rd43], %f123;
	cvta.to.global.u64 	%rd44, %rd13;
	add.s64 	%rd45, %rd44, %rd26;
	st.global.f32 	[%rd45], %f122;
	cvta.to.global.u64 	%rd46, %rd14;
	add.s64 	%rd47, %rd46, %rd26;
	st.global.f32 	[%rd47], %f127;
	cvta.to.global.u64 	%rd48, %rd55;
	add.s64 	%rd49, %rd48, %rd26;
	st.global.f32 	[%rd49], %f126;
	cvta.to.global.u64 	%rd50, %rd16;
	add.s64 	%rd51, %rd50, %rd26;
	st.global.f32 	[%rd51], %f125;
$L__BB4_21:
	ret;

}
	// .globl	compact_frontier_kernel
.visible .entry compact_frontier_kernel(
	.param .u64 .ptr .align 1 compact_frontier_kernel_param_0,
	.param .u64 .ptr .align 1 compact_frontier_kernel_param_1,
	.param .u64 .ptr .align 1 compact_frontier_kernel_param_2,
	.param .u32 compact_frontier_kernel_param_3
)
{
	.reg .pred 	%p<3>;
	.reg .b32 	%r<8>;
	.reg .b64 	%rd<11>;

	ld.param.u64 	%rd1, [compact_frontier_kernel_param_0];
	ld.param.u64 	%rd2, [compact_frontier_kernel_param_1];
	ld.param.u64 	%rd3, [compact_frontier_kernel_param_2];
	ld.param.u32 	%r2, [compact_frontier_kernel_param_3];
	mov.u32 	%r3, %ctaid.x;
	mov.u32 	%r4, %ntid.x;
	mov.u32 	%r5, %tid.x;
	mad.lo.s32 	%r1, %r3, %r4, %r5;
	setp.ge.s32 	%p1, %r1, %r2;
	@%p1 bra 	$L__BB5_3;
	cvta.to.global.u64 	%rd4, %rd1;
	mul.wide.s32 	%rd5, %r1, 4;
	add.s64 	%rd6, %rd4, %rd5;
	ld.global.nc.u32 	%r6, [%rd6];
	setp.eq.s32 	%p2, %r6, 0;
	@%p2 bra 	$L__BB5_3;
	cvta.to.global.u64 	%rd7, %rd3;
	atom.global.add.u32 	%r7, [%rd7], 1;
	cvta.to.global.u64 	%rd8, %rd2;
	mul.wide.s32 	%rd9, %r7, 4;
	add.s64 	%rd10, %rd8, %rd9;
	st.global.u32 	[%rd10], %r1;
$L__BB5_3:
	ret;

}
	// .globl	_ZN3cub18CUB_300001_SM_10006detail11EmptyKernelIvEEvv
.visible .entry _ZN3cub18CUB_300001_SM_10006detail11EmptyKernelIvEEvv()
{


	ret;

}
	// .globl	_ZN3cub18CUB_300001_SM_10006detail4scan20DeviceScanInitKernelINS0_13ScanTileStateIiLb1EEEEEvT_i
.visible .entry _ZN3cub18CUB_300001_SM_10006detail4scan20DeviceScanInitKernelINS0_13ScanTileStateIiLb1EEEEEvT_i(
	.param .align 8 .b8 _ZN3cub18CUB_300001_SM_10006detail4scan20DeviceScanInitKernelINS0_13ScanTileStateIiLb1EEEEEvT_i_param_0[8],
	.param .u32 _ZN3cub18CUB_300001_SM_10006detail4scan20DeviceScanInitKernelINS0_13ScanTileStateIiLb1EEEEEvT_i_param_1
)
{
	.reg .pred 	%p<5>;
	.reg .b32 	%r<10>;
	.reg .b64 	%rd<7>;

	ld.param.u64 	%rd2, [_ZN3cub18CUB_300001_SM_10006detail4scan20DeviceScanInitKernelINS0_13ScanTileStateIiLb1EEEEEvT_i_param_0];
	ld.param.u32 	%r4, [_ZN3cub18CUB_300001_SM_10006detail4scan20DeviceScanInitKernelINS0_13ScanTileStateIiLb1EEEEEvT_i_param_1];
	cvta.to.global.u64 	%rd1, %rd2;
	mov.u32 	%r1, %ctaid.x;
	mov.u32 	%r5, %ntid.x;
	mov.u32 	%r2, %tid.x;
	mad.lo.s32 	%r3, %r1, %r5, %r2;
	setp.ge.s32 	%p1, %r3, %r4;
	@%p1 bra 	$L__BB7_2;
	mul.wide.s32 	%rd3, %r3, 8;
	add.s64 	%rd4, %rd1, %rd3;
	mov.b32 	%r6, 0;
	mov.b32 	%r7, 99;
	st.global.v2.u32 	[%rd4+256], {%r7, %r6};
$L__BB7_2:
	setp.ne.s32 	%p2, %r1, 0;
	setp.gt.u32 	%p3, %r2, 31;
	or.pred  	%p4, %p2, %p3;
	@%p4 bra 	$L__BB7_4;
	mul.wide.u32 	%rd5, %r2, 8;
	add.s64 	%rd6, %rd1, %rd5;
	mov.b32 	%r9, 0;
	st.global.v2.u32 	[%rd6], {%r9, %r9};
$L__BB7_4:
	ret;

}
	// .globl	_ZN3cub18CUB_300001_SM_10006detail4scan16DeviceScanKernelINS2_10policy_hubIiiijN4cuda3std3__44plusIvEEE10Policy1000EN6thrust24THRUST_300001_SM_1000_NS10device_ptrIiEESF_NS0_13ScanTileStateIiLb1EEES9_NS1_10InputValueIiPiEEjiLb0EiEEvT0_T1_T2_iT3_T4_T5_
.visible .entry _ZN3cub18CUB_300001_SM_10006detail4scan16DeviceScanKernelINS2_10policy_hubIiiijN4cuda3std3__44plusIvEEE10Policy1000EN6thrust24THRUST_300001_SM_1000_NS10device_ptrIiEESF_NS0_13ScanTileStateIiLb1EEES9_NS1_10InputValueIiPiEEjiLb0EiEEvT0_T1_T2_iT3_T4_T5_(
	.param .align 8 .b8 _ZN3cub18CUB_300001_SM_10006detail4scan16DeviceScanKernelINS2_10policy_hubIiiijN4cuda3std3__44plusIvEEE10Policy1000EN6thrust24THRUST_300001_SM_1000_NS10device_ptrIiEESF_NS0_13ScanTileStateIiLb1EEES9_NS1_10InputValueIiPiEEjiLb0EiEEvT0_T1_T2_iT3_T4_T5__param_0[8],
	.param .align 8 .b8 _ZN3cub18CUB_300001_SM_10006detail4scan16DeviceScanKernelINS2_10policy_hubIiiijN4cuda3std3__44plusIvEEE10Policy1000EN6thrust24THRUST_300001_SM_1000_NS10device_ptrIiEESF_NS0_13ScanTileStateIiLb1EEES9_NS1_10InputValueIiPiEEjiLb0EiEEvT0_T1_T2_iT3_T4_T5__param_1[8],
	.param .align 8 .b8 _ZN3cub18CUB_300001_SM_10006detail4scan16DeviceScanKernelINS2_10policy_hubIiiijN4cuda3std3__44plusIvEEE10Policy1000EN6thrust24THRUST_300001_SM_1000_NS10device_ptrIiEESF_NS0_13ScanTileStateIiLb1EEES9_NS1_10InputValueIiPiEEjiLb0EiEEvT0_T1_T2_iT3_T4_T5__param_2[8],
	.param .u32 _ZN3cub18CUB_300001_SM_10006detail4scan16DeviceScanKernelINS2_10policy_hubIiiijN4cuda3std3__44plusIvEEE10Policy1000EN6thrust24THRUST_300001_SM_1000_NS10device_ptrIiEESF_NS0_13ScanTileStateIiLb1EEES9_NS1_10InputValueIiPiEEjiLb0EiEEvT0_T1_T2_iT3_T4_T5__param_3,
	.param .align 1 .b8 _ZN3cub18CUB_300001_SM_10006detail4scan16DeviceScanKernelINS2_10policy_hubIiiijN4cuda3std3__44plusIvEEE10Policy1000EN6thrust24THRUST_300001_SM_1000_NS10device_ptrIiEESF_NS0_13ScanTileStateIiLb1EEES9_NS1_10InputValueIiPiEEjiLb0EiEEvT0_T1_T2_iT3_T4_T5__param_4[1],
	.param .align 8 .b8 _ZN3cub18CUB_300001_SM_10006detail4scan16DeviceScanKernelINS2_10policy_hubIiiijN4cuda3std3__44plusIvEEE10Policy1000EN6thrust24THRUST_300001_SM_1000_NS10device_ptrIiEESF_NS0_13ScanTileStateIiLb1EEES9_NS1_10InputValueIiPiEEjiLb0EiEEvT0_T1_T2_iT3_T4_T5__param_5[16],
	.param .u32 _ZN3cub18CUB_300001_SM_10006detail4scan16DeviceScanKernelINS2_10policy_hubIiiijN4cuda3std3__44plusIvEEE10Policy1000EN6thrust24THRUST_300001_SM_1000_NS10device_ptrIiEESF_NS0_13ScanTileStateIiLb1EEES9_NS1_10InputValueIiPiEEjiLb0EiEEvT0_T1_T2_iT3_T4_T5__param_6
)
.maxntid 384
{
	.reg .pred 	%p<160>;
	.reg .b16 	%rs<3>;
	.reg .b32 	%r<1050>;
	.reg .b64 	%rd<58>;
	// demoted variable
	.shared .align 16 .b8 _ZZN3cub18CUB_300001_SM_10006detail4scan16DeviceScanKernelINS2_10policy_hubIiiijN4cuda3std3__44plusIvEEE10Policy1000EN6thrust24THRUST_300001_SM_1000_NS10device_ptrIiEESF_NS0_13ScanTileStateIiLb1EEES9_NS1_10InputValueIiPiEEjiLb0EiEEvT0_T1_T2_iT3_T4_T5_E12temp_storage[33808];
	ld.param.u32 	%r239, [_ZN3cub18CUB_300001_SM_10006detail4scan16DeviceScanKernelINS2_10policy_hubIiiijN4cuda3std3__44plusIvEEE10Policy1000EN6thrust24THRUST_300001_SM_1000_NS10device_ptrIiEESF_NS0_13ScanTileStateIiLb1EEES9_NS1_10InputValueIiPiEEjiLb0EiEEvT0_T1_T2_iT3_T4_T5__param_5];
	bfe.u32 	%r240, %r239, 0, 8;
	cvt.u16.u32 	%rs1, %r240;
	and.b16  	%rs2, %rs1, 255;
	ld.param.u64 	%rd16, [_ZN3cub18CUB_300001_SM_10006detail4scan16DeviceScanKernelINS2_10policy_hubIiiijN4cuda3std3__44plusIvEEE10Policy1000EN6thrust24THRUST_300001_SM_1000_NS10device_ptrIiEESF_NS0_13ScanTileStateIiLb1EEES9_NS1_10InputValueIiPiEEjiLb0EiEEvT0_T1_T2_iT3_T4_T5__param_2];
	ld.param.u64 	%rd15, [_ZN3cub18CUB_300001_SM_10006detail4scan16DeviceScanKernelINS2_10policy_hubIiiijN4cuda3std3__44plusIvEEE10Policy1000EN6thrust24THRUST_300001_SM_1000_NS10device_ptrIiEESF_NS0_13ScanTileStateIiLb1EEES9_NS1_10InputValueIiPiEEjiLb0EiEEvT0_T1_T2_iT3_T4_T5__param_1];
	ld.param.u64 	%rd14, [_ZN3cub18CUB_300001_SM_10006detail4scan16DeviceScanKernelINS2_10policy_hubIiiijN4cuda3std3__44plusIvEEE10Policy1000EN6thrust24THRUST_300001_SM_1000_NS10device_ptrIiEESF_NS0_13ScanTileStateIiLb1EEES9_NS1_10InputValueIiPiEEjiLb0EiEEvT0_T1_T2_iT3_T4_T5__param_0];
	ld.param.u64 	%rd1, [_ZN3cub18CUB_300001_SM_10006detail4scan16DeviceScanKernelINS2_10policy_hubIiiijN4cuda3std3__44plusIvEEE10Policy1000EN6thrust24THRUST_300001_SM_1000_NS10device_ptrIiEESF_NS0_13ScanTileStateIiLb1EEES9_NS1_10InputValueIiPiEEjiLb0EiEEvT0_T1_T2_iT3_T4_T5__param_5+8];
	ld.param.u32 	%r238, [_ZN3cub18CUB_300001_SM_10006detail4scan16DeviceScanKernelINS2_10policy_hubIiiijN4cuda3std3__44plusIvEEE10Policy1000EN6thrust24THRUST_300001_SM_1000_NS10device_ptrIiEESF_NS0_13ScanTileStateIiLb1EEES9_NS1_10InputValueIiPiEEjiLb0EiEEvT0_T1_T2_iT3_T4_T5__param_6];
	setp.eq.s16 	%p1, %rs2, 0;
	@%p1 bra 	$L__BB8_2;
	cvta.to.global.u64 	%rd17, %rd1;
	ld.global.u32 	%r997, [%rd17];
	bra.uni 	$L__BB8_3;
$L__BB8_2:
	cvt.u32.u64 	%r997, %rd1;
$L__BB8_3:
	ld.param.u32 	%r995, [_ZN3cub18CUB_300001_SM_10006detail4scan16DeviceScanKernelINS2_10policy_hubIiiijN4cuda3std3__44plusIvEEE10Policy1000EN6thrust24THRUST_300001_SM_1000_NS10device_ptrIiEESF_NS0_13ScanTileStateIiLb1EEES9_NS1_10InputValueIiPiEEjiLb0EiEEvT0_T1_T2_iT3_T4_T5__param_3];
	cvta.to.global.u64 	%rd3, %rd14;
	cvta.to.global.u64 	%rd4, %rd15;
	mov.u32 	%r241, %ctaid.x;
	add.s32 	%r998, %r995, %r241;
	mul.lo.s32 	%r5, %r998, 8448;
	sub.s32 	%r6, %r238, %r5;
	setp.lt.u32 	%p2, %r6, 8449;
	@%p2 bra 	$L__BB8_29;
	cvt.u64.u32 	%rd40, %r5;
	mov.u32 	%r7, %tid.x;
	and.b32  	%r640, %r7, 31;
	and.b32  	%r641, %r7, 992;
	mul.lo.s32 	%r642, %r641, 22;
	or.b32  	%r643, %r642, %r640;
	cvt.u64.u32 	%rd41, %r643;
	add.s64 	%rd5, %rd41, %rd40;
	shl.b64 	%rd42, %rd5, 2;
	add.s64 	%rd43, %rd3, %rd42;
	ld.global.u32 	%r644, [%rd43];
	ld.global.u32 	%r645, [%rd43+128];
	ld.global.u32 	%r646, [%rd43+256];
	ld.global.u32 	%r647, [%rd43+384];
	ld.global.u32 	%r648, [%rd43+512];
	ld.global.u32 	%r649, [%rd43+640];
	ld.global.u32 	%r650, [%rd43+768];
	ld.global.u32 	%r651, [%rd43+896];
	ld.global.u32 	%r652, [%rd43+1024];
	ld.global.u32 	%r653, [%rd43+1152];
	ld.global.u32 	%r654, [%rd43+1280];
	ld.global.u32 	%r655, [%rd43+1408];
	ld.global.u32 	%r656, [%rd43+1536];
	ld.global.u32 	%r657, [%rd43+1664];
	ld.global.u32 	%r658, [%rd43+1792];
	ld.global.u32 	%r659, [%rd43+1920];
	ld.global.u32 	%r660, [%rd43+2048];
	ld.global.u32 	%r661, [%rd43+2176];
	ld.global.u32 	%r662, [%rd43+2304];
	ld.global.u32 	%r663, [%rd43+2432];
	ld.global.u32 	%r664, [%rd43+2560];
	ld.global.u32 	%r665, [%rd43+2688];
	// begin inline asm
	mov.u32 %r639, %laneid;
	// end inline asm
	shr.u32 	%r9, %r7, 5;
	mad.lo.s32 	%r666, %r9, 704, %r639;
	shl.b32 	%r667, %r666, 2;
	mov.u32 	%r668, _ZZN3cub18CUB_300001_SM_10006detail4scan16DeviceScanKernelINS2_10policy_hubIiiijN4cuda3std3__44plusIvEEE10Policy1000EN6thrust24THRUST_300001_SM_1000_NS10device_ptrIiEESF_NS0_13ScanTileStateIiLb1EEES9_NS1_10InputValueIiPiEEjiLb0EiEEvT0_T1_T2_iT3_T4_T5_E12temp_storage;
	add.s32 	%r10, %r668, %r667;
	st.shared.u32 	[%r10], %r644;
	st.shared.u32 	[%r10+128], %r645;
	st.shared.u32 	[%r10+256], %r646;
	st.shared.u32 	[%r10+384], %r647;
	st.shared.u32 	[%r10+512], %r648;
	st.shared.u32 	[%r10+640], %r649;
	st.shared.u32 	[%r10+768], %r650;
	st.shared.u32 	[%r10+896], %r651;
	st.shared.u32 	[%r10+1024], %r652;
	st.shared.u32 	[%r10+1152], %r653;
	st.shared.u32 	[%r10+1280], %r654;
	st.shared.u32 	[%r10+1408], %r655;
	st.shared.u32 	[%r10+1536], %r656;
	st.shared.u32 	[%r10+1664], %r657;
	st.shared.u32 	[%r10+1792], %r658;
	st.shared.u32 	[%r10+1920], %r659;
	st.shared.u32 	[%r10+2048], %r660;
	st.shared.u32 	[%r10+2176], %r661;
	st.shared.u32 	[%r10+2304], %r662;
	st.shared.u32 	[%r10+2432], %r663;
	st.shared.u32 	[%r10+2560], %r664;
	st.shared.u32 	[%r10+2688], %r665;
	bar.warp.sync 	-1;
	mad.lo.s32 	%r11, %r639, 84, %r10;
	ld.shared.v2.u32 	{%r12, %r13}, [%r11];
	ld.shared.v2.u32 	{%r14, %r15}, [%r11+8];
	ld.shared.v2.u32 	{%r16, %r17}, [%r11+16];
	ld.shared.v2.u32 	{%r18, %r19}, [%r11+24];
	ld.shared.v2.u32 	{%r20, %r21}, [%r11+32];
	ld.shared.v2.u32 	{%r22, %r23}, [%r11+40];
	ld.shared.v2.u32 	{%r24, %r25}, [%r11+48];
	ld.shared.v2.u32 	{%r26, %r27}, [%r11+56];
	ld.shared.v2.u32 	{%r28, %r29}, [%r11+64];
	ld.shared.v2.u32 	{%r30, %r31}, [%r11+72];
	ld.shared.v2.u32 	{%r32, %r33}, [%r11+80];
	bar.sync 	0;
	setp.ne.s32 	%p104, %r998, 0;
	@%p104 bra 	$L__BB8_9;
	add.s32 	%r890, %r13, %r12;
	add.s32 	%r891, %r14, %r890;
	add.s32 	%r892, %r15, %r891;
	add.s32 	%r893, %r16, %r892;
	add.s32 	%r894, %r17, %r893;
	add.s32 	%r895, %r18, %r894;
	add.s32 	%r896, %r19, %r895;
	add.s32 	%r897, %r20, %r896;
	add.s32 	%r898, %r21, %r897;
	add.s32 	%r899, %r22, %r898;
	add.s32 	%r900, %r23, %r899;
	add.s32 	%r901, %r24, %r900;
	add.s32 	%r902, %r25, %r901;
	add.s32 	%r903, %r26, %r902;
	add.s32 	%r904, %r27, %r903;
	add.s32 	%r905, %r28, %r904;
	add.s32 	%r906, %r29, %r905;
	add.s32 	%r907, %r30, %r906;
	add.s32 	%r908, %r31, %r907;
	add.s32 	%r909, %r32, %r908;
	add.s32 	%r864, %r33, %r909;
	mov.b32 	%r862, 1;
	mov.b32 	%r887, 0;
	mov.b32 	%r889, -1;
	// begin inline asm
	{  .reg .s32 r0;  .reg .pred p;  shfl.sync.up.b32 r0|p, %r864, %r862, %r887, %r889;  @p add.s32 r0, r0, %r864;  mov.s32 %r860, r0;}
	// end inline asm
	mov.b32 	%r868, 2;
	// begin inline asm
	{  .reg .s32 r0;  .reg .pred p;  shfl.sync.up.b32 r0|p, %r860, %r868, %r887, %r889;  @p add.s32 r0, r0, %r860;  mov.s32 %r866, r0;}
	// end inline asm
	mov.b32 	%r874, 4;
	// begin inline asm
	{  .reg .s32 r0;  .reg .pred p;  shfl.sync.up.b32 r0|p, %r866, %r874, %r887, %r889;  @p add.s32 r0, r0, %r866;  mov.s32 %r872, r0;}
	// end inline asm
	mov.b32 	%r880, 8;
	// begin inline asm
	{  .reg .s32 r0;  .reg .pred p;  shfl.sync.up.b32 r0|p, %r872, %r880, %r887, %r889;  @p add.s32 r0, r0, %r872;  mov.s32 %r878, r0;}
	// end inline asm
	mov.b32 	%r886, 16;
	// begin inline asm
	{  .reg .s32 r0;  .reg .pred p;  shfl.sync.up.b32 r0|p, %r878, %r886, %r887, %r889;  @p add.s32 r0, r0, %r878;  mov.s32 %r884, r0;}
	// end inline asm
	setp.ne.s32 	%p146, %r639, 31;
	@%p146 bra 	$L__BB8_7;
	shl.b32 	%r910, %r9, 2;
	add.s32 	%r912, %r668, %r910;
	st.shared.u32 	[%r912+16], %r884;
$L__BB8_7:
	bar.sync 	0;
	ld.shared.v4.u32 	{%r913, %r914, %r915, %r916}, [_ZZN3cub18CUB_300001_SM_10006detail4scan16DeviceScanKernelINS2_10policy_hubIiiijN4cuda3std3__44plusIvEEE10Policy1000EN6thrust24THRUST_300001_SM_1000_NS10device_ptrIiEESF_NS0_13ScanTileStateIiLb1EEES9_NS1_10InputValueIiPiEEjiLb0EiEEvT0_T1_T2_iT3_T4_T5_E12temp_storage+16];
	add.s32 	%r917, %r914, %r913;
	setp.eq.s32 	%p147, %r9, 2;
	selp.b32 	%r918, %r917, %r913, %p147;
	add.s32 	%r919, %r917, %r915;
	setp.eq.s32 	%p148, %r9, 3;
	selp.b32 	%r920, %r919, %r918, %p148;
	add.s32 	%r921, %r919, %r916;
	setp.eq.s32 	%p149, %r9, 4;
	selp.b32 	%r922, %r921, %r920, %p149;
	ld.shared.v4.u32 	{%r923, %r924, %r925, %r926}, [_ZZN3cub18CUB_300001_SM_10006detail4scan16DeviceScanKernelINS2_10policy_hubIiiijN4cuda3std3__44plusIvEEE10Policy1000EN6thrust24THRUST_300001_SM_1000_NS10device_ptrIiEESF_NS0_13ScanTileStateIiLb1EEES9_NS1_10InputValueIiPiEEjiLb0EiEEvT0_T1_T2_iT3_T4_T5_E12temp_storage+32];
	add.s32 	%r927, %r921, %r923;
	setp.eq.s32 	%p150, %r9, 5;
	selp.b32 	%r928, %r927, %r922, %p150;
	add.s32 	%r929, %r927, %r924;
	setp.eq.s32 	%p151, %r9, 6;
	selp.b32 	%r930, %r929, %r928, %p151;
	add.s32 	%r931, %r929, %r925;
	setp.eq.s32 	%p152, %r9, 7;
	selp.b32 	%r932, %r931, %r930, %p152;
	add.s32 	%r933, %r931, %r926;
	setp.eq.s32 	%p153, %r9, 8;
	selp.b32 	%r934, %r933, %r932, %p153;
	ld.shared.v4.u32 	{%r935, %r936, %r937, %r938}, [_ZZN3cub18CUB_300001_SM_10006detail4scan16DeviceScanKernelINS2_10policy_hubIiiijN4cuda3std3__44plusIvEEE10Policy1000EN6thrust24THRUST_300001_SM_1000_NS10device_ptrIiEESF_NS0_13ScanTileStateIiLb1EEES9_NS1_10InputValueIiPiEEjiLb0EiEEvT0_T1_T2_iT3_T4_T5_E12temp_storage+48];
	add.s32 	%r939, %r933, %r935;
	setp.eq.s32 	%p154, %r9, 9;
	selp.b32 	%r940, %r939, %r934, %p154;
	add.s32 	%r941, %r939, %r936;
	setp.eq.s32 	%p155, %r9, 10;
	selp.b32 	%r942, %r941, %r940, %p155;
	add.s32 	%r943, %r941, %r937;
	setp.eq.s32 	%p156, %r9, 11;
	selp.b32 	%r944, %r943, %r942, %p156;
	setp.lt.u32 	%p157, %r7, 32;
	selp.b32 	%r945, 0, %r944, %p157;
	setp.eq.s32 	%p158, %r639, 0;
	sub.s32 	%r946, %r884, %r864;
	selp.b32 	%r947, 0, %r946, %p158;
	add.s32 	%r948, %r947, %r997;
	add.s32 	%r1012, %r948, %r945;
	add.s32 	%r949, %r938, %r997;
	add.s32 	%r37, %r949, %r943;
	setp.ne.s32 	%p159, %r7, 0;
	@%p159 bra 	$L__BB8_28;
	add.s64 	%rd55, %rd16, 256;
	mov.b32 	%r950, 101;
	// begin inline asm
	st.relaxed.gpu.v2.u32 [%rd55], {%r950, %r37};
	// end inline asm
	bra.uni 	$L__BB8_28;
$L__BB8_9:
	add.s32 	%r699, %r13, %r12;
	add.s32 	%r700, %r14, %r699;
	add.s32 	%r701, %r15, %r700;
	add.s32 	%r702, %r16, %r701;
	add.s32 	%r703, %r17, %r702;
	add.s32 	%r704, %r18, %r703;
	add.s32 	%r705, %r19, %r704;
	add.s32 	%r706, %r20, %r705;
	add.s32 	%r707, %r21, %r706;
	add.s32 	%r708, %r22, %r707;
	add.s32 	%r709, %r23, %r708;
	add.s32 	%r710, %r24, %r709;
	add.s32 	%r711, %r25, %r710;
	add.s32 	%r712, %r26, %r711;
	add.s32 	%r713, %r27, %r712;
	add.s32 	%r714, %r28, %r713;
	add.s32 	%r715, %r29, %r714;
	add.s32 	%r716, %r30, %r715;
	add.s32 	%r717, %r31, %r716;
	add.s32 	%r718, %r32, %r717;
	add.s32 	%r673, %r33, %r718;
	mov.b32 	%r671, 1;
	mov.b32 	%r696, 0;
	mov.b32 	%r698, -1;
	// begin inline asm
	{  .reg .s32 r0;  .reg .pred p;  shfl.sync.up.b32 r0|p, %r673, %r671, %r696, %r698;  @p add.s32 r0, r0, %r673;  mov.s32 %r669, r0;}
	// end inline asm
	mov.b32 	%r677, 2;
	// begin inline asm
	{  .reg .s32 r0;  .reg .pred p;  shfl.sync.up.b32 r0|p, %r669, %r677, %r696, %r698;  @p add.s32 r0, r0, %r669;  mov.s32 %r675, r0;}
	// end inline asm
	mov.b32 	%r683, 4;
	// begin inline asm
	{  .reg .s32 r0;  .reg .pred p;  shfl.sync.up.b32 r0|p, %r675, %r683, %r696, %r698;  @p add.s32 r0, r0, %r675;  mov.s32 %r681, r0;}
	// end inline asm
	mov.b32 	%r689, 8;
	// begin inline asm
	{  .reg .s32 r0;  .reg .pred p;  shfl.sync.up.b32 r0|p, %r681, %r689, %r696, %r698;  @p add.s32 r0, r0, %r681;  mov.s32 %r687, r0;}
	// end inline asm
	mov.b32 	%r695, 16;
	// begin inline asm
	{  .reg .s32 r0;  .reg .pred p;  shfl.sync.up.b32 r0|p, %r687, %r695, %r696, %r698;  @p add.s32 r0, r0, %r687;  mov.s32 %r693, r0;}
	// end inline asm
	setp.ne.s32 	%p105, %r639, 31;
	@%p105 bra 	$L__BB8_11;
	shl.b32 	%r719, %r9, 2;
	add.s32 	%r721, %r668, %r719;
	st.shared.u32 	[%r721+16], %r693;
$L__BB8_11:
	sub.s32 	%r722, %r693, %r673;
	bar.sync 	0;
	ld.shared.v4.u32 	{%r723, %r724, %r725, %r726}, [_ZZN3cub18CUB_300001_SM_10006detail4scan16DeviceScanKernelINS2_10policy_hubIiiijN4cuda3std3__44plusIvEEE10Policy1000EN6thrust24THRUST_300001_SM_1000_NS10device_ptrIiEESF_NS0_13ScanTileStateIiLb1EEES9_NS1_10InputValueIiPiEEjiLb0EiEEvT0_T1_T2_iT3_T4_T5_E12temp_storage+16];
	add.s32 	%r727, %r724, %r723;
	setp.eq.s32 	%p106, %r9, 2;
	selp.b32 	%r728, %r727, %r723, %p106;
	add.s32 	%r729, %r727, %r725;
	setp.eq.s32 	%p107, %r9, 3;
	selp.b32 	%r730, %r729, %r728, %p107;
	add.s32 	%r731, %r729, %r726;
	setp.eq.s32 	%p108, %r9, 4;
	selp.b32 	%r732, %r731, %r730, %p108;
	ld.shared.v4.u32 	{%r733, %r734, %r735, %r736}, [_ZZN3cub18CUB_300001_SM_10006detail4scan16DeviceScanKernelINS2_10policy_hubIiiijN4cuda3std3__44plusIvEEE10Policy1000EN6thrust24THRUST_300001_SM_1000_NS10device_ptrIiEESF_NS0_13ScanTileStateIiLb1EEES9_NS1_10InputValueIiPiEEjiLb0EiEEvT0_T1_T2_iT3_T4_T5_E12temp_storage+32];
	add.s32 	%r737, %r731, %r733;
	setp.eq.s32 	%p109, %r9, 5;
	selp.b32 	%r738, %r737, %r732, %p109;
	add.s32 	%r739, %r737, %r734;
	setp.eq.s32 	%p110, %r9, 6;
	selp.b32 	%r740, %r739, %r738, %p110;
	add.s32 	%r741, %r739, %r735;
	setp.eq.s32 	%p111, %r9, 7;
	selp.b32 	%r742, %r741, %r740, %p111;
	add.s32 	%r743, %r741, %r736;
	setp.eq.s32 	%p112, %r9, 8;
	selp.b32 	%r744, %r743, %r742, %p112;
	ld.shared.v4.u32 	{%r745, %r746, %r747, %r748}, [_ZZN3cub18CUB_300001_SM_10006detail4scan16DeviceScanKernelINS2_10policy_hubIiiijN4cuda3std3__44plusIvEEE10Policy1000EN6thrust24THRUST_300001_SM_1000_NS10device_ptrIiEESF_NS0_13ScanTileStateIiLb1EEES9_NS1_10InputValueIiPiEEjiLb0EiEEvT0_T1_T2_iT3_T4_T5_E12temp_storage+48];
	add.s32 	%r749, %r743, %r745;
	setp.eq.s32 	%p113, %r9, 9;
	selp.b32 	%r750, %r749, %r744, %p113;
	add.s32 	%r751, %r749, %r746;
	setp.eq.s32 	%p114, %r9, 10;
	selp.b32 	%r752, %r751, %r750, %p114;
	add.s32 	%r753, %r751, %r747;
	setp.eq.s32 	%p115, %r9, 11;
	selp.b32 	%r754, %r753, %r752, %p115;
	add.s32 	%r40, %r753, %r748;
	setp.gt.u32 	%p116, %r7, 31;
	setp.lt.u32 	%p117, %r7, 32;
	setp.eq.s32 	%p118, %r639, 0;
	selp.b32 	%r755, 0, %r722, %p118;
	add.s32 	%r1011, %r754, %r755;
	selp.b32 	%r42, %r722, %r1011, %p117;
	@%p116 bra 	$L__BB8_27;
	setp.ne.s32 	%p119, %r7, 0;
	mul.wide.s32 	%rd44, %r998, 8;
	add.s64 	%rd6, %rd16, %rd44;
	@%p119 bra 	$L__BB8_14;
	st.shared.u32 	[_ZZN3cub18CUB_300001_SM_10006detail4scan16DeviceScanKernelINS2_10policy_hubIiiijN4cuda3std3__44plusIvEEE10Policy1000EN6thrust24THRUST_300001_SM_1000_NS10device_ptrIiEESF_NS0_13ScanTileStateIiLb1EEES9_NS1_10InputValueIiPiEEjiLb0EiEEvT0_T1_T2_iT3_T4_T5_E12temp_storage+12], %r40;
	add.s64 	%rd45, %rd6, 256;
	mov.b32 	%r756, 100;
	// begin inline asm
	st.relaxed.gpu.v2.u32 [%rd45], {%r756, %r40};
	// end inline asm
$L__BB8_14:
	not.b32 	%r762, %r7;
	add.s32 	%r1006, %r998, %r762;
	mov.b32 	%r758, 830;
	// begin inline asm
	nanosleep.u32 %r758;
	// end inline asm
	mul.wide.s32 	%rd47, %r1006, 8;
	add.s64 	%rd48, %rd16, %rd47;
	add.s64 	%rd46, %rd48, 256;
	// begin inline asm
	ld.relaxed.gpu.v2.u32 {%r1008, %r1000}, [%rd46];
	// end inline asm
	mov.b32 	%r1001, 952;
$L__BB8_15:
	setp.eq.s32 	%p120, %r1008, 99;
	mov.b32 	%r763, -1;
	vote.sync.any.pred 	%p121, %p120, %r763;
	not.pred 	%p122, %p121;
	@%p122 bra 	$L__BB8_17;
	mul.lo.s32 	%r858, %r998, 16807;
	and.b32  	%r998, %r858, 2147483647;
	add.s32 	%r859, %r1001, 1;
	rem.u32 	%r855, %r998, %r859;
	// begin inline asm
	nanosleep.u32 %r855;
	// end inline asm
	shr.u32 	%r1001, %r1001, 1;
	// begin inline asm
	ld.relaxed.gpu.v2.u32 {%r1008, %r1000}, [%rd46];
	// end inline asm
	bra.uni 	$L__BB8_15;
$L__BB8_17:
	setp.eq.s32 	%p123, %r1008, 101;
	mov.b32 	%r790, -1;
	vote.sync.ballot.b32 	%r792, %p123, %r790;
	// begin inline asm
	mov.u32 %r765, %lanemask_ge;
	// end inline asm
	and.b32  	%r793, %r792, %r765;
	or.b32  	%r794, %r793, -2147483648;
	add.s32 	%r795, %r794, -1;
	not.b32 	%r796, %r794;
	and.b32  	%r797, %r796, %r795;
	popc.b32 	%r769, %r797;
	mov.b32 	%r768, 1;
	// begin inline asm
	shfl.sync.down.b32 %r766, %r1000, %r768, %r769, %r790;
	// end inline asm
	setp.lt.s32 	%p125, %r639, %r769;
	selp.b32 	%r798, %r766, 0, %p125;
	add.s32 	%r772, %r798, %r1000;
	mov.b32 	%r773, 2;
	// begin inline asm
	shfl.sync.down.b32 %r771, %r772, %r773, %r769, %r790;
	// end inline asm
	add.s32 	%r57, %r639, 2;
	setp.gt.s32 	%p126, %r57, %r769;
	selp.b32 	%r799, 0, %r771, %p126;
	add.s32 	%r777, %r772, %r799;
	mov.b32 	%r778, 4;
	// begin inline asm
	shfl.sync.down.b32 %r776, %r777, %r778, %r769, %r790;
	// end inline asm
	add.s32 	%r58, %r639, 4;
	setp.gt.s32 	%p127, %r58, %r769;
	selp.b32 	%r800, 0, %r776, %p127;
	add.s32 	%r782, %r777, %r800;
	mov.b32 	%r783, 8;
	// begin inline asm
	shfl.sync.down.b32 %r781, %r782, %r783, %r769, %r790;
	// end inline asm
	add.s32 	%r59, %r639, 8;
	setp.gt.s32 	%p128, %r59, %r769;
	selp.b32 	%r801, 0, %r781, %p128;
	add.s32 	%r787, %r782, %r801;
	mov.b32 	%r788, 16;
	// begin inline asm
	shfl.sync.down.b32 %r786, %r787, %r788, %r769, %r790;
	// end inline asm
	add.s32 	%r60, %r639, 16;
	setp.gt.s32 	%p129, %r60, %r769;
	selp.b32 	%r802, 0, %r786, %p129;
	add.s32 	%r1005, %r787, %r802;
	add.s64 	%rd8, %rd16, 256;
	mov.b32 	%r1002, 952;
$L__BB8_18:
	setp.ne.s32 	%p130, %r1008, 101;
	mov.b32 	%r803, -1;
	vote.sync.all.pred 	%p131, %p130, %r803;
	not.pred 	%p132, %p131;
	@%p132 bra 	$L__BB8_23;
	shr.u32 	%r1002, %r1002, 1;
	mul.wide.s32 	%rd51, %r1006, 8;
	add.s64 	%rd52, %rd8, %rd51;
	add.s64 	%rd50, %rd52, -256;
	// begin inline asm
	ld.relaxed.gpu.v2.u32 {%r1008, %r1009}, [%rd50];
	// end inline asm
	mov.u32 	%r1010, %r1002;
$L__BB8_20:
	setp.eq.s32 	%p136, %r1008, 99;
	mov.b32 	%r811, -1;
	vote.sync.any.pred 	%p137, %p136, %r811;
	not.pred 	%p138, %p137;
	@%p138 bra 	$L__BB8_22;
	mul.lo.s32 	%r853, %r998, 16807;
	and.b32  	%r998, %r853, 2147483647;
	add.s32 	%r854, %r1010, 1;
	rem.u32 	%r850, %r998, %r854;
	// begin inline asm
	nanosleep.u32 %r850;
	// end inline asm
	shr.u32 	%r1010, %r1010, 1;
	// begin inline asm
	ld.relaxed.gpu.v2.u32 {%r1008, %r1009}, [%rd50];
	// end inline asm
	bra.uni 	$L__BB8_20;
$L__BB8_22:
	setp.eq.s32 	%p139, %r1008, 101;
	mov.b32 	%r837, -1;
	vote.sync.ballot.b32 	%r838, %p139, %r837;
	and.b32  	%r839, %r838, %r765;
	or.b32  	%r840, %r839, -2147483648;
	add.s32 	%r841, %r840, -1;
	not.b32 	%r842, %r840;
	and.b32  	%r843, %r842, %r841;
	popc.b32 	%r816, %r843;
	mov.b32 	%r815, 1;
	// begin inline asm
	shfl.sync.down.b32 %r813, %r1009, %r815, %r816, %r837;
	// end inline asm
	setp.lt.s32 	%p141, %r639, %r816;
	selp.b32 	%r844, %r813, 0, %p141;
	add.s32 	%r819, %r844, %r1009;
	mov.b32 	%r820, 2;
	// begin inline asm
	shfl.sync.down.b32 %r818, %r819, %r820, %r816, %r837;
	// end inline asm
	setp.gt.s32 	%p142, %r57, %r816;
	selp.b32 	%r845, 0, %r818, %p142;
	add.s32 	%r824, %r819, %r845;
	mov.b32 	%r825, 4;
	// begin inline asm
	shfl.sync.down.b32 %r823, %r824, %r825, %r816, %r837;
	// end inline asm
	setp.gt.s32 	%p143, %r58, %r816;
	selp.b32 	%r846, 0, %r823, %p143;
	add.s32 	%r829, %r824, %r846;
	mov.b32 	%r830, 8;
	// begin inline asm
	shfl.sync.down.b32 %r828, %r829, %r830, %r816, %r837;
	// end inline asm
	setp.gt.s32 	%p144, %r59, %r816;
	selp.b32 	%r847, 0, %r828, %p144;
	add.s32 	%r834, %r829, %r847;
	mov.b32 	%r835, 16;
	// begin inline asm
	shfl.sync.down.b32 %r833, %r834, %r835, %r816, %r837;
	// end inline asm
	setp.gt.s32 	%p145, %r60, %r816;
	selp.b32 	%r848, 0, %r833, %p145;
	add.s32 	%r849, %r848, %r1005;
	add.s32 	%r1005, %r849, %r834;
	add.s32 	%r1006, %r1006, -32;
	bra.uni 	$L__BB8_18;
$L__BB8_23:
	@%p119 bra 	$L__BB8_25;
	add.s32 	%r806, %r1005, %r40;
	add.s64 	%rd49, %rd6, 256;
	mov.b32 	%r805, 101;
	// begin inline asm
	st.relaxed.gpu.v2.u32 [%rd49], {%r805, %r806};
	// end inline asm
	st.shared.u32 	[_ZZN3cub18CUB_300001_SM_10006detail4scan16DeviceScanKernelINS2_10policy_hubIiiijN4cuda3std3__44plusIvEEE10Policy1000EN6thrust24THRUST_300001_SM_1000_NS10device_ptrIiEESF_NS0_13ScanTileStateIiLb1EEES9_NS1_10InputValueIiPiEEjiLb0EiEEvT0_T1_T2_iT3_T4_T5_E12temp_storage+4], %r1005;
	st.shared.u32 	[_ZZN3cub18CUB_300001_SM_10006detail4scan16DeviceScanKernelINS2_10policy_hubIiiijN4cuda3std3__44plusIvEEE10Policy1000EN6thrust24THRUST_300001_SM_1000_NS10device_ptrIiEESF_NS0_13ScanTileStateIiLb1EEES9_NS1_10InputValueIiPiEEjiLb0EiEEvT0_T1_T2_iT3_T4_T5_E12temp_storage+8], %r806;
$L__BB8_25:
	setp.ne.s32 	%p134, %r639, 0;
	mov.u32 	%r1011, %r42;
	@%p134 bra 	$L__BB8_27;
	st.shared.u32 	[_ZZN3cub18CUB_300001_SM_10006detail4scan16DeviceScanKernelINS2_10policy_hubIiiijN4cuda3std3__44plusIvEEE10Policy1000EN6thrust24THRUST_300001_SM_1000_NS10device_ptrIiEESF_NS0_13ScanTileStateIiLb1EEES9_NS1_10InputValueIiPiEEjiLb0EiEEvT0_T1_T2_iT3_T4_T5_E12temp_storage+76], %r1005;
	mov.u32 	%r1011, %r1005;
$L__BB8_27:
	bar.sync 	0;
	setp.eq.s32 	%p135, %r7, 0;
	ld.shared.u32 	%r807, [_ZZN3cub18CUB_300001_SM_10006detail4scan16DeviceScanKernelINS2_10policy_hubIiiijN4cuda3std3__44plusIvEEE10Policy1000EN6thrust24THRUST_300001_SM_1000_NS10device_ptrIiEESF_NS0_13ScanTileStateIiLb1EEES9_NS1_10InputValueIiPiEEjiLb0EiEEvT0_T1_T2_iT3_T4_T5_E12temp_storage+76];
	selp.b32 	%r808, 0, %r807, %p135;
	add.s32 	%r1012, %r808, %r1011;
$L__BB8_28:
	add.s32 	%r952, %r1012, %r12;
	add.s32 	%r953, %r13, %r952;
	add.s32 	%r954, %r14, %r953;
	add.s32 	%r955, %r15, %r954;
	add.s32 	%r956, %r16, %r955;
	add.s32 	%r957, %r17, %r956;
	add.s32 	%r958, %r18, %r957;
	add.s32 	%r959, %r19, %r958;
	add.s32 	%r960, %r20, %r959;
	add.s32 	%r961, %r21, %r960;
	add.s32 	%r962, %r22, %r961;
	add.s32 	%r963, %r23, %r962;
	add.s32 	%r964, %r24, %r963;
	add.s32 	%r965, %r25, %r964;
	add.s32 	%r966, %r26, %r965;
	add.s32 	%r967, %r27, %r966;
	add.s32 	%r968, %r28, %r967;
	add.s32 	%r969, %r29, %r968;
	add.s32 	%r970, %r30, %r969;
	add.s32 	%r971, %r31, %r970;
	add.s32 	%r972, %r32, %r971;
	bar.sync 	0;
	st.shared.v2.u32 	[%r11], {%r1012, %r952};
	st.shared.v2.u32 	[%r11+8], {%r953, %r954};
	st.shared.v2.u32 	[%r11+16], {%r955, %r956};
	st.shared.v2.u32 	[%r11+24], {%r957, %r958};
	st.shared.v2.u32 	[%r11+32], {%r959, %r960};
	st.shared.v2.u32 	[%r11+40], {%r961, %r962};
	st.shared.v2.u32 	[%r11+48], {%r963, %r964};
	st.shared.v2.u32 	[%r11+56], {%r965, %r966};
	st.shared.v2.u32 	[%r11+64], {%r967, %r968};
	st.shared.v2.u32 	[%r11+72], {%r969, %r970};
	st.shared.v2.u32 	[%r11+80], {%r971, %r972};
	bar.warp.sync 	-1;
	ld.shared.u32 	%r973, [%r10];
	ld.shared.u32 	%r974, [%r10+128];
	ld.shared.u32 	%r975, [%r10+256];
	ld.shared.u32 	%r976, [%r10+384];
	ld.shared.u32 	%r977, [%r10+512];
	ld.shared.u32 	%r978, [%r10+640];
	ld.shared.u32 	%r979, [%r10+768];
	ld.shared.u32 	%r980, [%r10+896];
	ld.shared.u32 	%r981, [%r10+1024];
	ld.shared.u32 	%r982, [%r10+1152];
	ld.shared.u32 	%r983, [%r10+1280];
	ld.shared.u32 	%r984, [%r10+1408];
	ld.shared.u32 	%r985, [%r10+1536];
	ld.shared.u32 	%r986, [%r10+1664];
	ld.shared.u32 	%r987, [%r10+1792];
	ld.shared.u32 	%r988, [%r10+1920];
	ld.shared.u32 	%r989, [%r10+2048];
	ld.shared.u32 	%r990, [%r10+2176];
	ld.shared.u32 	%r991, [%r10+2304];
	ld.shared.u32 	%r992, [%r10+2432];
	ld.shared.u32 	%r993, [%r10+2560];
	ld.shared.u32 	%r994, [%r10+2688];
	add.s64 	%rd57, %rd4, %rd42;
	st.global.u32 	[%rd57], %r973;
	st.global.u32 	[%rd57+128], %r974;
	st.global.u32 	[%rd57+256], %r975;
	st.global.u32 	[%rd57+384], %r976;
	st.global.u32 	[%rd57+512], %r977;
	st.global.u32 	[%rd57+640], %r978;
	st.global.u32 	[%rd57+768], %r979;
	st.global.u32 	[%rd57+896], %r980;
	st.global.u32 	[%rd57+1024], %r981;
	st.global.u32 	[%rd57+1152], %r982;
	st.global.u32 	[%rd57+1280], %r983;
	st.global.u32 	[%rd57+1408], %r984;
	st.global.u32 	[%rd57+1536], %r985;
	st.global.u32 	[%rd57+1664], %r986;
	st.global.u32 	[%rd57+1792], %r987;
	st.global.u32 	[%rd57+1920], %r988;
	st.global.u32 	[%rd57+2048], %r989;
	st.global.u32 	[%rd57+2176], %r990;
	st.global.u32 	[%rd57+2304], %r991;
	st.global.u32 	[%rd57+2432], %r992;
	st.global.u32 	[%rd57+2560], %r993;
	st.global.u32 	[%rd57+2688], %r994;
	bra.uni 	$L__BB8_143;
$L__BB8_29:
	setp.eq.s32 	%p3, %r6, 0;
	@%p3 bra 	$L__BB8_143;
	mul.wide.u32 	%rd18, %r5, 4;
	add.s64 	%rd19, %rd3, %rd18;
	mov.u32 	%r85, %tid.x;
	ld.global.u32 	%r1034, [%rd19];
	and.b32  	%r242, %r85, 31;
	and.b32  	%r243, %r85, 992;
	mul.lo.s32 	%r244, %r243, 22;
	or.b32  	%r87, %r244, %r242;
	setp.ge.u32 	%p4, %r87, %r6;
	shl.b32 	%r245, %r87, 2;
	cvt.u64.u32 	%rd20, %r245;
	add.s64 	%rd10, %rd19, %rd20;
	mov.u32 	%r1013, %r1034;
	@%p4 bra 	$L__BB8_32;
	ld.global.u32 	%r1013, [%rd10];
$L__BB8_32:
	add.s32 	%r90, %r87, 32;
	setp.ge.u32 	%p5, %r90, %r6;
	mov.u32 	%r1014, %r1034;
	@%p5 bra 	$L__BB8_34;
	ld.global.u32 	%r1014, [%rd10+128];
$L__BB8_34:
	add.s32 	%r93, %r87, 64;
	setp.ge.u32 	%p6, %r93, %r6;
	mov.u32 	%r1015, %r1034;
	@%p6 bra 	$L__BB8_36;
	ld.global.u32 	%r1015, [%rd10+256];
$L__BB8_36:
	add.s32 	%r96, %r87, 96;
	setp.ge.u32 	%p7, %r96, %r6;
	mov.u32 	%r1016, %r1034;
	@%p7 bra 	$L__BB8_38;
	ld.global.u32 	%r1016, [%rd10+384];
$L__BB8_38:
	add.s32 	%r246, %r87, 128;
	setp.ge.u32 	%p8, %r246, %r6;
	mov.u32 	%r1017, %r1034;
	@%p8 bra 	$L__BB8_40;
	ld.global.u32 	%r1017, [%rd10+512];
$L__BB8_40:
	add.s32 	%r247, %r87, 160;
	setp.ge.u32 	%p9, %r247, %r6;
	mov.u32 	%r1018, %r1034;
	@%p9 bra 	$L__BB8_42;
	ld.global.u32 	%r1018, [%rd10+640];
$L__BB8_42:
	add.s32 	%r248, %r87, 192;
	setp.ge.u32 	%p10, %r248, %r6;
	mov.u32 	%r1019, %r1034;
	@%p10 bra 	$L__BB8_44;
	ld.global.u32 	%r1019, [%rd10+768];
$L__BB8_44:
	add.s32 	%r249, %r87, 224;
	setp.ge.u32 	%p11, %r249, %r6;
	mov.u32 	%r1020, %r1034;
	@%p11 bra 	$L__BB8_46;
	ld.global.u32 	%r1020, [%rd10+896];
$L__BB8_46:
	add.s32 	%r250, %r87, 256;
	setp.ge.u32 	%p12, %r250, %r6;
	mov.u32 	%r1021, %r1034;
	@%p12 bra 	$L__BB8_48;
	ld.global.u32 	%r1021, [%rd10+1024];
$L__BB8_48:
	add.s32 	%r251, %r87, 288;
	setp.ge.u32 	%p13, %r251, %r6;
	mov.u32 	%r1022, %r1034;
	@%p13 bra 	$L__BB8_50;
	ld.global.u32 	%r1022, [%rd10+1152];
$L__BB8_50:
	add.s32 	%r111, %r87, 320;
	setp.ge.u32 	%p14, %r111, %r6;
	mov.u32 	%r1023, %r1034;
	@%p14 bra 	$L__BB8_52;
	ld.global.u32 	%r1023, [%rd10+1280];
$L__BB8_52:
	add.s32 	%r114, %r87, 352;
	setp.ge.u32 	%p15, %r114, %r6;
	mov.u32 	%r1024, %r1034;
	@%p15 bra 	$L__BB8_54;
	ld.global.u32 	%r1024, [%rd10+1408];
$L__BB8_54:
	add.s32 	%r117, %r87, 384;
	setp.ge.u32 	%p16, %r117, %r6;
	mov.u32 	%r1025, %r1034;
	@%p16 bra 	$L__BB8_56;
	ld.global.u32 	%r1025, [%rd10+1536];
$L__BB8_56:
	add.s32 	%r120, %r87, 416;
	setp.ge.u32 	%p17, %r120, %r6;
	mov.u32 	%r1026, %r1034;
	@%p17 bra 	$L__BB8_58;
	ld.global.u32 	%r1026, [%rd10+1664];
$L__BB8_58:
	add.s32 	%r252, %r87, 448;
	setp.ge.u32 	%p18, %r252, %r6;
	mov.u32 	%r1027, %r1034;
	@%p18 bra 	$L__BB8_60;
	ld.global.u32 	%r1027, [%rd10+1792];
$L__BB8_60:
	add.s32 	%r253, %r87, 480;
	setp.ge.u32 	%p19, %r253, %r6;
	mov.u32 	%r1028, %r1034;
	@%p19 bra 	$L__BB8_62;
	ld.global.u32 	%r1028, [%rd10+1920];
$L__BB8_62:
	add.s32 	%r254, %r87, 512;
	setp.ge.u32 	%p20, %r254, %r6;
	mov.u32 	%r1029, %r1034;
	@%p20 bra 	$L__BB8_64;
	ld.global.u32 	%r1029, [%rd10+2048];
$L__BB8_64:
	add.s32 	%r129, %r87, 544;
	setp.ge.u32 	%p21, %r129, %r6;
	mov.u32 	%r1030, %r1034;
	@%p21 bra 	$L__BB8_66;
	ld.global.u32 	%r1030, [%rd10+2176];
$L__BB8_66:
	add.s32 	%r132, %r87, 576;
	setp.ge.u32 	%p22, %r132, %r6;
	mov.u32 	%r1031, %r1034;
	@%p22 bra 	$L__BB8_68;
	ld.global.u32 	%r1031, [%rd10+2304];
$L__BB8_68:
	add.s32 	%r255, %r87, 608;
	setp.ge.u32 	%p23, %r255, %r6;
	mov.u32 	%r1032, %r1034;
	@%p23 bra 	$L__BB8_70;
	ld.global.u32 	%r1032, [%rd10+2432];
$L__BB8_70:
	add.s32 	%r256, %r87, 640;
	setp.ge.u32 	%p24, %r256, %r6;
	mov.u32 	%r1033, %r1034;
	@%p24 bra 	$L__BB8_72;
	ld.global.u32 	%r1033, [%rd10+2560];
$L__BB8_72:
	add.s32 	%r139, %r87, 672;
	setp.ge.u32 	%p25, %r139, %r6;
	@%p25 bra 	$L__BB8_74;
	ld.global.u32 	%r1034, [%rd10+2688];
$L__BB8_74:
	// begin inline asm
	mov.u32 %r257, %laneid;
	// end inline asm
	shr.u32 	%r143, %r85, 5;
	mad.lo.s32 	%r258, %r143, 704, %r257;
	shl.b32 	%r259, %r258, 2;
	mov.u32 	%r260, _ZZN3cub18CUB_300001_SM_10006detail4scan16DeviceScanKernelINS2_10policy_hubIiiijN4cuda3std3__44plusIvEEE10Policy1000EN6thrust24THRUST_300001_SM_1000_NS10device_ptrIiEESF_NS0_13ScanTileStateIiLb1EEES9_NS1_10InputValueIiPiEEjiLb0EiEEvT0_T1_T2_iT3_T4_T5_E12temp_storage;
	add.s32 	%r144, %r260, %r259;
	st.shared.u32 	[%r144], %r1013;
	st.shared.u32 	[%r144+128], %r1014;
	st.shared.u32 	[%r144+256], %r1015;
	st.shared.u32 	[%r144+384], %r1016;
	st.shared.u32 	[%r144+512], %r1017;
	st.shared.u32 	[%r144+640], %r1018;
	st.shared.u32 	[%r144+768], %r1019;
	st.shared.u32 	[%r144+896], %r1020;
	st.shared.u32 	[%r144+1024], %r1021;
	st.shared.u32 	[%r144+1152], %r1022;
	st.shared.u32 	[%r144+1280], %r1023;
	st.shared.u32 	[%r144+1408], %r1024;
	st.shared.u32 	[%r144+1536], %r1025;
	st.shared.u32 	[%r144+1664], %r1026;
	st.shared.u32 	[%r144+1792], %r1027;
	st.shared.u32 	[%r144+1920], %r1028;
	st.shared.u32 	[%r144+2048], %r1029;
	st.shared.u32 	[%r144+2176], %r1030;
	st.shared.u32 	[%r144+2304], %r1031;
	st.shared.u32 	[%r144+2432], %r1032;
	st.shared.u32 	[%r144+2560], %r1033;
	st.shared.u32 	[%r144+2688], %r1034;
	bar.warp.sync 	-1;
	mad.lo.s32 	%r145, %r257, 84, %r144;
	ld.shared.v2.u32 	{%r146, %r147}, [%r145];
	ld.shared.v2.u32 	{%r148, %r149}, [%r145+8];
	ld.shared.v2.u32 	{%r150, %r151}, [%r145+16];
	ld.shared.v2.u32 	{%r152, %r153}, [%r145+24];
	ld.shared.v2.u32 	{%r154, %r155}, [%r145+32];
	ld.shared.v2.u32 	{%r156, %r157}, [%r145+40];
	ld.shared.v2.u32 	{%r158, %r159}, [%r145+48];
	ld.shared.v2.u32 	{%r160, %r161}, [%r145+56];
	ld.shared.v2.u32 	{%r162, %r163}, [%r145+64];
	ld.shared.v2.u32 	{%r164, %r165}, [%r145+72];
	ld.shared.v2.u32 	{%r166, %r167}, [%r145+80];
	bar.sync 	0;
	setp.ne.s32 	%p26, %r998, 0;
	@%p26 bra 	$L__BB8_78;
	add.s32 	%r490, %r147, %r146;
	add.s32 	%r491, %r148, %r490;
	add.s32 	%r492, %r149, %r491;
	add.s32 	%r493, %r150, %r492;
	add.s32 	%r494, %r151, %r493;
	add.s32 	%r495, %r152, %r494;
	add.s32 	%r496, %r153, %r495;
	add.s32 	%r497, %r154, %r496;
	add.s32 	%r498, %r155, %r497;
	add.s32 	%r499, %r156, %r498;
	add.s32 	%r500, %r157, %r499;
	add.s32 	%r501, %r158, %r500;
	add.s32 	%r502, %r159, %r501;
	add.s32 	%r503, %r160, %r502;
	add.s32 	%r504, %r161, %r503;
	add.s32 	%r505, %r162, %r504;
	add.s32 	%r506, %r163, %r505;
	add.s32 	%r507, %r164, %r506;
	add.s32 	%r508, %r165, %r507;
	add.s32 	%r509, %r166, %r508;
	add.s32 	%r464, %r167, %r509;
	mov.b32 	%r462, 1;
	mov.b32 	%r487, 0;
	mov.b32 	%r489, -1;
	// begin inline asm
	{  .reg .s32 r0;  .reg .pred p;  shfl.sync.up.b32 r0|p, %r464, %r462, %r487, %r489;  @p add.s32 r0, r0, %r464;  mov.s32 %r460, r0;}
	// end inline asm
	mov.b32 	%r468, 2;
	// begin inline asm
	{  .reg .s32 r0;  .reg .pred p;  shfl.sync.up.b32 r0|p, %r460, %r468, %r487, %r489;  @p add.s32 r0, r0, %r460;  mov.s32 %r466, r0;}
	// end inline asm
	mov.b32 	%r474, 4;
	// begin inline asm
	{  .reg .s32 r0;  .reg .pred p;  shfl.sync.up.b32 r0|p, %r466, %r474, %r487, %r489;  @p add.s32 r0, r0, %r466;  mov.s32 %r472, r0;}
	// end inline asm
	mov.b32 	%r480, 8;
	// begin inline asm
	{  .reg .s32 r0;  .reg .pred p;  shfl.sync.up.b32 r0|p, %r472, %r480, %r487, %r489;  @p add.s32 r0, r0, %r472;  mov.s32 %r478, r0;}
	// end inline asm
	mov.b32 	%r486, 16;
	// begin inline asm
	{  .reg .s32 r0;  .reg .pred p;  shfl.sync.up.b32 r0|p, %r478, %r486, %r487, %r489;  @p add.s32 r0, r0, %r478;  mov.s32 %r484, r0;}
	// end inline asm
	setp.ne.s32 	%p68, %r257, 31;
	@%p68 bra 	$L__BB8_77;
	shl.b32 	%r510, %r143, 2;
	mov.u32 	%r511, _ZZN3cub18CUB_300001_SM_10006detail4scan16DeviceScanKernelINS2_10policy_hubIiiijN4cuda3std3__44plusIvEEE10Policy1000EN6thrust24THRUST_300001_SM_1000_NS10device_ptrIiEESF_NS0_13ScanTileStateIiLb1EEES9_NS1_10InputValueIiPiEEjiLb0EiEEvT0_T1_T2_iT3_T4_T5_E12temp_storage;
	add.s32 	%r512, %r511, %r510;
	st.shared.u32 	[%r512+16], %r484;
$L__BB8_77:
	bar.sync 	0;
	ld.shared.v4.u32 	{%r513, %r514, %r515, %r516}, [_ZZN3cub18CUB_300001_SM_10006detail4scan16DeviceScanKernelINS2_10policy_hubIiiijN4cuda3std3__44plusIvEEE10Policy1000EN6thrust24THRUST_300001_SM_1000_NS10device_ptrIiEESF_NS0_13ScanTileStateIiLb1EEES9_NS1_10InputValueIiPiEEjiLb0EiEEvT0_T1_T2_iT3_T4_T5_E12temp_storage+16];
	add.s32 	%r517, %r514, %r513;
	setp.eq.s32 	%p69, %r143, 2;
	selp.b32 	%r518, %r517, %r513, %p69;
	add.s32 	%r519, %r517, %r515;
	setp.eq.s32 	%p70, %r143, 3;
	selp.b32 	%r520, %r519, %r518, %p70;
	add.s32 	%r521, %r519, %r516;
	setp.eq.s32 	%p71, %r143, 4;
	selp.b32 	%r522, %r521, %r520, %p71;
	ld.shared.v4.u32 	{%r523, %r524, %r525, %r526}, [_ZZN3cub18CUB_300001_SM_10006detail4scan16DeviceScanKernelINS2_10policy_hubIiiijN4cuda3std3__44plusIvEEE10Policy1000EN6thrust24THRUST_300001_SM_1000_NS10device_ptrIiEESF_NS0_13ScanTileStateIiLb1EEES9_NS1_10InputValueIiPiEEjiLb0EiEEvT0_T1_T2_iT3_T4_T5_E12temp_storage+32];
	add.s32 	%r527, %r521, %r523;
	setp.eq.s32 	%p72, %r143, 5;
	selp.b32 	%r528, %r527, %r522, %p72;
	add.s32 	%r529, %r527, %r524;
	setp.eq.s32 	%p73, %r143, 6;
	selp.b32 	%r530, %r529, %r528, %p73;
	add.s32 	%r531, %r529, %r525;
	setp.eq.s32 	%p74, %r143, 7;
	selp.b32 	%r532, %r531, %r530, %p74;
	add.s32 	%r533, %r531, %r526;
	setp.eq.s32 	%p75, %r143, 8;
	selp.b32 	%r534, %r533, %r532, %p75;
	.pragma "used_bytes_mask 4095";
	ld.shared.v4.u32 	{%r535, %r536, %r537, %r538}, [_ZZN3cub18CUB_300001_SM_10006detail4scan16DeviceScanKernelINS2_10policy_hubIiiijN4cuda3std3__44plusIvEEE10Policy1000EN6thrust24THRUST_300001_SM_1000_NS10device_ptrIiEESF_NS0_13ScanTileStateIiLb1EEES9_NS1_10InputValueIiPiEEjiLb0EiEEvT0_T1_T2_iT3_T4_T5_E12temp_storage+48];
	add.s32 	%r539, %r533, %r535;
	setp.eq.s32 	%p76, %r143, 9;
	selp.b32 	%r540, %r539, %r534, %p76;
	add.s32 	%r541, %r539, %r536;
	setp.eq.s32 	%p77, %r143, 10;
	selp.b32 	%r542, %r541, %r540, %p77;
	add.s32 	%r543, %r541, %r537;
	setp.eq.s32 	%p78, %r143, 11;
	selp.b32 	%r544, %r543, %r542, %p78;
	setp.lt.u32 	%p79, %r85, 32;
	selp.b32 	%r545, 0, %r544, %p79;
	setp.eq.s32 	%p80, %r257, 0;
	sub.s32 	%r546, %r484, %r464;
	selp.b32 	%r547, 0, %r546, %p80;
	add.s32 	%r548, %r547, %r997;
	add.s32 	%r1049, %r548, %r545;
	bra.uni 	$L__BB8_97;
$L__BB8_78:
	add.s32 	%r291, %r147, %r146;
	add.s32 	%r292, %r148, %r291;
	add.s32 	%r293, %r149, %r292;
	add.s32 	%r294, %r150, %r293;
	add.s32 	%r295, %r151, %r294;
	add.s32 	%r296, %r152, %r295;
	add.s32 	%r297, %r153, %r296;
	add.s32 	%r298, %r154, %r297;
	add.s32 	%r299, %r155, %r298;
	add.s32 	%r300, %r156, %r299;
	add.s32 	%r301, %r157, %r300;
	add.s32 	%r302, %r158, %r301;
	add.s32 	%r303, %r159, %r302;
	add.s32 	%r304, %r160, %r303;
	add.s32 	%r305, %r161, %r304;
	add.s32 	%r306, %r162, %r305;
	add.s32 	%r307, %r163, %r306;
	add.s32 	%r308, %r164, %r307;
	add.s32 	%r309, %r165, %r308;
	add.s32 	%r310, %r166, %r309;
	add.s32 	%r265, %r167, %r310;
	mov.b32 	%r263, 1;
	mov.b32 	%r288, 0;
	mov.b32 	%r290, -1;
	// begin inline asm
	{  .reg .s32 r0;  .reg .pred p;  shfl.sync.up.b32 r0|p, %r265, %r263, %r288, %r290;  @p add.s32 r0, r0, %r265;  mov.s32 %r261, r0;}
	// end inline asm
	mov.b32 	%r269, 2;
	// begin inline asm
	{  .reg .s32 r0;  .reg .pred p;  shfl.sync.up.b32 r0|p, %r261, %r269, %r288, %r290;  @p add.s32 r0, r0, %r261;  mov.s32 %r267, r0;}
	// end inline asm
	mov.b32 	%r275, 4;
	// begin inline asm
	{  .reg .s32 r0;  .reg .pred p;  shfl.sync.up.b32 r0|p, %r267, %r275, %r288, %r290;  @p add.s32 r0, r0, %r267;  mov.s32 %r273, r0;}
	// end inline asm
	mov.b32 	%r281, 8;
	// begin inline asm
	{  .reg .s32 r0;  .reg .pred p;  shfl.sync.up.b32 r0|p, %r273, %r281, %r288, %r290;  @p add.s32 r0, r0, %r273;  mov.s32 %r279, r0;}
	// end inline asm
	mov.b32 	%r287, 16;
	// begin inline asm
	{  .reg .s32 r0;  .reg .pred p;  shfl.sync.up.b32 r0|p, %r279, %r287, %r288, %r290;  @p add.s32 r0, r0, %r279;  mov.s32 %r285, r0;}
	// end inline asm
	setp.ne.s32 	%p27, %r257, 31;
	@%p27 bra 	$L__BB8_80;
	shl.b32 	%r311, %r143, 2;
	mov.u32 	%r312, _ZZN3cub18CUB_300001_SM_10006detail4scan16DeviceScanKernelINS2_10policy_hubIiiijN4cuda3std3__44plusIvEEE10Policy1000EN6thrust24THRUST_300001_SM_1000_NS10device_ptrIiEESF_NS0_13ScanTileStateIiLb1EEES9_NS1_10InputValueIiPiEEjiLb0EiEEvT0_T1_T2_iT3_T4_T5_E12temp_storage;
	add.s32 	%r313, %r312, %r311;
	st.shared.u32 	[%r313+16], %r285;
$L__BB8_80:
	sub.s32 	%r314, %r285, %r265;
	bar.sync 	0;
	ld.shared.v4.u32 	{%r315, %r316, %r317, %r318}, [_ZZN3cub18CUB_300001_SM_10006detail4scan16DeviceScanKernelINS2_10policy_hubIiiijN4cuda3std3__44plusIvEEE10Policy1000EN6thrust24THRUST_300001_SM_1000_NS10device_ptrIiEESF_NS0_13ScanTileStateIiLb1EEES9_NS1_10InputValueIiPiEEjiLb0EiEEvT0_T1_T2_iT3_T4_T5_E12temp_storage+16];
	add.s32 	%r319, %r316, %r315;
	setp.eq.s32 	%p28, %r143, 2;
	selp.b32 	%r320, %r319, %r315, %p28;
	add.s32 	%r321, %r319, %r317;
	setp.eq.s32 	%p29, %r143, 3;
	selp.b32 	%r322, %r321, %r320, %p29;
	add.s32 	%r323, %r321, %r318;
	setp.eq.s32 	%p30, %r143, 4;
	selp.b32 	%r324, %r323, %r322, %p30;
	ld.shared.v4.u32 	{%r325, %r326, %r327, %r328}, [_ZZN3cub18CUB_300001_SM_10006detail4scan16DeviceScanKernelINS2_10policy_hubIiiijN4cuda3std3__44plusIvEEE10Policy1000EN6thrust24THRUST_300001_SM_1000_NS10device_ptrIiEESF_NS0_13ScanTileStateIiLb1EEES9_NS1_10InputValueIiPiEEjiLb0EiEEvT0_T1_T2_iT3_T4_T5_E12temp_storage+32];
	add.s32 	%r329, %r323, %r325;
	setp.eq.s32 	%p31, %r143, 5;
	selp.b32 	%r330, %r329, %r324, %p31;
	add.s32 	%r331, %r329, %r326;
	setp.eq.s32 	%p32, %r143, 6;
	selp.b32 	%r332, %r331, %r330, %p32;
	add.s32 	%r333, %r331, %r327;
	setp.eq.s32 	%p33, %r143, 7;
	selp.b32 	%r334, %r333, %r332, %p33;
	add.s32 	%r335, %r333, %r328;
	setp.eq.s32 	%p34, %r143, 8;
	selp.b32 	%r336, %r335, %r334, %p34;
	ld.shared.v4.u32 	{%r337, %r338, %r339, %r340}, [_ZZN3cub18CUB_300001_SM_10006detail4scan16DeviceScanKernelINS2_10policy_hubIiiijN4cuda3std3__44plusIvEEE10Policy1000EN6thrust24THRUST_300001_SM_1000_NS10device_ptrIiEESF_NS0_13ScanTileStateIiLb1EEES9_NS1_10InputValueIiPiEEjiLb0EiEEvT0_T1_T2_iT3_T4_T5_E12temp_storage+48];
	add.s32 	%r341, %r335, %r337;
	setp.eq.s32 	%p35, %r143, 9;
	selp.b32 	%r342, %r341, %r336, %p35;
	add.s32 	%r343, %r341, %r338;
	setp.eq.s32 	%p36, %r143, 10;
	selp.b32 	%r344, %r343, %r342, %p36;
	add.s32 	%r345, %r343, %r339;
	setp.eq.s32 	%p37, %r143, 11;
	selp.b32 	%r346, %r345, %r344, %p37;
	add.s32 	%r173, %r345, %r340;
	setp.gt.u32 	%p38, %r85, 31;
	setp.lt.u32 	%p39, %r85, 32;
	setp.eq.s32 	%p40, %r257, 0;
	selp.b32 	%r347, 0, %r314, %p40;
	add.s32 	%r1048, %r346, %r347;
	selp.b32 	%r175, %r314, %r1048, %p39;
	@%p38 bra 	$L__BB8_96;
	setp.ne.s32 	%p41, %r85, 0;
	mul.wide.s32 	%rd21, %r998, 8;
	add.s64 	%rd11, %rd16, %rd21;
	@%p41 bra 	$L__BB8_83;
	st.shared.u32 	[_ZZN3cub18CUB_300001_SM_10006detail4scan16DeviceScanKernelINS2_10policy_hubIiiijN4cuda3std3__44plusIvEEE10Policy1000EN6thrust24THRUST_300001_SM_1000_NS10device_ptrIiEESF_NS0_13ScanTileStateIiLb1EEES9_NS1_10InputValueIiPiEEjiLb0EiEEvT0_T1_T2_iT3_T4_T5_E12temp_storage+12], %r173;
	add.s64 	%rd22, %rd11, 256;
	mov.b32 	%r348, 100;
	// begin inline asm
	st.relaxed.gpu.v2.u32 [%rd22], {%r348, %r173};
	// end inline asm
$L__BB8_83:
	not.b32 	%r354, %r85;
	add.s32 	%r1043, %r998, %r354;
	mov.b32 	%r350, 830;
	// begin inline asm
	nanosleep.u32 %r350;
	// end inline asm
	mul.wide.s32 	%rd24, %r1043, 8;
	add.s64 	%rd25, %rd16, %rd24;
	add.s64 	%rd23, %rd25, 256;
	// begin inline asm
	ld.relaxed.gpu.v2.u32 {%r1045, %r1037}, [%rd23];
	// end inline asm
	mov.b32 	%r1038, 952;
$L__BB8_84:
	setp.eq.s32 	%p42, %r1045, 99;
	mov.b32 	%r355, -1;
	vote.sync.any.pred 	%p43, %p42, %r355;
	not.pred 	%p44, %p43;
	@%p44 bra 	$L__BB8_86;
	mul.lo.s32 	%r458, %r998, 16807;
	and.b32  	%r998, %r458, 2147483647;
	add.s32 	%r459, %r1038, 1;
	rem.u32 	%r455, %r998, %r459;
	// begin inline asm
	nanosleep.u32 %r455;
	// end inline asm
	shr.u32 	%r1038, %r1038, 1;
	// begin inline asm
	ld.relaxed.gpu.v2.u32 {%r1045, %r1037}, [%rd23];
	// end inline asm
	bra.uni 	$L__BB8_84;
$L__BB8_86:
	setp.eq.s32 	%p45, %r1045, 101;
	mov.b32 	%r382, -1;
	vote.sync.ballot.b32 	%r384, %p45, %r382;
	// begin inline asm
	mov.u32 %r357, %lanemask_ge;
	// end inline asm
	and.b32  	%r385, %r384, %r357;
	or.b32  	%r386, %r385, -2147483648;
	add.s32 	%r387, %r386, -1;
	not.b32 	%r388, %r386;
	and.b32  	%r389, %r388, %r387;
	popc.b32 	%r361, %r389;
	mov.b32 	%r360, 1;
	// begin inline asm
	shfl.sync.down.b32 %r358, %r1037, %r360, %r361, %r382;
	// end inline asm
	setp.lt.s32 	%p47, %r257, %r361;
	selp.b32 	%r390, %r358, 0, %p47;
	add.s32 	%r364, %r390, %r1037;
	mov.b32 	%r365, 2;
	// begin inline asm
	shfl.sync.down.b32 %r363, %r364, %r365, %r361, %r382;
	// end inline asm
	add.s32 	%r391, %r257, 2;
	setp.gt.s32 	%p48, %r391, %r361;
	selp.b32 	%r392, 0, %r363, %p48;
	add.s32 	%r369, %r364, %r392;
	mov.b32 	%r370, 4;
	// begin inline asm
	shfl.sync.down.b32 %r368, %r369, %r370, %r361, %r382;
	// end inline asm
	add.s32 	%r393, %r257, 4;
	setp.gt.s32 	%p49, %r393, %r361;
	selp.b32 	%r394, 0, %r368, %p49;
	add.s32 	%r374, %r369, %r394;
	mov.b32 	%r375, 8;
	// begin inline asm
	shfl.sync.down.b32 %r373, %r374, %r375, %r361, %r382;
	// end inline asm
	add.s32 	%r395, %r257, 8;
	setp.gt.s32 	%p50, %r395, %r361;
	selp.b32 	%r396, 0, %r373, %p50;
	add.s32 	%r379, %r374, %r396;
	mov.b32 	%r380, 16;
	// begin inline asm
	shfl.sync.down.b32 %r378, %r379, %r380, %r361, %r382;
	// end inline asm
	add.s32 	%r397, %r257, 16;
	setp.gt.s32 	%p51, %r397, %r361;
	selp.b32 	%r398, 0, %r378, %p51;
	add.s32 	%r1041, %r379, %r398;
	add.s64 	%rd12, %rd16, 256;
	mov.b32 	%r1039, 952;
$L__BB8_87:
	setp.ne.s32 	%p52, %r1045, 101;
	mov.b32 	%r399, -1;
	vote.sync.all.pred 	%p53, %p52, %r399;
	not.pred 	%p54, %p53;
	@%p54 bra 	$L__BB8_92;
	shr.u32 	%r1039, %r1039, 1;
	mul.wide.s32 	%rd28, %r1043, 8;
	add.s64 	%rd29, %rd12, %rd28;
	add.s64 	%rd27, %rd29, -256;
	// begin inline asm
	ld.relaxed.gpu.v2.u32 {%r1045, %r1046}, [%rd27];
	// end inline asm
	mov.u32 	%r1047, %r1039;
$L__BB8_89:
	setp.eq.s32 	%p58, %r1045, 99;
	mov.b32 	%r407, -1;
	vote.sync.any.pred 	%p59, %p58, %r407;
	not.pred 	%p60, %p59;
	@%p60 bra 	$L__BB8_91;
	mul.lo.s32 	%r453, %r998, 16807;
	and.b32  	%r998, %r453, 2147483647;
	add.s32 	%r454, %r1047, 1;
	rem.u32 	%r450, %r998, %r454;
	// begin inline asm
	nanosleep.u32 %r450;
	// end inline asm
	shr.u32 	%r1047, %r1047, 1;
	// begin inline asm
	ld.relaxed.gpu.v2.u32 {%r1045, %r1046}, [%rd27];
	// end inline asm
	bra.uni 	$L__BB8_89;
$L__BB8_91:
	setp.eq.s32 	%p61, %r1045, 101;
	mov.b32 	%r433, -1;
	vote.sync.ballot.b32 	%r434, %p61, %r433;
	and.b32  	%r435, %r434, %r357;
	or.b32  	%r436, %r435, -2147483648;
	add.s32 	%r437, %r436, -1;
	not.b32 	%r438, %r436;
	and.b32  	%r439, %r438, %r437;
	popc.b32 	%r412, %r439;
	mov.b32 	%r411, 1;
	// begin inline asm
	shfl.sync.down.b32 %r409, %r1046, %r411, %r412, %r433;
	// end inline asm
	setp.lt.s32 	%p63, %r257, %r412;
	selp.b32 	%r440, %r409, 0, %p63;
	add.s32 	%r415, %r440, %r1046;
	mov.b32 	%r416, 2;
	// begin inline asm
	shfl.sync.down.b32 %r414, %r415, %r416, %r412, %r433;
	// end inline asm
	add.s32 	%r441, %r257, 2;
	setp.gt.s32 	%p64, %r441, %r412;
	selp.b32 	%r442, 0, %r414, %p64;
	add.s32 	%r420, %r415, %r442;
	mov.b32 	%r421, 4;
	// begin inline asm
	shfl.sync.down.b32 %r419, %r420, %r421, %r412, %r433;
	// end inline asm
	add.s32 	%r443, %r257, 4;
	setp.gt.s32 	%p65, %r443, %r412;
	selp.b32 	%r444, 0, %r419, %p65;
	add.s32 	%r425, %r420, %r444;
	mov.b32 	%r426, 8;
	// begin inline asm
	shfl.sync.down.b32 %r424, %r425, %r426, %r412, %r433;
	// end inline asm
	add.s32 	%r445, %r257, 8;
	setp.gt.s32 	%p66, %r445, %r412;
	selp.b32 	%r446, 0, %r424, %p66;
	add.s32 	%r430, %r425, %r446;
	mov.b32 	%r431, 16;
	// begin inline asm
	shfl.sync.down.b32 %r429, %r430, %r431, %r412, %r433;
	// end inline asm
	add.s32 	%r447, %r257, 16;
	setp.gt.s32 	%p67, %r447, %r412;
	selp.b32 	%r448, 0, %r429, %p67;
	add.s32 	%r449, %r448, %r1041;
	add.s32 	%r1041, %r449, %r430;
	add.s32 	%r1043, %r1043, -32;
	bra.uni 	$L__BB8_87;
$L__BB8_92:
	@%p41 bra 	$L__BB8_94;
	add.s32 	%r402, %r1041, %r173;
	add.s64 	%rd26, %rd11, 256;
	mov.b32 	%r401, 101;
	// begin inline asm
	st.relaxed.gpu.v2.u32 [%rd26], {%r401, %r402};
	// end inline asm
	st.shared.u32 	[_ZZN3cub18CUB_300001_SM_10006detail4scan16DeviceScanKernelINS2_10policy_hubIiiijN4cuda3std3__44plusIvEEE10Policy1000EN6thrust24THRUST_300001_SM_1000_NS10device_ptrIiEESF_NS0_13ScanTileStateIiLb1EEES9_NS1_10InputValueIiPiEEjiLb0EiEEvT0_T1_T2_iT3_T4_T5_E12temp_storage+4], %r1041;
	st.shared.u32 	[_ZZN3cub18CUB_300001_SM_10006detail4scan16DeviceScanKernelINS2_10policy_hubIiiijN4cuda3std3__44plusIvEEE10Policy1000EN6thrust24THRUST_300001_SM_1000_NS10device_ptrIiEESF_NS0_13ScanTileStateIiLb1EEES9_NS1_10InputValueIiPiEEjiLb0EiEEvT0_T1_T2_iT3_T4_T5_E12temp_storage+8], %r402;
$L__BB8_94:
	setp.ne.s32 	%p56, %r257, 0;
	mov.u32 	%r1048, %r175;
	@%p56 bra 	$L__BB8_96;
	st.shared.u32 	[_ZZN3cub18CUB_300001_SM_10006detail4scan16DeviceScanKernelINS2_10policy_hubIiiijN4cuda3std3__44plusIvEEE10Policy1000EN6thrust24THRUST_300001_SM_1000_NS10device_ptrIiEESF_NS0_13ScanTileStateIiLb1EEES9_NS1_10InputValueIiPiEEjiLb0EiEEvT0_T1_T2_iT3_T4_T5_E12temp_storage+76], %r1041;
	mov.u32 	%r1048, %r1041;
$L__BB8_96:
	bar.sync 	0;
	setp.eq.s32 	%p57, %r85, 0;
	ld.shared.u32 	%r403, [_ZZN3cub18CUB_300001_SM_10006detail4scan16DeviceScanKernelINS2_10policy_hubIiiijN4cuda3std3__44plusIvEEE10Policy1000EN6thrust24THRUST_300001_SM_1000_NS10device_ptrIiEESF_NS0_13ScanTileStateIiLb1EEES9_NS1_10InputValueIiPiEEjiLb0EiEEvT0_T1_T2_iT3_T4_T5_E12temp_storage+76];
	selp.b32 	%r404, 0, %r403, %p57;
	add.s32 	%r1049, %r404, %r1048;
$L__BB8_97:
	add.s32 	%r549, %r1049, %r146;
	add.s32 	%r550, %r147, %r549;
	add.s32 	%r551, %r148, %r550;
	add.s32 	%r552, %r149, %r551;
	add.s32 	%r553, %r150, %r552;
	add.s32 	%r554, %r151, %r553;
	add.s32 	%r555, %r152, %r554;
	add.s32 	%r556, %r153, %r555;
	add.s32 	%r557, %r154, %r556;
	add.s32 	%r558, %r155, %r557;
	add.s32 	%r559, %r156, %r558;
	add.s32 	%r560, %r157, %r559;
	add.s32 	%r561, %r158, %r560;
	add.s32 	%r562, %r159, %r561;
	add.s32 	%r563, %r160, %r562;
	add.s32 	%r564, %r161, %r563;
	add.s32 	%r565, %r162, %r564;
	add.s32 	%r566, %r163, %r565;
	add.s32 	%r567, %r164, %r566;
	add.s32 	%r568, %r165, %r567;
	add.s32 	%r569, %r166, %r568;
	bar.sync 	0;
	st.shared.v2.u32 	[%r145], {%r1049, %r549};
	st.shared.v2.u32 	[%r145+8], {%r550, %r551};
	st.shared.v2.u32 	[%r145+16], {%r552, %r553};
	st.shared.v2.u32 	[%r145+24], {%r554, %r555};
	st.shared.v2.u32 	[%r145+32], {%r556, %r557};
	st.shared.v2.u32 	[%r145+40], {%r558, %r559};
	st.shared.v2.u32 	[%r145+48], {%r560, %r561};
	st.shared.v2.u32 	[%r145+56], {%r562, %r563};
	st.shared.v2.u32 	[%r145+64], {%r564, %r565};
	st.shared.v2.u32 	[%r145+72], {%r566, %r567};
	st.shared.v2.u32 	[%r145+80], {%r568, %r569};
	bar.warp.sync 	-1;
	ld.shared.u32 	%r214, [%r144];
	ld.shared.u32 	%r215, [%r144+128];
	ld.shared.u32 	%r216, [%r144+256];
	ld.shared.u32 	%r217, [%r144+384];
	ld.shared.u32 	%r218, [%r144+512];
	ld.shared.u32 	%r219, [%r144+640];
	ld.shared.u32 	%r220, [%r144+768];
	ld.shared.u32 	%r221, [%r144+896];
	ld.shared.u32 	%r222, [%r144+1024];
	ld.shared.u32 	%r223, [%r144+1152];
	ld.shared.u32 	%r224, [%r144+1280];
	ld.shared.u32 	%r225, [%r144+1408];
	ld.shared.u32 	%r226, [%r144+1536];
	ld.shared.u32 	%r227, [%r144+1664];
	ld.shared.u32 	%r228, [%r144+1792];
	ld.shared.u32 	%r229, [%r144+1920];
	ld.shared.u32 	%r230, [%r144+2048];
	ld.shared.u32 	%r231, [%r144+2176];
	ld.shared.u32 	%r232, [%r144+2304];
	ld.shared.u32 	%r233, [%r144+2432];
	ld.shared.u32 	%r234, [%r144+2560];
	ld.shared.u32 	%r235, [%r144+2688];
	setp.ne.s32 	%p81, %r85, 0;
	@%p81 bra 	$L__BB8_99;
	st.volatile.shared.u32 	[_ZZN3cub18CUB_300001_SM_10006detail4scan16DeviceScanKernelINS2_10policy_hubIiiijN4cuda3std3__44plusIvEEE10Policy1000EN6thrust24THRUST_300001_SM_1000_NS10device_ptrIiEESF_NS0_13ScanTileStateIiLb1EEES9_NS1_10InputValueIiPiEEjiLb0EiEEvT0_T1_T2_iT3_T4_T5_E12temp_storage+33792], %r6;
$L__BB8_99:
	ld.param.u32 	%r996, [_ZN3cub18CUB_300001_SM_10006detail4scan16DeviceScanKernelINS2_10policy_hubIiiijN4cuda3std3__44plusIvEEE10Policy1000EN6thrust24THRUST_300001_SM_1000_NS10device_ptrIiEESF_NS0_13ScanTileStateIiLb1EEES9_NS1_10InputValueIiPiEEjiLb0EiEEvT0_T1_T2_iT3_T4_T5__param_3];
	bar.sync 	0;
	ld.volatile.shared.u32 	%r236, [_ZZN3cub18CUB_300001_SM_10006detail4scan16DeviceScanKernelINS2_10policy_hubIiiijN4cuda3std3__44plusIvEEE10Policy1000EN6thrust24THRUST_300001_SM_1000_NS10device_ptrIiEESF_NS0_13ScanTileStateIiLb1EEES9_NS1_10InputValueIiPiEEjiLb0EiEEvT0_T1_T2_iT3_T4_T5_E12temp_storage+33792];
	cvt.u64.u32 	%rd36, %r87;
	mov.u32 	%r570, %ctaid.x;
	add.s32 	%r571, %r996, %r570;
	mul.lo.s32 	%r572, %r571, 8448;
	cvt.u64.u32 	%rd37, %r572;
	add.s64 	%rd38, %rd36, %rd37;
	setp.ge.s32 	%p82, %r87, %r236;
	shl.b64 	%rd39, %rd38, 2;
	add.s64 	%rd13, %rd4, %rd39;
	@%p82 bra 	$L__BB8_101;
	st.global.u32 	[%rd13], %r214;
$L__BB8_101:
	setp.ge.s32 	%p83, %r90, %r236;
	@%p83 bra 	$L__BB8_103;
	st.global.u32 	[%rd13+128], %r215;
$L__BB8_103:
	setp.ge.s32 	%p84, %r93, %r236;
	@%p84 bra 	$L__BB8_105;
	st.global.u32 	[%rd13+256], %r216;
$L__BB8_105:
	setp.ge.s32 	%p85, %r96, %r236;
	@%p85 bra 	$L__BB8_107;
	st.global.u32 	[%rd13+384], %r217;
$L__BB8_107:
	mov.u32 	%r573, %tid.x;
	and.b32  	%r574, %r573, 992;
	mul.lo.s32 	%r575, %r574, 22;
	and.b32  	%r576, %r573, 31;
	or.b32  	%r577, %r575, %r576;
	add.s32 	%r578, %r577, 128;
	setp.ge.s32 	%p86, %r578, %r236;
	@%p86 bra 	$L__BB8_109;
	st.global.u32 	[%rd13+512], %r218;
$L__BB8_109:
	add.s32 	%r584, %r577, 160;
	setp.ge.s32 	%p87, %r584, %r236;
	@%p87 bra 	$L__BB8_111;
	st.global.u32 	[%rd13+640], %r219;
$L__BB8_111:
	add.s32 	%r590, %r577, 192;
	setp.ge.s32 	%p88, %r590, %r236;
	@%p88 bra 	$L__BB8_113;
	st.global.u32 	[%rd13+768], %r220;
$L__BB8_113:
	add.s32 	%r596, %r577, 224;
	setp.ge.s32 	%p89, %r596, %r236;
	@%p89 bra 	$L__BB8_115;
	st.global.u32 	[%rd13+896], %r221;
$L__BB8_115:
	add.s32 	%r602, %r577, 256;
	setp.ge.s32 	%p90, %r602, %r236;
	@%p90 bra 	$L__BB8_117;
	st.global.u32 	[%rd13+1024], %r222;
$L__BB8_117:
	add.s32 	%r608, %r577, 288;
	setp.ge.s32 	%p91, %r608, %r236;
	@%p91 bra 	$L__BB8_119;
	st.global.u32 	[%rd13+1152], %r223;
$L__BB8_119:
	setp.ge.s32 	%p92, %r111, %r236;
	@%p92 bra 	$L__BB8_121;
	st.global.u32 	[%rd13+1280], %r224;
$L__BB8_121:
	setp.ge.s32 	%p93, %r114, %r236;
	@%p93 bra 	$L__BB8_123;
	st.global.u32 	[%rd13+1408], %r225;
$L__BB8_123:
	setp.ge.s32 	%p94, %r117, %r236;
	@%p94 bra 	$L__BB8_125;
	st.global.u32 	[%rd13+1536], %r226;
$L__BB8_125:
	setp.ge.s32 	%p95, %r120, %r236;
	@%p95 bra 	$L__BB8_127;
	st.global.u32 	[%rd13+1664], %r227;
$L__BB8_127:
	add.s32 	%r614, %r577, 448;
	setp.ge.s32 	%p96, %r614, %r236;
	@%p96 bra 	$L__BB8_129;
	st.global.u32 	[%rd13+1792], %r228;
$L__BB8_129:
	add.s32 	%r620, %r577, 480;
	setp.ge.s32 	%p97, %r620, %r236;
	@%p97 bra 	$L__BB8_131;
	st.global.u32 	[%rd13+1920], %r229;
$L__BB8_131:
	add.s32 	%r626, %r577, 512;
	setp.ge.s32 	%p98, %r626, %r236;
	@%p98 bra 	$L__BB8_133;
	st.global.u32 	[%rd13+2048], %r230;
$L__BB8_133:
	setp.ge.s32 	%p99, %r129, %r236;
	@%p99 bra 	$L__BB8_135;
	st.global.u32 	[%rd13+2176], %r231;
$L__BB8_135:
	setp.ge.s32 	%p100, %r132, %r236;
	@%p100 bra 	$L__BB8_137;
	st.global.u32 	[%rd13+2304], %r232;
$L__BB8_137:
	add.s32 	%r632, %r577, 608;
	setp.ge.s32 	%p101, %r632, %r236;
	@%p101 bra 	$L__BB8_139;
	st.global.u32 	[%rd13+2432], %r233;
$L__BB8_139:
	add.s32 	%r638, %r577, 640;
	setp.ge.s32 	%p102, %r638, %r236;
	@%p102 bra 	$L__BB8_141;
	st.global.u32 	[%rd13+2560], %r234;
$L__BB8_141:
	setp.ge.s32 	%p103, %r139, %r236;
	@%p103 bra 	$L__BB8_143;
	st.global.u32 	[%rd13+2688], %r235;
$L__BB8_143:
	ret;

}
	// .globl	_ZN3cub18CUB_300001_SM_10006detail4scan16DeviceScanKernelINS2_10policy_hubIiiimN4cuda3std3__44plusIvEEE10Policy1000EN6thrust24THRUST_300001_SM_1000_NS10device_ptrIiEESF_NS0_13ScanTileStateIiLb1EEES9_NS1_10InputValueIiPiEEmiLb0EiEEvT0_T1_T2_iT3_T4_T5_
.visible .entry _ZN3cub18CUB_300001_SM_10006detail4scan16DeviceScanKernelINS2_10policy_hubIiiimN4cuda3std3__44plusIvEEE10Policy1000EN6thrust24THRUST_300001_SM_1000_NS10device_ptrIiEESF_NS0_13ScanTileStateIiLb1EEES9_NS1_10InputValueIiPiEEmiLb0EiEEvT0_T1_T2_iT3_T4_T5_(
	.param .align 8 .b8 _ZN3cub18CUB_300001_SM_10006detail4scan16DeviceScanKernelINS2_10policy_hubIiiimN4cuda3std3__44plusIvEEE10Policy1000EN6thrust24THRUST_300001_SM_1000_NS10device_ptrIiEESF_NS0_13ScanTileStateIiLb1EEES9_NS1_10InputValueIiPiEEmiLb0EiEEvT0_T1_T2_iT3_T4_T5__param_0[8],
	.param .align 8 .b8 _ZN3cub18CUB_300001_SM_10006detail4scan16DeviceScanKernelINS2_10policy_hubIiiimN4cuda3std3__44plusIvEEE10Policy1000EN6thrust24THRUST_300001_SM_1000_NS10device_ptrIiEESF_NS0_13ScanTileStateIiLb1EEES9_NS1_10InputValueIiPiEEmiLb0EiEEvT0_T1_T2_iT3_T4_T5__param_1[8],
	.param .align 8 .b8 _ZN3cub18CUB_300001_SM_10006detail4scan16DeviceScanKernelINS2_10policy_hubIiiimN4cuda3std3__44plusIvEEE10Policy1000EN6thrust24THRUST_300001_SM_1000_NS10device_ptrIiEESF_NS0_13ScanTileStateIiLb1EEES9_NS1_10InputValueIiPiEEmiLb0EiEEvT0_T1_T2_iT3_T4_T5__param_2[8],
	.param .u32 _ZN3cub18CUB_300001_SM_10006detail4scan16DeviceScanKernelINS2_10policy_hubIiiimN4cuda3std3__44plusIvEEE10Policy1000EN6thrust24THRUST_300001_SM_1000_NS10device_ptrIiEESF_NS0_13ScanTileStateIiLb1EEES9_NS1_10InputValueIiPiEEmiLb0EiEEvT0_T1_T2_iT3_T4_T5__param_3,
	.param .align 1 .b8 _ZN3cub18CUB_300001_SM_10006detail4scan16DeviceScanKernelINS2_10policy_hubIiiimN4cuda3std3__44plusIvEEE10Policy1000EN6thrust24THRUST_300001_SM_1000_NS10device_ptrIiEESF_NS0_13ScanTileStateIiLb1EEES9_NS1_10InputValueIiPiEEmiLb0EiEEvT0_T1_T2_iT3_T4_T5__param_4[1],
	.param .align 8 .b8 _ZN3cub18CUB_300001_SM_10006detail4scan16DeviceScanKernelINS2_10policy_hubIiiimN4cuda3std3__44plusIvEEE10Policy1000EN6thrust24THRUST_300001_SM_1000_NS10device_ptrIiEESF_NS0_13ScanTileStateIiLb1EEES9_NS1_10InputValueIiPiEEmiLb0EiEEvT0_T1_T2_iT3_T4_T5__param_5[16],
	.param .u64 _ZN3cub18CUB_300001_SM_10006detail4scan16DeviceScanKernelINS2_10policy_hubIiiimN4cuda3std3__44plusIvEEE10Policy1000EN6thrust24THRUST_300001_SM_1000_NS10device_ptrIiEESF_NS0_13ScanTileStateIiLb1EEES9_NS1_10InputValueIiPiEEmiLb0EiEEvT0_T1_T2_iT3_T4_T5__param_6
)
.maxntid 416
{
	.reg .pred 	%p<158>;
	.reg .b16 	%rs<3>;
	.reg .b32 	%r<1003>;
	.reg .b64 	%rd<59>;
	// demoted variable
	.shared .align 16 .b8 _ZZN3cub18CUB_300001_SM_10006detail4scan16DeviceScanKernelINS2_10policy_hubIiiimN4cuda3std3__44plusIvEEE10Policy1000EN6thrust24THRUST_300001_SM_1000_NS10device_ptrIiEESF_NS0_13ScanTileStateIiLb1EEES9_NS1_10InputValueIiPiEEmiLb0EiEEvT0_T1_T2_iT3_T4_T5_E12temp_storage[31632];
	ld.param.u32 	%r206, [_ZN3cub18CUB_300001_SM_10006detail4scan16DeviceScanKernelINS2_10policy_hubIiiimN4cuda3std3__44plusIvEEE10Policy1000EN6thrust24THRUST_300001_SM_1000_NS10device_ptrIiEESF_NS0_13ScanTileStateIiLb1EEES9_NS1_10InputValueIiPiEEmiLb0EiEEvT0_T1_T2_iT3_T4_T5__param_5];
	bfe.u32 	%r207, %r206, 0, 8;
	cvt.u16.u32 	%rs1, %r207;
	and.b16  	%rs2, %rs1, 255;
	ld.param.u64 	%rd18, [_ZN3cub18CUB_300001_SM_10006detail4scan16DeviceScanKernelINS2_10policy_hubIiiimN4cuda3std3__44plusIvEEE10Policy1000EN6thrust24THRUST_300001_SM_1000_NS10device_ptrIiEESF_NS0_13ScanTileStateIiLb1EEES9_NS1_10InputValueIiPiEEmiLb0EiEEvT0_T1_T2_iT3_T4_T5__param_2];
	ld.param.u64 	%rd17, [_ZN3cub18CUB_300001_SM_10006detail4scan16DeviceScanKernelINS2_10policy_hubIiiimN4cuda3std3__44plusIvEEE10Policy1000EN6thrust24THRUST_300001_SM_1000_NS10device_ptrIiEESF_NS0_13ScanTileStateIiLb1EEES9_NS1_10InputValueIiPiEEmiLb0EiEEvT0_T1_T2_iT3_T4_T5__param_1];
	ld.param.u64 	%rd16, [_ZN3cub18CUB_300001_SM_10006detail4scan16DeviceScanKernelINS2_10policy_hubIiiimN4cuda3std3__44plusIvEEE10Policy1000EN6thrust24THRUST_300001_SM_1000_NS10device_ptrIiEESF_NS0_13ScanTileStateIiLb1EEES9_NS1_10InputValueIiPiEEmiLb0EiEEvT0_T1_T2_iT3_T4_T5__param_0];
	ld.param.u64 	%rd1, [_ZN3cub18CUB_300001_SM_10006detail4scan16DeviceScanKernelINS2_10policy_hubIiiimN4cuda3std3__44plusIvEEE10Policy1000EN6thrust24THRUST_300001_SM_1000_NS10device_ptrIiEESF_NS0_13ScanTileStateIiLb1EEES9_NS1_10InputValueIiPiEEmiLb0EiEEvT0_T1_T2_iT3_T4_T5__param_5+8];
	ld.param.u32 	%r205, [_ZN3cub18CUB_300001_SM_10006detail4scan16DeviceScanKernelINS2_10policy_hubIiiimN4cuda3std3__44plusIvEEE10Policy1000EN6thrust24THRUST_300001_SM_1000_NS10device_ptrIiEESF_NS0_13ScanTileStateIiLb1EEES9_NS1_10InputValueIiPiEEmiLb0EiEEvT0_T1_T2_iT3_T4_T5__param_3];
	ld.param.u64 	%rd19, [_ZN3cub18CUB_300001_SM_10006detail4scan16DeviceScanKernelINS2_10policy_hubIiiimN4cuda3std3__44plusIvEEE10Policy1000EN6thrust24THRUST_300001_SM_1000_NS10device_ptrIiEESF_NS0_13ScanTileStateIiLb1EEES9_NS1_10InputValueIiPiEEmiLb0EiEEvT0_T1_T2_iT3_T4_T5__param_6];
	setp.eq.s16 	%p1, %rs2, 0;
	@%p1 bra 	$L__BB9_2;
	cvta.to.global.u64 	%rd20, %rd1;
	ld.global.u32 	%r959, [%rd20];
	bra.uni 	$L__BB9_3;
$L__BB9_2:
	cvt.u32.u64 	%r959, %rd1;
$L__BB9_3:
	cvta.to.global.u64 	%rd3, %rd16;
	cvta.to.global.u64 	%rd4, %rd17;
	mov.u32 	%r208, %ctaid.x;
	add.s32 	%r4, %r205, %r208;
	mul.wide.s32 	%rd5, %r4, 7904;
	sub.s64 	%rd6, %rd19, %rd5;
	setp.lt.u64 	%p2, %rd6, 7905;
	@%p2 bra 	$L__BB9_29;
	mov.u32 	%r5, %tid.x;
	and.b32  	%r617, %r5, 31;
	and.b32  	%r618, %r5, 992;
	mul.lo.s32 	%r619, %r618, 19;
	or.b32  	%r620, %r619, %r617;
	cvt.u64.u32 	%rd42, %r620;
	add.s64 	%rd7, %rd5, %rd42;
	shl.b64 	%rd43, %rd7, 2;
	add.s64 	%rd44, %rd3, %rd43;
	ld.global.u32 	%r621, [%rd44];
	ld.global.u32 	%r622, [%rd44+128];
	ld.global.u32 	%r623, [%rd44+256];
	ld.global.u32 	%r624, [%rd44+384];
	ld.global.u32 	%r625, [%rd44+512];
	ld.global.u32 	%r626, [%rd44+640];
	ld.global.u32 	%r627, [%rd44+768];
	ld.global.u32 	%r628, [%rd44+896];
	ld.global.u32 	%r629, [%rd44+1024];
	ld.global.u32 	%r630, [%rd44+1152];
	ld.global.u32 	%r631, [%rd44+1280];
	ld.global.u32 	%r632, [%rd44+1408];
	ld.global.u32 	%r633, [%rd44+1536];
	ld.global.u32 	%r634, [%rd44+1664];
	ld.global.u32 	%r635, [%rd44+1792];
	ld.global.u32 	%r636, [%rd44+1920];
	ld.global.u32 	%r637, [%rd44+2048];
	ld.global.u32 	%r638, [%rd44+2176];
	ld.global.u32 	%r639, [%rd44+2304];
	// begin inline asm
	mov.u32 %r616, %laneid;
	// end inline asm
	shr.u32 	%r7, %r5, 5;
	mad.lo.s32 	%r640, %r7, 608, %r616;
	shl.b32 	%r641, %r640, 2;
	mov.u32 	%r642, _ZZN3cub18CUB_300001_SM_10006detail4scan16DeviceScanKernelINS2_10policy_hubIiiimN4cuda3std3__44plusIvEEE10Policy1000EN6thrust24THRUST_300001_SM_1000_NS10device_ptrIiEESF_NS0_13ScanTileStateIiLb1EEES9_NS1_10InputValueIiPiEEmiLb0EiEEvT0_T1_T2_iT3_T4_T5_E12temp_storage;
	add.s32 	%r8, %r642, %r641;
	st.shared.u32 	[%r8], %r621;
	st.shared.u32 	[%r8+128], %r622;
	st.shared.u32 	[%r8+256], %r623;
	st.shared.u32 	[%r8+384], %r624;
	st.shared.u32 	[%r8+512], %r625;
	st.shared.u32 	[%r8+640], %r626;
	st.shared.u32 	[%r8+768], %r627;
	st.shared.u32 	[%r8+896], %r628;
	st.shared.u32 	[%r8+1024], %r629;
	st.shared.u32 	[%r8+1152], %r630;
	st.shared.u32 	[%r8+1280], %r631;
	st.shared.u32 	[%r8+1408], %r632;
	st.shared.u32 	[%r8+1536], %r633;
	st.shared.u32 	[%r8+1664], %r634;
	st.shared.u32 	[%r8+1792], %r635;
	st.shared.u32 	[%r8+1920], %r636;
	st.shared.u32 	[%r8+2048], %r637;
	st.shared.u32 	[%r8+2176], %r638;
	st.shared.u32 	[%r8+2304], %r639;
	bar.warp.sync 	-1;
	mad.lo.s32 	%r9, %r616, 72, %r8;
	ld.shared.u32 	%r10, [%r9];
	ld.shared.u32 	%r11, [%r9+4];
	ld.shared.u32 	%r12, [%r9+8];
	ld.shared.u32 	%r13, [%r9+12];
	ld.shared.u32 	%r14, [%r9+16];
	ld.shared.u32 	%r15, [%r9+20];
	ld.shared.u32 	%r16, [%r9+24];
	ld.shared.u32 	%r17, [%r9+28];
	ld.shared.u32 	%r18, [%r9+32];
	ld.shared.u32 	%r19, [%r9+36];
	ld.shared.u32 	%r20, [%r9+40];
	ld.shared.u32 	%r21, [%r9+44];
	ld.shared.u32 	%r22, [%r9+48];
	ld.shared.u32 	%r23, [%r9+52];
	ld.shared.u32 	%r24, [%r9+56];
	ld.shared.u32 	%r25, [%r9+60];
	ld.shared.u32 	%r26, [%r9+64];
	ld.shared.u32 	%r27, [%r9+68];
	ld.shared.u32 	%r28, [%r9+72];
	bar.sync 	0;
	setp.ne.s32 	%p100, %r4, 0;
	@%p100 bra 	$L__BB9_9;
	add.s32 	%r860, %r11, %r10;
	add.s32 	%r861, %r12, %r860;
	add.s32 	%r862, %r13, %r861;
	add.s32 	%r863, %r14, %r862;
	add.s32 	%r864, %r15, %r863;
	add.s32 	%r865, %r16, %r864;
	add.s32 	%r866, %r17, %r865;
	add.s32 	%r867, %r18, %r866;
	add.s32 	%r868, %r19, %r867;
	add.s32 	%r869, %r20, %r868;
	add.s32 	%r870, %r21, %r869;
	add.s32 	%r871, %r22, %r870;
	add.s32 	%r872, %r23, %r871;
	add.s32 	%r873, %r24, %r872;
	add.s32 	%r874, %r25, %r873;
	add.s32 	%r875, %r26, %r874;
	add.s32 	%r876, %r27, %r875;
	add.s32 	%r834, %r28, %r876;
	mov.b32 	%r832, 1;
	mov.b32 	%r857, 0;
	mov.b32 	%r859, -1;
	// begin inline asm
	{  .reg .s32 r0;  .reg .pred p;  shfl.sync.up.b32 r0|p, %r834, %r832, %r857, %r859;  @p add.s32 r0, r0, %r834;  mov.s32 %r830, r0;}
	// end inline asm
	mov.b32 	%r838, 2;
	// begin inline asm
	{  .reg .s32 r0;  .reg .pred p;  shfl.sync.up.b32 r0|p, %r830, %r838, %r857, %r859;  @p add.s32 r0, r0, %r830;  mov.s32 %r836, r0;}
	// end inline asm
	mov.b32 	%r844, 4;
	// begin inline asm
	{  .reg .s32 r0;  .reg .pred p;  shfl.sync.up.b32 r0|p, %r836, %r844, %r857, %r859;  @p add.s32 r0, r0, %r836;  mov.s32 %r842, r0;}
	// end inline asm
	mov.b32 	%r850, 8;
	// begin inline asm
	{  .reg .s32 r0;  .reg .pred p;  shfl.sync.up.b32 r0|p, %r842, %r850, %r857, %r859;  @p add.s32 r0, r0, %r842;  mov.s32 %r848, r0;}
	// end inline asm
	mov.b32 	%r856, 16;
	// begin inline asm
	{  .reg .s32 r0;  .reg .pred p;  shfl.sync.up.b32 r0|p, %r848, %r856, %r857, %r859;  @p add.s32 r0, r0, %r848;  mov.s32 %r854, r0;}
	// end inline asm
	setp.ne.s32 	%p143, %r616, 31;
	@%p143 bra 	$L__BB9_7;
	shl.b32 	%r877, %r7, 2;
	mov.u32 	%r878, _ZZN3cub18CUB_300001_SM_10006detail4scan16DeviceScanKernelINS2_10policy_hubIiiimN4cuda3std3__44plusIvEEE10Policy1000EN6thrust24THRUST_300001_SM_1000_NS10device_ptrIiEESF_NS0_13ScanTileStateIiLb1EEES9_NS1_10InputValueIiPiEEmiLb0EiEEvT0_T1_T2_iT3_T4_T5_E12temp_storage;
	add.s32 	%r879, %r878, %r877;
	st.shared.u32 	[%r879+16], %r854;
$L__BB9_7:
	bar.sync 	0;
	ld.shared.v4.u32 	{%r880, %r881, %r882, %r883}, [_ZZN3cub18CUB_300001_SM_10006detail4scan16DeviceScanKernelINS2_10policy_hubIiiimN4cuda3std3__44plusIvEEE10Policy1000EN6thrust24THRUST_300001_SM_1000_NS10device_ptrIiEESF_NS0_13ScanTileStateIiLb1EEES9_NS1_10InputValueIiPiEEmiLb0EiEEvT0_T1_T2_iT3_T4_T5_E12temp_storage+16];
	add.s32 	%r884, %r881, %r880;
	setp.eq.s32 	%p144, %r7, 2;
	selp.b32 	%r885, %r884, %r880, %p144;
	add.s32 	%r886, %r884, %r882;
	setp.eq.s32 	%p145, %r7, 3;
	selp.b32 	%r887, %r886, %r885, %p145;
	add.s32 	%r888, %r886, %r883;
	setp.eq.s32 	%p146, %r7, 4;
	selp.b32 	%r889, %r888, %r887, %p146;
	ld.shared.v4.u32 	{%r890, %r891, %r892, %r893}, [_ZZN3cub18CUB_300001_SM_10006detail4scan16DeviceScanKernelINS2_10policy_hubIiiimN4cuda3std3__44plusIvEEE10Policy1000EN6thrust24THRUST_300001_SM_1000_NS10device_ptrIiEESF_NS0_13ScanTileStateIiLb1EEES9_NS1_10InputValueIiPiEEmiLb0EiEEvT0_T1_T2_iT3_T4_T5_E12temp_storage+32];
	add.s32 	%r894, %r888, %r890;
	setp.eq.s32 	%p147, %r7, 5;
	selp.b32 	%r895, %r894, %r889, %p147;
	add.s32 	%r896, %r894, %r891;
	setp.eq.s32 	%p148, %r7, 6;
	selp.b32 	%r897, %r896, %r895, %p148;
	add.s32 	%r898, %r896, %r892;
	setp.eq.s32 	%p149, %r7, 7;
	selp.b32 	%r899, %r898, %r897, %p149;
	add.s32 	%r900, %r898, %r893;
	setp.eq.s32 	%p150, %r7, 8;
	selp.b32 	%r901, %r900, %r899, %p150;
	ld.shared.v4.u32 	{%r902, %r903, %r904, %r905}, [_ZZN3cub18CUB_300001_SM_10006detail4scan16DeviceScanKernelINS2_10policy_hubIiiimN4cuda3std3__44plusIvEEE10Policy1000EN6thrust24THRUST_300001_SM_1000_NS10device_ptrIiEESF_NS0_13ScanTileStateIiLb1EEES9_NS1_10InputValueIiPiEEmiLb0EiEEvT0_T1_T2_iT3_T4_T5_E12temp_storage+48];
	add.s32 	%r906, %r900, %r902;
	setp.eq.s32 	%p151, %r7, 9;
	selp.b32 	%r907, %r906, %r901, %p151;
	add.s32 	%r908, %r906, %r903;
	setp.eq.s32 	%p152, %r7, 10;
	selp.b32 	%r909, %r908, %r907, %p152;
	add.s32 	%r910, %r908, %r904;
	setp.eq.s32 	%p153, %r7, 11;
	selp.b32 	%r911, %r910, %r909, %p153;
	add.s32 	%r912, %r910, %r905;
	setp.eq.s32 	%p154, %r7, 12;
	selp.b32 	%r913, %r912, %r911, %p154;
	ld.shared.u32 	%r914, [_ZZN3cub18CUB_300001_SM_10006detail4scan16DeviceScanKernelINS2_10policy_hubIiiimN4cuda3std3__44plusIvEEE10Policy1000EN6thrust24THRUST_300001_SM_1000_NS10device_ptrIiEESF_NS0_13ScanTileStateIiLb1EEES9_NS1_10InputValueIiPiEEmiLb0EiEEvT0_T1_T2_iT3_T4_T5_E12temp_storage+64];
	setp.lt.u32 	%p155, %r5, 32;
	selp.b32 	%r915, 0, %r913, %p155;
	setp.eq.s32 	%p156, %r616, 0;
	sub.s32 	%r916, %r854, %r834;
	selp.b32 	%r917, 0, %r916, %p156;
	add.s32 	%r918, %r917, %r959;
	add.s32 	%r971, %r918, %r915;
	add.s32 	%r919, %r914, %r959;
	add.s32 	%r32, %r919, %r912;
	setp.ne.s32 	%p157, %r5, 0;
	@%p157 bra 	$L__BB9_28;
	add.s64 	%rd56, %rd18, 256;
	mov.b32 	%r920, 101;
	// begin inline asm
	st.relaxed.gpu.v2.u32 [%rd56], {%r920, %r32};
	// end inline asm
	bra.uni 	$L__BB9_28;
$L__BB9_9:
	add.s32 	%r673, %r11, %r10;
	add.s32 	%r674, %r12, %r673;
	add.s32 	%r675, %r13, %r674;
	add.s32 	%r676, %r14, %r675;
	add.s32 	%r677, %r15, %r676;
	add.s32 	%r678, %r16, %r677;
	add.s32 	%r679, %r17, %r678;
	add.s32 	%r680, %r18, %r679;
	add.s32 	%r681, %r19, %r680;
	add.s32 	%r682, %r20, %r681;
	add.s32 	%r683, %r21, %r682;
	add.s32 	%r684, %r22, %r683;
	add.s32 	%r685, %r23, %r684;
	add.s32 	%r686, %r24, %r685;
	add.s32 	%r687, %r25, %r686;
	add.s32 	%r688, %r26, %r687;
	add.s32 	%r689, %r27, %r688;
	add.s32 	%r647, %r28, %r689;
	mov.b32 	%r645, 1;
	mov.b32 	%r670, 0;
	mov.b32 	%r672, -1;
	// begin inline asm
	{  .reg .s32 r0;  .reg .pred p;  shfl.sync.up.b32 r0|p, %r647, %r645, %r670, %r672;  @p add.s32 r0, r0, %r647;  mov.s32 %r643, r0;}
	// end inline asm
	mov.b32 	%r651, 2;
	// begin inline asm
	{  .reg .s32 r0;  .reg .pred p;  shfl.sync.up.b32 r0|p, %r643, %r651, %r670, %r672;  @p add.s32 r0, r0, %r643;  mov.s32 %r649, r0;}
	// end inline asm
	mov.b32 	%r657, 4;
	// begin inline asm
	{  .reg .s32 r0;  .reg .pred p;  shfl.sync.up.b32 r0|p, %r649, %r657, %r670, %r672;  @p add.s32 r0, r0, %r649;  mov.s32 %r655, r0;}
	// end inline asm
	mov.b32 	%r663, 8;
	// begin inline asm
	{  .reg .s32 r0;  .reg .pred p;  shfl.sync.up.b32 r0|p, %r655, %r663, %r670, %r672;  @p add.s32 r0, r0, %r655;  mov.s32 %r661, r0;}
	// end inline asm
	mov.b32 	%r669, 16;
	// begin inline asm
	{  .reg .s32 r0;  .reg .pred p;  shfl.sync.up.b32 r0|p, %r661, %r669, %r670, %r672;  @p add.s32 r0, r0, %r661;  mov.s32 %r667, r0;}
	// end inline asm
	setp.ne.s32 	%p101, %r616, 31;
	@%p101 bra 	$L__BB9_11;
	shl.b32 	%r690, %r7, 2;
	mov.u32 	%r691, _ZZN3cub18CUB_300001_SM_10006detail4scan16DeviceScanKernelINS2_10policy_hubIiiimN4cuda3std3__44plusIvEEE10Policy1000EN6thrust24THRUST_300001_SM_1000_NS10device_ptrIiEESF_NS0_13ScanTileStateIiLb1EEES9_NS1_10InputValueIiPiEEmiLb0EiEEvT0_T1_T2_iT3_T4_T5_E12temp_storage;
	add.s32 	%r692, %r691, %r690;
	st.shared.u32 	[%r692+16], %r667;
$L__BB9_11:
	sub.s32 	%r693, %r667, %r647;
	bar.sync 	0;
	ld.shared.v4.u32 	{%r694, %r695, %r696, %r697}, [_ZZN3cub18CUB_300001_SM_10006detail4scan16DeviceScanKernelINS2_10policy_hubIiiimN4cuda3std3__44plusIvEEE10Policy1000EN6thrust24THRUST_300001_SM_1000_NS10device_ptrIiEESF_NS0_13ScanTileStateIiLb1EEES9_NS1_10InputValueIiPiEEmiLb0EiEEvT0_T1_T2_iT3_T4_T5_E12temp_storage+16];
	add.s32 	%r698, %r695, %r694;
	setp.eq.s32 	%p102, %r7, 2;
	selp.b32 	%r699, %r698, %r694, %p102;
	add.s32 	%r700, %r698, %r696;
	setp.eq.s32 	%p103, %r7, 3;
	selp.b32 	%r701, %r700, %r699, %p103;
	add.s32 	%r702, %r700, %r697;
	setp.eq.s32 	%p104, %r7, 4;
	selp.b32 	%r703, %r702, %r701, %p104;
	ld.shared.v4.u32 	{%r704, %r705, %r706, %r707}, [_ZZN3cub18CUB_300001_SM_10006detail4scan16DeviceScanKernelINS2_10policy_hubIiiimN4cuda3std3__44plusIvEEE10Policy1000EN6thrust24THRUST_300001_SM_1000_NS10device_ptrIiEESF_NS0_13ScanTileStateIiLb1EEES9_NS1_10InputValueIiPiEEmiLb0EiEEvT0_T1_T2_iT3_T4_T5_E12temp_storage+32];
	add.s32 	%r708, %r702, %r704;
	setp.eq.s32 	%p105, %r7, 5;
	selp.b32 	%r709, %r708, %r703, %p105;
	add.s32 	%r710, %r708, %r705;
	setp.eq.s32 	%p106, %r7, 6;
	selp.b32 	%r711, %r710, %r709, %p106;
	add.s32 	%r712, %r710, %r706;
	setp.eq.s32 	%p107, %r7, 7;
	selp.b32 	%r713, %r712, %r711, %p107;
	add.s32 	%r714, %r712, %r707;
	setp.eq.s32 	%p108, %r7, 8;
	selp.b32 	%r715, %r714, %r713, %p108;
	ld.shared.v4.u32 	{%r716, %r717, %r718, %r719}, [_ZZN3cub18CUB_300001_SM_10006detail4scan16DeviceScanKernelINS2_10policy_hubIiiimN4cuda3std3__44plusIvEEE10Policy1000EN6thrust24THRUST_300001_SM_1000_NS10device_ptrIiEESF_NS0_13ScanTileStateIiLb1EEES9_NS1_10InputValueIiPiEEmiLb0EiEEvT0_T1_T2_iT3_T4_T5_E12temp_storage+48];
	add.s32 	%r720, %r714, %r716;
	setp.eq.s32 	%p109, %r7, 9;
	selp.b32 	%r721, %r720, %r715, %p109;
	add.s32 	%r722, %r720, %r717;
	setp.eq.s32 	%p110, %r7, 10;
	selp.b32 	%r723, %r722, %r721, %p110;
	add.s32 	%r724, %r722, %r718;
	setp.eq.s32 	%p111, %r7, 11;
	selp.b32 	%r725, %r724, %r723, %p111;
	add.s32 	%r726, %r724, %r719;
	setp.eq.s32 	%p112, %r7, 12;
	selp.b32 	%r727, %r726, %r725, %p112;
	ld.shared.u32 	%r728, [_ZZN3cub18CUB_300001_SM_10006detail4scan16DeviceScanKernelINS2_10policy_hubIiiimN4cuda3std3__44plusIvEEE10Policy1000EN6thrust24THRUST_300001_SM_1000_NS10device_ptrIiEESF_NS0_13ScanTileStateIiLb1EEES9_NS1_10InputValueIiPiEEmiLb0EiEEvT0_T1_T2_iT3_T4_T5_E12temp_storage+64];
	add.s32 	%r35, %r726, %r728;
	setp.gt.u32 	%p113, %r5, 31;
	setp.lt.u32 	%p114, %r5, 32;
	setp.eq.s32 	%p115, %r616, 0;
	selp.b32 	%r729, 0, %r693, %p115;
	add.s32 	%r970, %r727, %r729;
	selp.b32 	%r37, %r693, %r970, %p114;
	@%p113 bra 	$L__BB9_27;
	setp.ne.s32 	%p116, %r5, 0;
	mul.wide.s32 	%rd45, %r4, 8;
	add.s64 	%rd8, %rd18, %rd45;
	@%p116 bra 	$L__BB9_14;
	st.shared.u32 	[_ZZN3cub18CUB_300001_SM_10006detail4scan16DeviceScanKernelINS2_10policy_hubIiiimN4cuda3std3__44plusIvEEE10Policy1000EN6thrust24THRUST_300001_SM_1000_NS10device_ptrIiEESF_NS0_13ScanTileStateIiLb1EEES9_NS1_10InputValueIiPiEEmiLb0EiEEvT0_T1_T2_iT3_T4_T5_E12temp_storage+12], %r35;
	add.s64 	%rd46, %rd8, 256;
	mov.b32 	%r730, 100;
	// begin inline asm
	st.relaxed.gpu.v2.u32 [%rd46], {%r730, %r35};
	// end inline asm
$L__BB9_14:
	not.b32 	%r736, %r5;
	add.s32 	%r966, %r4, %r736;
	mov.b32 	%r732, 550;
	// begin inline asm
	nanosleep.u32 %r732;
	// end inline asm
	mul.wide.s32 	%rd48, %r966, 8;
	add.s64 	%rd49, %rd18, %rd48;
	add.s64 	%rd47, %rd49, 256;
	// begin inline asm
	ld.relaxed.gpu.v2.u32 {%r967, %r961}, [%rd47];
	// end inline asm
	mov.b32 	%r962, 478;
$L__BB9_15:
	setp.eq.s32 	%p117, %r967, 99;
	mov.b32 	%r737, -1;
	vote.sync.any.pred 	%p118, %p117, %r737;
	not.pred 	%p119, %p118;
	@%p119 bra 	$L__BB9_17;
	// begin inline asm
	nanosleep.u32 %r962;
	// end inline asm
	shr.u32 	%r962, %r962, 1;
	// begin inline asm
	ld.relaxed.gpu.v2.u32 {%r967, %r961}, [%rd47];
	// end inline asm
	bra.uni 	$L__BB9_15;
$L__BB9_17:
	setp.eq.s32 	%p120, %r967, 101;
	mov.b32 	%r764, -1;
	vote.sync.ballot.b32 	%r766, %p120, %r764;
	// begin inline asm
	mov.u32 %r739, %lanemask_ge;
	// end inline asm
	and.b32  	%r767, %r766, %r739;
	or.b32  	%r768, %r767, -2147483648;
	add.s32 	%r769, %r768, -1;
	not.b32 	%r770, %r768;
	and.b32  	%r771, %r770, %r769;
	popc.b32 	%r743, %r771;
	mov.b32 	%r742, 1;
	// begin inline asm
	shfl.sync.down.b32 %r740, %r961, %r742, %r743, %r764;
	// end inline asm
	setp.lt.s32 	%p122, %r616, %r743;
	selp.b32 	%r772, %r740, 0, %p122;
	add.s32 	%r746, %r772, %r961;
	mov.b32 	%r747, 2;
	// begin inline asm
	shfl.sync.down.b32 %r745, %r746, %r747, %r743, %r764;
	// end inline asm
	add.s32 	%r50, %r616, 2;
	setp.gt.s32 	%p123, %r50, %r743;
	selp.b32 	%r773, 0, %r745, %p123;
	add.s32 	%r751, %r746, %r773;
	mov.b32 	%r752, 4;
	// begin inline asm
	shfl.sync.down.b32 %r750, %r751, %r752, %r743, %r764;
	// end inline asm
	add.s32 	%r51, %r616, 4;
	setp.gt.s32 	%p124, %r51, %r743;
	selp.b32 	%r774, 0, %r750, %p124;
	add.s32 	%r756, %r751, %r774;
	mov.b32 	%r757, 8;
	// begin inline asm
	shfl.sync.down.b32 %r755, %r756, %r757, %r743, %r764;
	// end inline asm
	add.s32 	%r52, %r616, 8;
	setp.gt.s32 	%p125, %r52, %r743;
	selp.b32 	%r775, 0, %r755, %p125;
	add.s32 	%r761, %r756, %r775;
	mov.b32 	%r762, 16;
	// begin inline asm
	shfl.sync.down.b32 %r760, %r761, %r762, %r743, %r764;
	// end inline asm
	add.s32 	%r53, %r616, 16;
	setp.gt.s32 	%p126, %r53, %r743;
	selp.b32 	%r776, 0, %r760, %p126;
	add.s32 	%r965, %r761, %r776;
	add.s64 	%rd10, %rd18, 256;
	mov.b32 	%r963, 478;
$L__BB9_18:
	setp.ne.s32 	%p127, %r967, 101;
	mov.b32 	%r777, -1;
	vote.sync.all.pred 	%p128, %p127, %r777;
	not.pred 	%p129, %p128;
	@%p129 bra 	$L__BB9_23;
	shr.u32 	%r963, %r963, 1;
	mul.wide.s32 	%rd52, %r966, 8;
	add.s64 	%rd53, %rd10, %rd52;
	add.s64 	%rd51, %rd53, -256;
	// begin inline asm
	ld.relaxed.gpu.v2.u32 {%r967, %r968}, [%rd51];
	// end inline asm
	mov.u32 	%r969, %r963;
$L__BB9_20:
	setp.eq.s32 	%p133, %r967, 99;
	mov.b32 	%r785, -1;
	vote.sync.any.pred 	%p134, %p133, %r785;
	not.pred 	%p135, %p134;
	@%p135 bra 	$L__BB9_22;
	// begin inline asm
	nanosleep.u32 %r969;
	// end inline asm
	shr.u32 	%r969, %r969, 1;
	// begin inline asm
	ld.relaxed.gpu.v2.u32 {%r967, %r968}, [%rd51];
	// end inline asm
	bra.uni 	$L__BB9_20;
$L__BB9_22:
	setp.eq.s32 	%p136, %r967, 101;
	mov.b32 	%r811, -1;
	vote.sync.ballot.b32 	%r812, %p136, %r811;
	and.b32  	%r813, %r812, %r739;
	or.b32  	%r814, %r813, -2147483648;
	add.s32 	%r815, %r814, -1;
	not.b32 	%r816, %r814;
	and.b32  	%r817, %r816, %r815;
	popc.b32 	%r790, %r817;
	mov.b32 	%r789, 1;
	// begin inline asm
	shfl.sync.down.b32 %r787, %r968, %r789, %r790, %r811;
	// end inline asm
	setp.lt.s32 	%p138, %r616, %r790;
	selp.b32 	%r818, %r787, 0, %p138;
	add.s32 	%r793, %r818, %r968;
	mov.b32 	%r794, 2;
	// begin inline asm
	shfl.sync.down.b32 %r792, %r793, %r794, %r790, %r811;
	// end inline asm
	setp.gt.s32 	%p139, %r50, %r790;
	selp.b32 	%r819, 0, %r792, %p139;
	add.s32 	%r798, %r793, %r819;
	mov.b32 	%r799, 4;
	// begin inline asm
	shfl.sync.down.b32 %r797, %r798, %r799, %r790, %r811;
	// end inline asm
	setp.gt.s32 	%p140, %r51, %r790;
	selp.b32 	%r820, 0, %r797, %p140;
	add.s32 	%r803, %r798, %r820;
	mov.b32 	%r804, 8;
	// begin inline asm
	shfl.sync.down.b32 %r802, %r803, %r804, %r790, %r811;
	// end inline asm
	setp.gt.s32 	%p141, %r52, %r790;
	selp.b32 	%r821, 0, %r802, %p141;
	add.s32 	%r808, %r803, %r821;
	mov.b32 	%r809, 16;
	// begin inline asm
	shfl.sync.down.b32 %r807, %r808, %r809, %r790, %r811;
	// end inline asm
	setp.gt.s32 	%p142, %r53, %r790;
	selp.b32 	%r822, 0, %r807, %p142;
	add.s32 	%r823, %r822, %r965;
	add.s32 	%r965, %r823, %r808;
	add.s32 	%r966, %r966, -32;
	bra.uni 	$L__BB9_18;
$L__BB9_23:
	@%p116 bra 	$L__BB9_25;
	add.s32 	%r780, %r965, %r35;
	add.s64 	%rd50, %rd8, 256;
	mov.b32 	%r779, 101;
	// begin inline asm
	st.relaxed.gpu.v2.u32 [%rd50], {%r779, %r780};
	// end inline asm
	st.shared.u32 	[_ZZN3cub18CUB_300001_SM_10006detail4scan16DeviceScanKernelINS2_10policy_hubIiiimN4cuda3std3__44plusIvEEE10Policy1000EN6thrust24THRUST_300001_SM_1000_NS10device_ptrIiEESF_NS0_13ScanTileStateIiLb1EEES9_NS1_10InputValueIiPiEEmiLb0EiEEvT0_T1_T2_iT3_T4_T5_E12temp_storage+4], %r965;
	st.shared.u32 	[_ZZN3cub18CUB_300001_SM_10006detail4scan16DeviceScanKernelINS2_10policy_hubIiiimN4cuda3std3__44plusIvEEE10Policy1000EN6thrust24THRUST_300001_SM_1000_NS10device_ptrIiEESF_NS0_13ScanTileStateIiLb1EEES9_NS1_10InputValueIiPiEEmiLb0EiEEvT0_T1_T2_iT3_T4_T5_E12temp_storage+8], %r780;
$L__BB9_25:
	setp.ne.s32 	%p131, %r616, 0;
	mov.u32 	%r970, %r37;
	@%p131 bra 	$L__BB9_27;
	st.shared.u32 	[_ZZN3cub18CUB_300001_SM_10006detail4scan16DeviceScanKernelINS2_10policy_hubIiiimN4cuda3std3__44plusIvEEE10Policy1000EN6thrust24THRUST_300001_SM_1000_NS10device_ptrIiEESF_NS0_13ScanTileStateIiLb1EEES9_NS1_10InputValueIiPiEEmiLb0EiEEvT0_T1_T2_iT3_T4_T5_E12temp_storage+84], %r965;
	mov.u32 	%r970, %r965;
$L__BB9_27:
	bar.sync 	0;
	setp.eq.s32 	%p132, %r5, 0;
	ld.shared.u32 	%r781, [_ZZN3cub18CUB_300001_SM_10006detail4scan16DeviceScanKernelINS2_10policy_hubIiiimN4cuda3std3__44plusIvEEE10Policy1000EN6thrust24THRUST_300001_SM_1000_NS10device_ptrIiEESF_NS0_13ScanTileStateIiLb1EEES9_NS1_10InputValueIiPiEEmiLb0EiEEvT0_T1_T2_iT3_T4_T5_E12temp_storage+84];
	selp.b32 	%r782, 0, %r781, %p132;
	add.s32 	%r971, %r782, %r970;
$L__BB9_28:
	add.s32 	%r922, %r971, %r10;
	add.s32 	%r923, %r11, %r922;
	add.s32 	%r924, %r12, %r923;
	add.s32 	%r925, %r13, %r924;
	add.s32 	%r926, %r14, %r925;
	add.s32 	%r927, %r15, %r926;
	add.s32 	%r928, %r16, %r927;
	add.s32 	%r929, %r17, %r928;
	add.s32 	%r930, %r18, %r929;
	add.s32 	%r931, %r19, %r930;
	add.s32 	%r932, %r20, %r931;
	add.s32 	%r933, %r21, %r932;
	add.s32 	%r934, %r22, %r933;
	add.s32 	%r935, %r23, %r934;
	add.s32 	%r936, %r24, %r935;
	add.s32 	%r937, %r25, %r936;
	add.s32 	%r938, %r26, %r937;
	add.s32 	%r939, %r27, %r938;
	bar.sync 	0;
	st.shared.u32 	[%r9], %r971;
	st.shared.u32 	[%r9+4], %r922;
	st.shared.u32 	[%r9+8], %r923;
	st.shared.u32 	[%r9+12], %r924;
	st.shared.u32 	[%r9+16], %r925;
	st.shared.u32 	[%r9+20], %r926;
	st.shared.u32 	[%r9+24], %r927;
	st.shared.u32 	[%r9+28], %r928;
	st.shared.u32 	[%r9+32], %r929;
	st.shared.u32 	[%r9+36], %r930;
	st.shared.u32 	[%r9+40], %r931;
	st.shared.u32 	[%r9+44], %r932;
	st.shared.u32 	[%r9+48], %r933;
	st.shared.u32 	[%r9+52], %r934;
	st.shared.u32 	[%r9+56], %r935;
	st.shared.u32 	[%r9+60], %r936;
	st.shared.u32 	[%r9+64], %r937;
	st.shared.u32 	[%r9+68], %r938;
	st.shared.u32 	[%r9+72], %r939;
	bar.warp.sync 	-1;
	ld.shared.u32 	%r940, [%r8];
	ld.shared.u32 	%r941, [%r8+128];
	ld.shared.u32 	%r942, [%r8+256];
	ld.shared.u32 	%r943, [%r8+384];
	ld.shared.u32 	%r944, [%r8+512];
	ld.shared.u32 	%r945, [%r8+640];
	ld.shared.u32 	%r946, [%r8+768];
	ld.shared.u32 	%r947, [%r8+896];
	ld.shared.u32 	%r948, [%r8+1024];
	ld.shared.u32 	%r949, [%r8+1152];
	ld.shared.u32 	%r950, [%r8+1280];
	ld.shared.u32 	%r951, [%r8+1408];
	ld.shared.u32 	%r952, [%r8+1536];
	ld.shared.u32 	%r953, [%r8+1664];
	ld.shared.u32 	%r954, [%r8+1792];
	ld.shared.u32 	%r955, [%r8+1920];
	ld.shared.u32 	%r956, [%r8+2048];
	ld.shared.u32 	%r957, [%r8+2176];
	ld.shared.u32 	%r958, [%r8+2304];
	add.s64 	%rd58, %rd4, %rd43;
	st.global.u32 	[%rd58], %r940;
	st.global.u32 	[%rd58+128], %r941;
	st.global.u32 	[%rd58+256], %r942;
	st.global.u32 	[%rd58+384], %r943;
	st.global.u32 	[%rd58+512], %r944;
	st.global.u32 	[%rd58+640], %r945;
	st.global.u32 	[%rd58+768], %r946;
	st.global.u32 	[%rd58+896], %r947;
	st.global.u32 	[%rd58+1024], %r948;
	st.global.u32 	[%rd58+1152], %r949;
	st.global.u32 	[%rd58+1280], %r950;
	st.global.u32 	[%rd58+1408], %r951;
	st.global.u32 	[%rd58+1536], %r952;
	st.global.u32 	[%rd58+1664], %r953;
	st.global.u32 	[%rd58+1792], %r954;
	st.global.u32 	[%rd58+1920], %r955;
	st.global.u32 	[%rd58+2048], %r956;
	st.global.u32 	[%rd58+2176], %r957;
	st.global.u32 	[%rd58+2304], %r958;
	bra.uni 	$L__BB9_131;
$L__BB9_29:
	setp.eq.s64 	%p3, %rd6, 0;
	@%p3 bra 	$L__BB9_131;
	cvt.u32.u64 	%r75, %rd6;
	shl.b64 	%rd21, %rd5, 2;
	add.s64 	%rd22, %rd3, %rd21;
	mov.u32 	%r76, %tid.x;
	ld.global.u32 	%r990, [%rd22];
	and.b32  	%r209, %r76, 31;
	and.b32  	%r210, %r76, 992;
	mul.lo.s32 	%r211, %r210, 19;
	or.b32  	%r78, %r211, %r209;
	setp.ge.u32 	%p4, %r78, %r75;
	shl.b32 	%r212, %r78, 2;
	cvt.u64.u32 	%rd23, %r212;
	add.s64 	%rd12, %rd22, %rd23;
	mov.u32 	%r972, %r990;
	@%p4 bra 	$L__BB9_32;
	ld.global.u32 	%r972, [%rd12];
$L__BB9_32:
	add.s32 	%r213, %r78, 32;
	setp.ge.u32 	%p5, %r213, %r75;
	mov.u32 	%r973, %r990;
	@%p5 bra 	$L__BB9_34;
	ld.global.u32 	%r973, [%rd12+128];
$L__BB9_34:
	add.s32 	%r214, %r78, 64;
	setp.ge.u32 	%p6, %r214, %r75;
	mov.u32 	%r974, %r990;
	@%p6 bra 	$L__BB9_36;
	ld.global.u32 	%r974, [%rd12+256];
$L__BB9_36:
	add.s32 	%r215, %r78, 96;
	setp.ge.u32 	%p7, %r215, %r75;
	mov.u32 	%r975, %r990;
	@%p7 bra 	$L__BB9_38;
	ld.global.u32 	%r975, [%rd12+384];
$L__BB9_38:
	add.s32 	%r216, %r78, 128;
	setp.ge.u32 	%p8, %r216, %r75;
	mov.u32 	%r976, %r990;
	@%p8 bra 	$L__BB9_40;
	ld.global.u32 	%r976, [%rd12+512];
$L__BB9_40:
	add.s32 	%r217, %r78, 160;
	setp.ge.u32 	%p9, %r217, %r75;
	mov.u32 	%r977, %r990;
	@%p9 bra 	$L__BB9_42;
	ld.global.u32 	%r977, [%rd12+640];
$L__BB9_42:
	add.s32 	%r218, %r78, 192;
	setp.ge.u32 	%p10, %r218, %r75;
	mov.u32 	%r978, %r990;
	@%p10 bra 	$L__BB9_44;
	ld.global.u32 	%r978, [%rd12+768];
$L__BB9_44:
	add.s32 	%r219, %r78, 224;
	setp.ge.u32 	%p11, %r219, %r75;
	mov.u32 	%r979, %r990;
	@%p11 bra 	$L__BB9_46;
	ld.global.u32 	%r979, [%rd12+896];
$L__BB9_46:
	add.s32 	%r95, %r78, 256;
	setp.ge.u32 	%p12, %r95, %r75;
	mov.u32 	%r980, %r990;
	@%p12 bra 	$L__BB9_48;
	ld.global.u32 	%r980, [%rd12+1024];
$L__BB9_48:
	add.s32 	%r98, %r78, 288;
	setp.ge.u32 	%p13, %r98, %r75;
	mov.u32 	%r981, %r990;
	@%p13 bra 	$L__BB9_50;
	ld.global.u32 	%r981, [%rd12+1152];
$L__BB9_50:
	add.s32 	%r220, %r78, 320;
	setp.ge.u32 	%p14, %r220, %r75;
	mov.u32 	%r982, %r990;
	@%p14 bra 	$L__BB9_52;
	ld.global.u32 	%r982, [%rd12+1280];
$L__BB9_52:
	add.s32 	%r221, %r78, 352;
	setp.ge.u32 	%p15, %r221, %r75;
	mov.u32 	%r983, %r990;
	@%p15 bra 	$L__BB9_54;
	ld.global.u32 	%r983, [%rd12+1408];
$L__BB9_54:
	add.s32 	%r222, %r78, 384;
	setp.ge.u32 	%p16, %r222, %r75;
	mov.u32 	%r984, %r990;
	@%p16 bra 	$L__BB9_56;
	ld.global.u32 	%r984, [%rd12+1536];
$L__BB9_56:
	add.s32 	%r223, %r78, 416;
	setp.ge.u32 	%p17, %r223, %r75;
	mov.u32 	%r985, %r990;
	@%p17 bra 	$L__BB9_58;
	ld.global.u32 	%r985, [%rd12+1664];
$L__BB9_58:
	add.s32 	%r224, %r78, 448;
	setp.ge.u32 	%p18, %r224, %r75;
	mov.u32 	%r986, %r990;
	@%p18 bra 	$L__BB9_60;
	ld.global.u32 	%r986, [%rd12+1792];
$L__BB9_60:
	add.s32 	%r225, %r78, 480;
	setp.ge.u32 	%p19, %r225, %r75;
	mov.u32 	%r987, %r990;
	@%p19 bra 	$L__BB9_62;
	ld.global.u32 	%r987, [%rd12+1920];
$L__BB9_62:
	add.s32 	%r226, %r78, 512;
	setp.ge.u32 	%p20, %r226, %r75;
	mov.u32 	%r988, %r990;
	@%p20 bra 	$L__BB9_64;
	ld.global.u32 	%r988, [%rd12+2048];
$L__BB9_64:
	add.s32 	%r115, %r78, 544;
	setp.ge.u32 	%p21, %r115, %r75;
	mov.u32 	%r989, %r990;
	@%p21 bra 	$L__BB9_66;
	ld.global.u32 	%r989, [%rd12+2176];
$L__BB9_66:
	add.s32 	%r118, %r78, 576;
	setp.ge.u32 	%p22, %r118, %r75;
	@%p22 bra 	$L__BB9_68;
	ld.global.u32 	%r990, [%rd12+2304];
$L__BB9_68:
	// begin inline asm
	mov.u32 %r227, %laneid;
	// end inline asm
	shr.u32 	%r122, %r76, 5;
	mad.lo.s32 	%r228, %r122, 608, %r227;
	shl.b32 	%r229, %r228, 2;
	mov.u32 	%r230, _ZZN3cub18CUB_300001_SM_10006detail4scan16DeviceScanKernelINS2_10policy_hubIiiimN4cuda3std3__44plusIvEEE10Policy1000EN6thrust24THRUST_300001_SM_1000_NS10device_ptrIiEESF_NS0_13ScanTileStateIiLb1EEES9_NS1_10InputValueIiPiEEmiLb0EiEEvT0_T1_T2_iT3_T4_T5_E12temp_storage;
	add.s32 	%r123, %r230, %r229;
	st.shared.u32 	[%r123], %r972;
	st.shared.u32 	[%r123+128], %r973;
	st.shared.u32 	[%r123+256], %r974;
	st.shared.u32 	[%r123+384], %r975;
	st.shared.u32 	[%r123+512], %r976;
	st.shared.u32 	[%r123+640], %r977;
	st.shared.u32 	[%r123+768], %r978;
	st.shared.u32 	[%r123+896], %r979;
	st.shared.u32 	[%r123+1024], %r980;
	st.shared.u32 	[%r123+1152], %r981;
	st.shared.u32 	[%r123+1280], %r982;
	st.shared.u32 	[%r123+1408], %r983;
	st.shared.u32 	[%r123+1536], %r984;
	st.shared.u32 	[%r123+1664], %r985;
	st.shared.u32 	[%r123+1792], %r986;
	st.shared.u32 	[%r123+1920], %r987;
	st.shared.u32 	[%r123+2048], %r988;
	st.shared.u32 	[%r123+2176], %r989;
	st.shared.u32 	[%r123+2304], %r990;
	bar.warp.sync 	-1;
	mad.lo.s32 	%r124, %r227, 72, %r123;
	ld.shared.u32 	%r125, [%r124];
	ld.shared.u32 	%r126, [%r124+4];
	ld.shared.u32 	%r127, [%r124+8];
	ld.shared.u32 	%r128, [%r124+12];
	ld.shared.u32 	%r129, [%r124+16];
	ld.shared.u32 	%r130, [%r124+20];
	ld.shared.u32 	%r131, [%r124+24];
	ld.shared.u32 	%r132, [%r124+28];
	ld.shared.u32 	%r133, [%r124+32];
	ld.shared.u32 	%r134, [%r124+36];
	ld.shared.u32 	%r135, [%r124+40];
	ld.shared.u32 	%r136, [%r124+44];
	ld.shared.u32 	%r137, [%r124+48];
	ld.shared.u32 	%r138, [%r124+52];
	ld.shared.u32 	%r139, [%r124+56];
	ld.shared.u32 	%r140, [%r124+60];
	ld.shared.u32 	%r141, [%r124+64];
	ld.shared.u32 	%r142, [%r124+68];
	ld.shared.u32 	%r143, [%r124+72];
	bar.sync 	0;
	setp.ne.s32 	%p23, %r4, 0;
	@%p23 bra 	$L__BB9_72;
	add.s32 	%r456, %r126, %r125;
	add.s32 	%r457, %r127, %r456;
	add.s32 	%r458, %r128, %r457;
	add.s32 	%r459, %r129, %r458;
	add.s32 	%r460, %r130, %r459;
	add.s32 	%r461, %r131, %r460;
	add.s32 	%r462, %r132, %r461;
	add.s32 	%r463, %r133, %r462;
	add.s32 	%r464, %r134, %r463;
	add.s32 	%r465, %r135, %r464;
	add.s32 	%r466, %r136, %r465;
	add.s32 	%r467, %r137, %r466;
	add.s32 	%r468, %r138, %r467;
	add.s32 	%r469, %r139, %r468;
	add.s32 	%r470, %r140, %r469;
	add.s32 	%r471, %r141, %r470;
	add.s32 	%r472, %r142, %r471;
	add.s32 	%r430, %r143, %r472;
	mov.b32 	%r428, 1;
	mov.b32 	%r453, 0;
	mov.b32 	%r455, -1;
	// begin inline asm
	{  .reg .s32 r0;  .reg .pred p;  shfl.sync.up.b32 r0|p, %r430, %r428, %r453, %r455;  @p add.s32 r0, r0, %r430;  mov.s32 %r426, r0;}
	// end inline asm
	mov.b32 	%r434, 2;
	// begin inline asm
	{  .reg .s32 r0;  .reg .pred p;  shfl.sync.up.b32 r0|p, %r426, %r434, %r453, %r455;  @p add.s32 r0, r0, %r426;  mov.s32 %r432, r0;}
	// end inline asm
	mov.b32 	%r440, 4;
	// begin inline asm
	{  .reg .s32 r0;  .reg .pred p;  shfl.sync.up.b32 r0|p, %r432, %r440, %r453, %r455;  @p add.s32 r0, r0, %r432;  mov.s32 %r438, r0;}
	// end inline asm
	mov.b32 	%r446, 8;
	// begin inline asm
	{  .reg .s32 r0;  .reg .pred p;  shfl.sync.up.b32 r0|p, %r438, %r446, %r453, %r455;  @p add.s32 r0, r0, %r438;  mov.s32 %r444, r0;}
	// end inline asm
	mov.b32 	%r452, 16;
	// begin inline asm
	{  .reg .s32 r0;  .reg .pred p;  shfl.sync.up.b32 r0|p, %r444, %r452, %r453, %r455;  @p add.s32 r0, r0, %r444;  mov.s32 %r450, r0;}
	// end inline asm
	setp.ne.s32 	%p66, %r227, 31;
	@%p66 bra 	$L__BB9_71;
	shl.b32 	%r473, %r122, 2;
	mov.u32 	%r474, _ZZN3cub18CUB_300001_SM_10006detail4scan16DeviceScanKernelINS2_10policy_hubIiiimN4cuda3std3__44plusIvEEE10Policy1000EN6thrust24THRUST_300001_SM_1000_NS10device_ptrIiEESF_NS0_13ScanTileStateIiLb1EEES9_NS1_10InputValueIiPiEEmiLb0EiEEvT0_T1_T2_iT3_T4_T5_E12temp_storage;
	add.s32 	%r475, %r474, %r473;
	st.shared.u32 	[%r475+16], %r450;
$L__BB9_71:
	bar.sync 	0;
	ld.shared.v4.u32 	{%r476, %r477, %r478, %r479}, [_ZZN3cub18CUB_300001_SM_10006detail4scan16DeviceScanKernelINS2_10policy_hubIiiimN4cuda3std3__44plusIvEEE10Policy1000EN6thrust24THRUST_300001_SM_1000_NS10device_ptrIiEESF_NS0_13ScanTileStateIiLb1EEES9_NS1_10InputValueIiPiEEmiLb0EiEEvT0_T1_T2_iT3_T4_T5_E12temp_storage+16];
	add.s32 	%r480, %r477, %r476;
	setp.eq.s32 	%p67, %r122, 2;
	selp.b32 	%r481, %r480, %r476, %p67;
	add.s32 	%r482, %r480, %r478;
	setp.eq.s32 	%p68, %r122, 3;
	selp.b32 	%r483, %r482, %r481, %p68;
	add.s32 	%r484, %r482, %r479;
	setp.eq.s32 	%p69, %r122, 4;
	selp.b32 	%r485, %r484, %r483, %p69;
	ld.shared.v4.u32 	{%r486, %r487, %r488, %r489}, [_ZZN3cub18CUB_300001_SM_10006detail4scan16DeviceScanKernelINS2_10policy_hubIiiimN4cuda3std3__44plusIvEEE10Policy1000EN6thrust24THRUST_300001_SM_1000_NS10device_ptrIiEESF_NS0_13ScanTileStateIiLb1EEES9_NS1_10InputValueIiPiEEmiLb0EiEEvT0_T1_T2_iT3_T4_T5_E12temp_storage+32];
	add.s32 	%r490, %r484, %r486;
	setp.eq.s32 	%p70, %r122, 5;
	selp.b32 	%r491, %r490, %r485, %p70;
	add.s32 	%r492, %r490, %r487;
	setp.eq.s32 	%p71, %r122, 6;
	selp.b32 	%r493, %r492, %r491, %p71;
	add.s32 	%r494, %r492, %r488;
	setp.eq.s32 	%p72, %r122, 7;
	selp.b32 	%r495, %r494, %r493, %p72;
	add.s32 	%r496, %r494, %r489;
	setp.eq.s32 	%p73, %r122, 8;
	selp.b32 	%r497, %r496, %r495, %p73;
	ld.shared.v4.u32 	{%r498, %r499, %r500, %r501}, [_ZZN3cub18CUB_300001_SM_10006detail4scan16DeviceScanKernelINS2_10policy_hubIiiimN4cuda3std3__44plusIvEEE10Policy1000EN6thrust24THRUST_300001_SM_1000_NS10device_ptrIiEESF_NS0_13ScanTileStateIiLb1EEES9_NS1_10InputValueIiPiEEmiLb0EiEEvT0_T1_T2_iT3_T4_T5_E12temp_storage+48];
	add.s32 	%r502, %r496, %r498;
	setp.eq.s32 	%p74, %r122, 9;
	selp.b32 	%r503, %r502, %r497, %p74;
	add.s32 	%r504, %r502, %r499;
	setp.eq.s32 	%p75, %r122, 10;
	selp.b32 	%r505, %r504, %r503, %p75;
	add.s32 	%r506, %r504, %r500;
	setp.eq.s32 	%p76, %r122, 11;
	selp.b32 	%r507, %r506, %r505, %p76;
	add.s32 	%r508, %r506, %r501;
	setp.eq.s32 	%p77, %r122, 12;
	selp.b32 	%r509, %r508, %r507, %p77;
	setp.lt.u32 	%p78, %r76, 32;
	selp.b32 	%r510, 0, %r509, %p78;
	setp.eq.s32 	%p79, %r227, 0;
	sub.s32 	%r511, %r450, %r430;
	selp.b32 	%r512, 0, %r511, %p79;
	add.s32 	%r513, %r512, %r959;
	add.s32 	%r1002, %r513, %r510;
	bra.uni 	$L__BB9_91;
$L__BB9_72:
	add.s32 	%r261, %r126, %r125;
	add.s32 	%r262, %r127, %r261;
	add.s32 	%r263, %r128, %r262;
	add.s32 	%r264, %r129, %r263;
	add.s32 	%r265, %r130, %r264;
	add.s32 	%r266, %r131, %r265;
	add.s32 	%r267, %r132, %r266;
	add.s32 	%r268, %r133, %r267;
	add.s32 	%r269, %r134, %r268;
	add.s32 	%r270, %r135, %r269;
	add.s32 	%r271, %r136, %r270;
	add.s32 	%r272, %r137, %r271;
	add.s32 	%r273, %r138, %r272;
	add.s32 	%r274, %r139, %r273;
	add.s32 	%r275, %r140, %r274;
	add.s32 	%r276, %r141, %r275;
	add.s32 	%r277, %r142, %r276;
	add.s32 	%r235, %r143, %r277;
	mov.b32 	%r233, 1;
	mov.b32 	%r258, 0;
	mov.b32 	%r260, -1;
	// begin inline asm
	{  .reg .s32 r0;  .reg .pred p;  shfl.sync.up.b32 r0|p, %r235, %r233, %r258, %r260;  @p add.s32 r0, r0, %r235;  mov.s32 %r231, r0;}
	// end inline asm
	mov.b32 	%r239, 2;
	// begin inline asm
	{  .reg .s32 r0;  .reg .pred p;  shfl.sync.up.b32 r0|p, %r231, %r239, %r258, %r260;  @p add.s32 r0, r0, %r231;  mov.s32 %r237, r0;}
	// end inline asm
	mov.b32 	%r245, 4;
	// begin inline asm
	{  .reg .s32 r0;  .reg .pred p;  shfl.sync.up.b32 r0|p, %r237, %r245, %r258, %r260;  @p add.s32 r0, r0, %r237;  mov.s32 %r243, r0;}
	// end inline asm
	mov.b32 	%r251, 8;
	// begin inline asm
	{  .reg .s32 r0;  .reg .pred p;  shfl.sync.up.b32 r0|p, %r243, %r251, %r258, %r260;  @p add.s32 r0, r0, %r243;  mov.s32 %r249, r0;}
	// end inline asm
	mov.b32 	%r257, 16;
	// begin inline asm
	{  .reg .s32 r0;  .reg .pred p;  shfl.sync.up.b32 r0|p, %r249, %r257, %r258, %r260;  @p add.s32 r0, r0, %r249;  mov.s32 %r255, r0;}
	// end inline asm
	setp.ne.s32 	%p24, %r227, 31;
	@%p24 bra 	$L__BB9_74;
	shl.b32 	%r278, %r122, 2;
	mov.u32 	%r279, _ZZN3cub18CUB_300001_SM_10006detail4scan16DeviceScanKernelINS2_10policy_hubIiiimN4cuda3std3__44plusIvEEE10Policy1000EN6thrust24THRUST_300001_SM_1000_NS10device_ptrIiEESF_NS0_13ScanTileStateIiLb1EEES9_NS1_10InputValueIiPiEEmiLb0EiEEvT0_T1_T2_iT3_T4_T5_E12temp_storage;
	add.s32 	%r280, %r279, %r278;
	st.shared.u32 	[%r280+16], %r255;
$L__BB9_74:
	sub.s32 	%r281, %r255, %r235;
	bar.sync 	0;
	ld.shared.v4.u32 	{%r282, %r283, %r284, %r285}, [_ZZN3cub18CUB_300001_SM_10006detail4scan16DeviceScanKernelINS2_10policy_hubIiiimN4cuda3std3__44plusIvEEE10Policy1000EN6thrust24THRUST_300001_SM_1000_NS10device_ptrIiEESF_NS0_13ScanTileStateIiLb1EEES9_NS1_10InputValueIiPiEEmiLb0EiEEvT0_T1_T2_iT3_T4_T5_E12temp_storage+16];
	add.s32 	%r286, %r283, %r282;
	setp.eq.s32 	%p25, %r122, 2;
	selp.b32 	%r287, %r286, %r282, %p25;
	add.s32 	%r288, %r286, %r284;
	setp.eq.s32 	%p26, %r122, 3;
	selp.b32 	%r289, %r288, %r287, %p26;
	add.s32 	%r290, %r288, %r285;
	setp.eq.s32 	%p27, %r122, 4;
	selp.b32 	%r291, %r290, %r289, %p27;
	ld.shared.v4.u32 	{%r292, %r293, %r294, %r295}, [_ZZN3cub18CUB_300001_SM_10006detail4scan16DeviceScanKernelINS2_10policy_hubIiiimN4cuda3std3__44plusIvEEE10Policy1000EN6thrust24THRUST_300001_SM_1000_NS10device_ptrIiEESF_NS0_13ScanTileStateIiLb1EEES9_NS1_10InputValueIiPiEEmiLb0EiEEvT0_T1_T2_iT3_T4_T5_E12temp_storage+32];
	add.s32 	%r296, %r290, %r292;
	setp.eq.s32 	%p28, %r122, 5;
	selp.b32 	%r297, %r296, %r291, %p28;
	add.s32 	%r298, %r296, %r293;
	setp.eq.s32 	%p29, %r122, 6;
	selp.b32 	%r299, %r298, %r297, %p29;
	add.s32 	%r300, %r298, %r294;
	setp.eq.s32 	%p30, %r122, 7;
	selp.b32 	%r301, %r300, %r299, %p30;
	add.s32 	%r302, %r300, %r295;
	setp.eq.s32 	%p31, %r122, 8;
	selp.b32 	%r303, %r302, %r301, %p31;
	ld.shared.v4.u32 	{%r304, %r305, %r306, %r307}, [_ZZN3cub18CUB_300001_SM_10006detail4scan16DeviceScanKernelINS2_10policy_hubIiiimN4cuda3std3__44plusIvEEE10Policy1000EN6thrust24THRUST_300001_SM_1000_NS10device_ptrIiEESF_NS0_13ScanTileStateIiLb1EEES9_NS1_10InputValueIiPiEEmiLb0EiEEvT0_T1_T2_iT3_T4_T5_E12temp_storage+48];
	add.s32 	%r308, %r302, %r304;
	setp.eq.s32 	%p32, %r122, 9;
	selp.b32 	%r309, %r308, %r303, %p32;
	add.s32 	%r310, %r308, %r305;
	setp.eq.s32 	%p33, %r122, 10;
	selp.b32 	%r311, %r310, %r309, %p33;
	add.s32 	%r312, %r310, %r306;
	setp.eq.s32 	%p34, %r122, 11;
	selp.b32 	%r313, %r312, %r311, %p34;
	add.s32 	%r314, %r312, %r307;
	setp.eq.s32 	%p35, %r122, 12;
	selp.b32 	%r315, %r314, %r313, %p35;
	ld.shared.u32 	%r316, [_ZZN3cub18CUB_300001_SM_10006detail4scan16DeviceScanKernelINS2_10policy_hubIiiimN4cuda3std3__44plusIvEEE10Policy1000EN6thrust24THRUST_300001_SM_1000_NS10device_ptrIiEESF_NS0_13ScanTileStateIiLb1EEES9_NS1_10InputValueIiPiEEmiLb0EiEEvT0_T1_T2_iT3_T4_T5_E12temp_storage+64];
	add.s32 	%r149, %r314, %r316;
	setp.gt.u32 	%p36, %r76, 31;
	setp.lt.u32 	%p37, %r76, 32;
	setp.eq.s32 	%p38, %r227, 0;
	selp.b32 	%r317, 0, %r281, %p38;
	add.s32 	%r1001, %r315, %r317;
	selp.b32 	%r151, %r281, %r1001, %p37;
	@%p36 bra 	$L__BB9_90;
	setp.ne.s32 	%p39, %r76, 0;
	mul.wide.s32 	%rd24, %r4, 8;
	add.s64 	%rd13, %rd18, %rd24;
	@%p39 bra 	$L__BB9_77;
	st.shared.u32 	[_ZZN3cub18CUB_300001_SM_10006detail4scan16DeviceScanKernelINS2_10policy_hubIiiimN4cuda3std3__44plusIvEEE10Policy1000EN6thrust24THRUST_300001_SM_1000_NS10device_ptrIiEESF_NS0_13ScanTileStateIiLb1EEES9_NS1_10InputValueIiPiEEmiLb0EiEEvT0_T1_T2_iT3_T4_T5_E12temp_storage+12], %r149;
	add.s64 	%rd25, %rd13, 256;
	mov.b32 	%r318, 100;
	// begin inline asm
	st.relaxed.gpu.v2.u32 [%rd25], {%r318, %r149};
	// end inline asm
$L__BB9_77:
	not.b32 	%r324, %r76;
	add.s32 	%r997, %r4, %r324;
	mov.b32 	%r320, 550;
	// begin inline asm
	nanosleep.u32 %r320;
	// end inline asm
	mul.wide.s32 	%rd27, %r997, 8;
	add.s64 	%rd28, %rd18, %rd27;
	add.s64 	%rd26, %rd28, 256;
	// begin inline asm
	ld.relaxed.gpu.v2.u32 {%r998, %r992}, [%rd26];
	// end inline asm
	mov.b32 	%r993, 478;
$L__BB9_78:
	setp.eq.s32 	%p40, %r998, 99;
	mov.b32 	%r325, -1;
	vote.sync.any.pred 	%p41, %p40, %r325;
	not.pred 	%p42, %p41;
	@%p42 bra 	$L__BB9_80;
	// begin inline asm
	nanosleep.u32 %r993;
	// end inline asm
	shr.u32 	%r993, %r993, 1;
	// begin inline asm
	ld.relaxed.gpu.v2.u32 {%r998, %r992}, [%rd26];
	// end inline asm
	bra.uni 	$L__BB9_78;
$L__BB9_80:
	setp.eq.s32 	%p43, %r998, 101;
	mov.b32 	%r352, -1;
	vote.sync.ballot.b32 	%r354, %p43, %r352;
	// begin inline asm
	mov.u32 %r327, %lanemask_ge;
	// end inline asm
	and.b32  	%r355, %r354, %r327;
	or.b32  	%r356, %r355, -2147483648;
	add.s32 	%r357, %r356, -1;
	not.b32 	%r358, %r356;
	and.b32  	%r359, %r358, %r357;
	popc.b32 	%r331, %r359;
	mov.b32 	%r330, 1;
	// begin inline asm
	shfl.sync.down.b32 %r328, %r992, %r330, %r331, %r352;
	// end inline asm
	setp.lt.s32 	%p45, %r227, %r331;
	selp.b32 	%r360, %r328, 0, %p45;
	add.s32 	%r334, %r360, %r992;
	mov.b32 	%r335, 2;
	// begin inline asm
	shfl.sync.down.b32 %r333, %r334, %r335, %r331, %r352;
	// end inline asm
	add.s32 	%r361, %r227, 2;
	setp.gt.s32 	%p46, %r361, %r331;
	selp.b32 	%r362, 0, %r333, %p46;
	add.s32 	%r339, %r334, %r362;
	mov.b32 	%r340, 4;
	// begin inline asm
	shfl.sync.down.b32 %r338, %r339, %r340, %r331, %r352;
	// end inline asm
	add.s32 	%r363, %r227, 4;
	setp.gt.s32 	%p47, %r363, %r331;
	selp.b32 	%r364, 0, %r338, %p47;
	add.s32 	%r344, %r339, %r364;
	mov.b32 	%r345, 8;
	// begin inline asm
	shfl.sync.down.b32 %r343, %r344, %r345, %r331, %r352;
	// end inline asm
	add.s32 	%r365, %r227, 8;
	setp.gt.s32 	%p48, %r365, %r331;
	selp.b32 	%r366, 0, %r343, %p48;
	add.s32 	%r349, %r344, %r366;
	mov.b32 	%r350, 16;
	// begin inline asm
	shfl.sync.down.b32 %r348, %r349, %r350, %r331, %r352;
	// end inline asm
	add.s32 	%r367, %r227, 16;
	setp.gt.s32 	%p49, %r367, %r331;
	selp.b32 	%r368, 0, %r348, %p49;
	add.s32 	%r994, %r349, %r368;
	add.s64 	%rd14, %rd18, 256;
	mov.b32 	%r995, 478;
$L__BB9_81:
	setp.ne.s32 	%p50, %r998, 101;
	mov.b32 	%r369, -1;
	vote.sync.all.pred 	%p51, %p50, %r369;
	not.pred 	%p52, %p51;
	@%p52 bra 	$L__BB9_86;
	shr.u32 	%r995, %r995, 1;
	mul.wide.s32 	%rd31, %r997, 8;
	add.s64 	%rd32, %rd14, %rd31;
	add.s64 	%rd30, %rd32, -256;
	// begin inline asm
	ld.relaxed.gpu.v2.u32 {%r998, %r999}, [%rd30];
	// end inline asm
	mov.u32 	%r1000, %r995;
$L__BB9_83:
	setp.eq.s32 	%p56, %r998, 99;
	mov.b32 	%r377, -1;
	vote.sync.any.pred 	%p57, %p56, %r377;
	not.pred 	%p58, %p57;
	@%p58 bra 	$L__BB9_85;
	// begin inline asm
	nanosleep.u32 %r1000;
	// end inline asm
	shr.u32 	%r1000, %r1000, 1;
	// begin inline asm
	ld.relaxed.gpu.v2.u32 {%r998, %r999}, [%rd30];
	// end inline asm
	bra.uni 	$L__BB9_83;
$L__BB9_85:
	setp.eq.s32 	%p59, %r998, 101;
	mov.b32 	%r403, -1;
	vote.sync.ballot.b32 	%r404, %p59, %r403;
	and.b32  	%r405, %r404, %r327;
	or.b32  	%r406, %r405, -2147483648;
	add.s32 	%r407, %r406, -1;
	not.b32 	%r408, %r406;
	and.b32  	%r409, %r408, %r407;
	popc.b32 	%r382, %r409;
	mov.b32 	%r381, 1;
	// begin inline asm
	shfl.sync.down.b32 %r379, %r999, %r381, %r382, %r403;
	// end inline asm
	setp.lt.s32 	%p61, %r227, %r382;
	selp.b32 	%r410, %r379, 0, %p61;
	add.s32 	%r385, %r410, %r999;
	mov.b32 	%r386, 2;
	// begin inline asm
	shfl.sync.down.b32 %r384, %r385, %r386, %r382, %r403;
	// end inline asm
	add.s32 	%r411, %r227, 2;
	setp.gt.s32 	%p62, %r411, %r382;
	selp.b32 	%r412, 0, %r384, %p62;
	add.s32 	%r390, %r385, %r412;
	mov.b32 	%r391, 4;
	// begin inline asm
	shfl.sync.down.b32 %r389, %r390, %r391, %r382, %r403;
	// end inline asm
	add.s32 	%r413, %r227, 4;
	setp.gt.s32 	%p63, %r413, %r382;
	selp.b32 	%r414, 0, %r389, %p63;
	add.s32 	%r395, %r390, %r414;
	mov.b32 	%r396, 8;
	// begin inline asm
	shfl.sync.down.b32 %r394, %r395, %r396, %r382, %r403;
	// end inline asm
	add.s32 	%r415, %r227, 8;
	setp.gt.s32 	%p64, %r415, %r382;
	selp.b32 	%r416, 0, %r394, %p64;
	add.s32 	%r400, %r395, %r416;
	mov.b32 	%r401, 16;
	// begin inline asm
	shfl.sync.down.b32 %r399, %r400, %r401, %r382, %r403;
	// end inline asm
	add.s32 	%r417, %r227, 16;
	setp.gt.s32 	%p65, %r417, %r382;
	selp.b32 	%r418, 0, %r399, %p65;
	add.s32 	%r419, %r418, %r994;
	add.s32 	%r994, %r419, %r400;
	add.s32 	%r997, %r997, -32;
	bra.uni 	$L__BB9_81;
$L__BB9_86:
	@%p39 bra 	$L__BB9_88;
	add.s32 	%r372, %r994, %r149;
	add.s64 	%rd29, %rd13, 256;
	mov.b32 	%r371, 101;
	// begin inline asm
	st.relaxed.gpu.v2.u32 [%rd29], {%r371, %r372};
	// end inline asm
	st.shared.u32 	[_ZZN3cub18CUB_300001_SM_10006detail4scan16DeviceScanKernelINS2_10policy_hubIiiimN4cuda3std3__44plusIvEEE10Policy1000EN6thrust24THRUST_300001_SM_1000_NS10device_ptrIiEESF_NS0_13ScanTileStateIiLb1EEES9_NS1_10InputValueIiPiEEmiLb0EiEEvT0_T1_T2_iT3_T4_T5_E12temp_storage+4], %r994;
	st.shared.u32 	[_ZZN3cub18CUB_300001_SM_10006detail4scan16DeviceScanKernelINS2_10policy_hubIiiimN4cuda3std3__44plusIvEEE10Policy1000EN6thrust24THRUST_300001_SM_1000_NS10device_ptrIiEESF_NS0_13ScanTileStateIiLb1EEES9_NS1_10InputValueIiPiEEmiLb0EiEEvT0_T1_T2_iT3_T4_T5_E12temp_storage+8], %r372;
$L__BB9_88:
	setp.ne.s32 	%p54, %r227, 0;
	mov.u32 	%r1001, %r151;
	@%p54 bra 	$L__BB9_90;
	st.shared.u32 	[_ZZN3cub18CUB_300001_SM_10006detail4scan16DeviceScanKernelINS2_10policy_hubIiiimN4cuda3std3__44plusIvEEE10Policy1000EN6thrust24THRUST_300001_SM_1000_NS10device_ptrIiEESF_NS0_13ScanTileStateIiLb1EEES9_NS1_10InputValueIiPiEEmiLb0EiEEvT0_T1_T2_iT3_T4_T5_E12temp_storage+84], %r994;
	mov.u32 	%r1001, %r994;
$L__BB9_90:
	bar.sync 	0;
	setp.eq.s32 	%p55, %r76, 0;
	ld.shared.u32 	%r373, [_ZZN3cub18CUB_300001_SM_10006detail4scan16DeviceScanKernelINS2_10policy_hubIiiimN4cuda3std3__44plusIvEEE10Policy1000EN6thrust24THRUST_300001_SM_1000_NS10device_ptrIiEESF_NS0_13ScanTileStateIiLb1EEES9_NS1_10InputValueIiPiEEmiLb0EiEEvT0_T1_T2_iT3_T4_T5_E12temp_storage+84];
	selp.b32 	%r374, 0, %r373, %p55;
	add.s32 	%r1002, %r374, %r1001;
$L__BB9_91:
	add.s32 	%r514, %r1002, %r125;
	add.s32 	%r515, %r126, %r514;
	add.s32 	%r516, %r127, %r515;
	add.s32 	%r517, %r128, %r516;
	add.s32 	%r518, %r129, %r517;
	add.s32 	%r519, %r130, %r518;
	add.s32 	%r520, %r131, %r519;
	add.s32 	%r521, %r132, %r520;
	add.s32 	%r522, %r133, %r521;
	add.s32 	%r523, %r134, %r522;
	add.s32 	%r524, %r135, %r523;
	add.s32 	%r525, %r136, %r524;
	add.s32 	%r526, %r137, %r525;
	add.s32 	%r527, %r138, %r526;
	add.s32 	%r528, %r139, %r527;
	add.s32 	%r529, %r140, %r528;
	add.s32 	%r530, %r141, %r529;
	add.s32 	%r531, %r142, %r530;
	bar.sync 	0;
	st.shared.u32 	[%r124], %r1002;
	st.shared.u32 	[%r124+4], %r514;
	st.shared.u32 	[%r124+8], %r515;
	st.shared.u32 	[%r124+12], %r516;
	st.shared.u32 	[%r124+16], %r517;
	st.shared.u32 	[%r124+20], %r518;
	st.shared.u32 	[%r124+24], %r519;
	st.shared.u32 	[%r124+28], %r520;
	st.shared.u32 	[%r124+32], %r521;
	st.shared.u32 	[%r124+36], %r522;
	st.shared.u32 	[%r124+40], %r523;
	st.shared.u32 	[%r124+44], %r524;
	st.shared.u32 	[%r124+48], %r525;
	st.shared.u32 	[%r124+52], %r526;
	st.shared.u32 	[%r124+56], %r527;
	st.shared.u32 	[%r124+60], %r528;
	st.shared.u32 	[%r124+64], %r529;
	st.shared.u32 	[%r124+68], %r530;
	st.shared.u32 	[%r124+72], %r531;
	bar.warp.sync 	-1;
	ld.shared.u32 	%r185, [%r123];
	ld.shared.u32 	%r186, [%r123+128];
	ld.shared.u32 	%r187, [%r123+256];
	ld.shared.u32 	%r188, [%r123+384];
	ld.shared.u32 	%r189, [%r123+512];
	ld.shared.u32 	%r190, [%r123+640];
	ld.shared.u32 	%r191, [%r123+768];
	ld.shared.u32 	%r192, [%r123+896];
	ld.shared.u32 	%r193, [%r123+1024];
	ld.shared.u32 	%r194, [%r123+1152];
	ld.shared.u32 	%r195, [%r123+1280];
	ld.shared.u32 	%r196, [%r123+1408];
	ld.shared.u32 	%r197, [%r123+1536];
	ld.shared.u32 	%r198, [%r123+1664];
	ld.shared.u32 	%r199, [%r123+1792];
	ld.shared.u32 	%r200, [%r123+1920];
	ld.shared.u32 	%r201, [%r123+2048];
	ld.shared.u32 	%r202, [%r123+2176];
	ld.shared.u32 	%r203, [%r123+2304];
	setp.ne.s32 	%p80, %r76, 0;
	@%p80 bra 	$L__BB9_93;
	st.volatile.shared.u32 	[_ZZN3cub18CUB_300001_SM_10006detail4scan16DeviceScanKernelINS2_10policy_hubIiiimN4cuda3std3__44plusIvEEE10Policy1000EN6thrust24THRUST_300001_SM_1000_NS10device_ptrIiEESF_NS0_13ScanTileStateIiLb1EEES9_NS1_10InputValueIiPiEEmiLb0EiEEvT0_T1_T2_iT3_T4_T5_E12temp_storage+31616], %r75;
$L__BB9_93:
	bar.sync 	0;
	ld.volatile.shared.u32 	%r204, [_ZZN3cub18CUB_300001_SM_10006detail4scan16DeviceScanKernelINS2_10policy_hubIiiimN4cuda3std3__44plusIvEEE10Policy1000EN6thrust24THRUST_300001_SM_1000_NS10device_ptrIiEESF_NS0_13ScanTileStateIiLb1EEES9_NS1_10InputValueIiPiEEmiLb0EiEEvT0_T1_T2_iT3_T4_T5_E12temp_storage+31616];
	cvt.u64.u32 	%rd39, %r78;
	add.s64 	%rd40, %rd5, %rd39;
	setp.ge.s32 	%p81, %r78, %r204;
	shl.b64 	%rd41, %rd40, 2;
	add.s64 	%rd15, %rd4, %rd41;
	@%p81 bra 	$L__BB9_95;
	st.global.u32 	[%rd15], %r185;
$L__BB9_95:
	mov.u32 	%r532, %tid.x;
	and.b32  	%r533, %r532, 992;
	mul.lo.s32 	%r534, %r533, 19;
	and.b32  	%r535, %r532, 31;
	or.b32  	%r536, %r534, %r535;
	add.s32 	%r537, %r536, 32;
	setp.ge.s32 	%p82, %r537, %r204;
	@%p82 bra 	$L__BB9_97;
	st.global.u32 	[%rd15+128], %r186;
$L__BB9_97:
	add.s32 	%r543, %r536, 64;
	setp.ge.s32 	%p83, %r543, %r204;
	@%p83 bra 	$L__BB9_99;
	st.global.u32 	[%rd15+256], %r187;
$L__BB9_99:
	add.s32 	%r549, %r536, 96;
	setp.ge.s32 	%p84, %r549, %r204;
	@%p84 bra 	$L__BB9_101;
	st.global.u32 	[%rd15+384], %r188;
$L__BB9_101:
	add.s32 	%r555, %r536, 128;
	setp.ge.s32 	%p85, %r555, %r204;
	@%p85 bra 	$L__BB9_103;
	st.global.u32 	[%rd15+512], %r189;
$L__BB9_103:
	add.s32 	%r561, %r536, 160;
	setp.ge.s32 	%p86, %r561, %r204;
	@%p86 bra 	$L__BB9_105;
	st.global.u32 	[%rd15+640], %r190;
$L__BB9_105:
	add.s32 	%r567, %r536, 192;
	setp.ge.s32 	%p87, %r567, %r204;
	@%p87 bra 	$L__BB9_107;
	st.global.u32 	[%rd15+768], %r191;
$L__BB9_107:
	add.s32 	%r573, %r536, 224;
	setp.ge.s32 	%p88, %r573, %r204;
	@%p88 bra 	$L__BB9_109;
	st.global.u32 	[%rd15+896], %r192;
$L__BB9_109:
	setp.ge.s32 	%p89, %r95, %r204;
	@%p89 bra 	$L__BB9_111;
	st.global.u32 	[%rd15+1024], %r193;
$L__BB9_111:
	setp.ge.s32 	%p90, %r98, %r204;
	@%p90 bra 	$L__BB9_113;
	st.global.u32 	[%rd15+1152], %r194;
$L__BB9_113:
	add.s32 	%r579, %r536, 320;
	setp.ge.s32 	%p91, %r579, %r204;
	@%p91 bra 	$L__BB9_115;
	st.global.u32 	[%rd15+1280], %r195;
$L__BB9_115:
	add.s32 	%r585, %r536, 352;
	setp.ge.s32 	%p92, %r585, %r204;
	@%p92 bra 	$L__BB9_117;
	st.global.u32 	[%rd15+1408], %r196;
$L__BB9_117:
	add.s32 	%r591, %r536, 384;
	setp.ge.s32 	%p93, %r591, %r204;
	@%p93 bra 	$L__BB9_119;
	st.global.u32 	[%rd15+1536], %r197;
$L__BB9_119:
	add.s32 	%r597, %r536, 416;
	setp.ge.s32 	%p94, %r597, %r204;
	@%p94 bra 	$L__BB9_121;
	st.global.u32 	[%rd15+1664], %r198;
$L__BB9_121:
	add.s32 	%r603, %r536, 448;
	setp.ge.s32 	%p95, %r603, %r204;
	@%p95 bra 	$L__BB9_123;
	st.global.u32 	[%rd15+1792], %r199;
$L__BB9_123:
	add.s32 	%r609, %r536, 480;
	setp.ge.s32 	%p96, %r609, %r204;
	@%p96 bra 	$L__BB9_125;
	st.global.u32 	[%rd15+1920], %r200;
$L__BB9_125:
	add.s32 	%r615, %r536, 512;
	setp.ge.s32 	%p97, %r615, %r204;
	@%p97 bra 	$L__BB9_127;
	st.global.u32 	[%rd15+2048], %r201;
$L__BB9_127:
	setp.ge.s32 	%p98, %r115, %r204;
	@%p98 bra 	$L__BB9_129;
	st.global.u32 	[%rd15+2176], %r202;
$L__BB9_129:
	setp.ge.s32 	%p99, %r118, %r204;
	@%p99 bra 	$L__BB9_131;
	st.global.u32 	[%rd15+2304], %r203;
$L__BB9_131:
	ret;

}
	// .globl	_ZN3cub18CUB_300001_SM_10006detail10radix_sort31DeviceRadixSortSingleTileKernelINS1_5radix10policy_hubIiiyE10Policy1000ELNS0_9SortOrderE0EiiyNS1_21identity_decomposer_tEEEvPKT1_PSA_PKT2_PSE_T3_iiT4_
.visible .entry _ZN3cub18CUB_300001_SM_10006detail10radix_sort31DeviceRadixSortSingleTileKernelINS1_5radix10policy_hubIiiyE10Policy1000ELNS0_9SortOrderE0EiiyNS1_21identity_decomposer_tEEEvPKT1_PSA_PKT2_PSE_T3_iiT4_(
	.param .u64 .ptr .align 1 _ZN3cub18CUB_300001_SM_10006detail10radix_sort31DeviceRadixSortSingleTileKernelINS1_5radix10policy_hubIiiyE10Policy1000ELNS0_9SortOrderE0EiiyNS1_21identity_decomposer_tEEEvPKT1_PSA_PKT2_PSE_T3_iiT4__param_0,
	.param .u64 .ptr .align 1 _ZN3cub18CUB_300001_SM_10006detail10radix_sort31DeviceRadixSortSingleTileKernelINS1_5radix10policy_hubIiiyE10Policy1000ELNS0_9SortOrderE0EiiyNS1_21identity_decomposer_tEEEvPKT1_PSA_PKT2_PSE_T3_iiT4__param_1,
	.param .u64 .ptr .align 1 _ZN3cub18CUB_300001_SM_10006detail10radix_sort31DeviceRadixSortSingleTileKernelINS1_5radix10policy_hubIiiyE10Policy1000ELNS0_9SortOrderE0EiiyNS1_21identity_decomposer_tEEEvPKT1_PSA_PKT2_PSE_T3_iiT4__param_2,
	.param .u64 .ptr .align 1 _ZN3cub18CUB_300001_SM_10006detail10radix_sort31DeviceRadixSortSingleTileKernelINS1_5radix10policy_hubIiiyE10Policy1000ELNS0_9SortOrderE0EiiyNS1_21identity_decomposer_tEEEvPKT1_PSA_PKT2_PSE_T3_iiT4__param_3,
	.param .u64 _ZN3cub18CUB_300001_SM_10006detail10radix_sort31DeviceRadixSortSingleTileKernelINS1_5radix10policy_hubIiiyE10Policy1000ELNS0_9SortOrderE0EiiyNS1_21identity_decomposer_tEEEvPKT1_PSA_PKT2_PSE_T3_iiT4__param_4,
	.param .u32 _ZN3cub18CUB_300001_SM_10006detail10radix_sort31DeviceRadixSortSingleTileKernelINS1_5radix10policy_hubIiiyE10Policy1000ELNS0_9SortOrderE0EiiyNS1_21identity_decomposer_tEEEvPKT1_PSA_PKT2_PSE_T3_iiT4__param_5,
	.param .u32 _ZN3cub18CUB_300001_SM_10006detail10radix_sort31DeviceRadixSortSingleTileKernelINS1_5radix10policy_hubIiiyE10Policy1000ELNS0_9SortOrderE0EiiyNS1_21identity_decomposer_tEEEvPKT1_PSA_PKT2_PSE_T3_iiT4__param_6,
	.param .align 1 .b8 _ZN3cub18CUB_300001_SM_10006detail10radix_sort31DeviceRadixSortSingleTileKernelINS1_5radix10policy_hubIiiyE10Policy1000ELNS0_9SortOrderE0EiiyNS1_21identity_decomposer_tEEEvPKT1_PSA_PKT2_PSE_T3_iiT4__param_7[1]
)
.maxntid 256
.minnctapersm 1
{
	.reg .pred 	%p<73>;
	.reg .b16 	%rs<39>;
	.reg .b32 	%r<900>;
	.reg .b64 	%rd<37>;
	// demoted variable
	.shared .align 16 .b8 _ZZN3cub18CUB_300001_SM_10006detail10radix_sort31DeviceRadixSortSingleTileKernelINS1_5radix10policy_hubIiiyE10Policy1000ELNS0_9SortOrderE0EiiyNS1_21identity_decomposer_tEEEvPKT1_PSA_PKT2_PSE_T3_iiT4_E12temp_storage[33856];
	ld.param.u64 	%rd10, [_ZN3cub18CUB_300001_SM_10006detail10radix_sort31DeviceRadixSortSingleTileKernelINS1_5radix10policy_hubIiiyE10Policy1000ELNS0_9SortOrderE0EiiyNS1_21identity_decomposer_tEEEvPKT1_PSA_PKT2_PSE_T3_iiT4__param_0];
	ld.param.u64 	%rd6, [_ZN3cub18CUB_300001_SM_10006detail10radix_sort31DeviceRadixSortSingleTileKernelINS1_5radix10policy_hubIiiyE10Policy1000ELNS0_9SortOrderE0EiiyNS1_21identity_decomposer_tEEEvPKT1_PSA_PKT2_PSE_T3_iiT4__param_1];
	ld.param.u64 	%rd7, [_ZN3cub18CUB_300001_SM_10006detail10radix_sort31DeviceRadixSortSingleTileKernelINS1_5radix10policy_hubIiiyE10Policy1000ELNS0_9SortOrderE0EiiyNS1_21identity_decomposer_tEEEvPKT1_PSA_PKT2_PSE_T3_iiT4__param_2];
	ld.param.u64 	%rd8, [_ZN3cub18CUB_300001_SM_10006detail10radix_sort31DeviceRadixSortSingleTileKernelINS1_5radix10policy_hubIiiyE10Policy1000ELNS0_9SortOrderE0EiiyNS1_21identity_decomposer_tEEEvPKT1_PSA_PKT2_PSE_T3_iiT4__param_3];
	ld.param.u64 	%rd9, [_ZN3cub18CUB_300001_SM_10006detail10radix_sort31DeviceRadixSortSingleTileKernelINS1_5radix10policy_hubIiiyE10Policy1000ELNS0_9SortOrderE0EiiyNS1_21identity_decomposer_tEEEvPKT1_PSA_PKT2_PSE_T3_iiT4__param_4];
	ld.param.u32 	%r303, [_ZN3cub18CUB_300001_SM_10006detail10radix_sort31DeviceRadixSortSingleTileKernelINS1_5radix10policy_hubIiiyE10Policy1000ELNS0_9SortOrderE0EiiyNS1_21identity_decomposer_tEEEvPKT1_PSA_PKT2_PSE_T3_iiT4__param_5];
	ld.param.u32 	%r304, [_ZN3cub18CUB_300001_SM_10006detail10radix_sort31DeviceRadixSortSingleTileKernelINS1_5radix10policy_hubIiiyE10Policy1000ELNS0_9SortOrderE0EiiyNS1_21identity_decomposer_tEEEvPKT1_PSA_PKT2_PSE_T3_iiT4__param_6];
	cvta.to.global.u64 	%rd11, %rd10;
	cvt.u32.u64 	%r1, %rd9;
	mov.u32 	%r2, %tid.x;
	mul.lo.s32 	%r3, %r2, 19;
	setp.ge.s32 	%p1, %r3, %r1;
	mul.wide.u32 	%rd12, %r3, 4;
	add.s64 	%rd1, %rd11, %rd12;
	mov.b32 	%r878, -1;
	@%p1 bra 	$L__BB10_2;
	ld.global.u32 	%r306, [%rd1];
	xor.b32  	%r878, %r306, -2147483648;
$L__BB10_2:
	add.s32 	%r6, %r3, 1;
	setp.ge.s32 	%p2, %r6, %r1;
	mov.b32 	%r877, -1;
	@%p2 bra 	$L__BB10_4;
	ld.global.u32 	%r308, [%rd1+4];
	xor.b32  	%r877, %r308, -2147483648;
$L__BB10_4:
	add.s32 	%r9, %r3, 2;
	setp.ge.s32 	%p3, %r9, %r1;
	mov.b32 	%r876, -1;
	@%p3 bra 	$L__BB10_6;
	ld.global.u32 	%r310, [%rd1+8];
	xor.b32  	%r876, %r310, -2147483648;
$L__BB10_6:
	add.s32 	%r12, %r3, 3;
	setp.ge.s32 	%p4, %r12, %r1;
	mov.b32 	%r875, -1;
	@%p4 bra 	$L__BB10_8;
	ld.global.u32 	%r312, [%rd1+12];
	xor.b32  	%r875, %r312, -2147483648;
$L__BB10_8:
	add.s32 	%r15, %r3, 4;
	setp.ge.s32 	%p5, %r15, %r1;
	mov.b32 	%r874, -1;
	@%p5 bra 	$L__BB10_10;
	ld.global.u32 	%r314, [%rd1+16];
	xor.b32  	%r874, %r314, -2147483648;
$L__BB10_10:
	add.s32 	%r18, %r3, 5;
	setp.ge.s32 	%p6, %r18, %r1;
	mov.b32 	%r873, -1;
	@%p6 bra 	$L__BB10_12;
	ld.global.u32 	%r316, [%rd1+20];
	xor.b32  	%r873, %r316, -2147483648;
$L__BB10_12:
	add.s32 	%r21, %r3, 6;
	setp.ge.s32 	%p7, %r21, %r1;
	mov.b32 	%r872, -1;
	@%p7 bra 	$L__BB10_14;
	ld.global.u32 	%r318, [%rd1+24];
	xor.b32  	%r872, %r318, -2147483648;
$L__BB10_14:
	add.s32 	%r24, %r3, 7;
	setp.ge.s32 	%p8, %r24, %r1;
	mov.b32 	%r871, -1;
	@%p8 bra 	$L__BB10_16;
	ld.global.u32 	%r320, [%rd1+28];
	xor.b32  	%r871, %r320, -2147483648;
$L__BB10_16:
	add.s32 	%r27, %r3, 8;
	setp.ge.s32 	%p9, %r27, %r1;
	mov.b32 	%r870, -1;
	@%p9 bra 	$L__BB10_18;
	ld.global.u32 	%r322, [%rd1+32];
	xor.b32  	%r870, %r322, -2147483648;
$L__BB10_18:
	add.s32 	%r30, %r3, 9;
	setp.ge.s32 	%p10, %r30, %r1;
	mov.b32 	%r869, -1;
	@%p10 bra 	$L__BB10_20;
	ld.global.u32 	%r324, [%rd1+36];
	xor.b32  	%r869, %r324, -2147483648;
$L__BB10_20:
	add.s32 	%r33, %r3, 10;
	setp.ge.s32 	%p11, %r33, %r1;
	mov.b32 	%r868, -1;
	@%p11 bra 	$L__BB10_22;
	ld.global.u32 	%r326, [%rd1+40];
	xor.b32  	%r868, %r326, -2147483648;
$L__BB10_22:
	add.s32 	%r36, %r3, 11;
	setp.ge.s32 	%p12, %r36, %r1;
	mov.b32 	%r867, -1;
	@%p12 bra 	$L__BB10_24;
	ld.global.u32 	%r328, [%rd1+44];
	xor.b32  	%r867, %r328, -2147483648;
$L__BB10_24:
	add.s32 	%r39, %r3, 12;
	setp.ge.s32 	%p13, %r39, %r1;
	mov.b32 	%r866, -1;
	@%p13 bra 	$L__BB10_26;
	ld.global.u32 	%r330, [%rd1+48];
	xor.b32  	%r866, %r330, -2147483648;
$L__BB10_26:
	add.s32 	%r42, %r3, 13;
	setp.ge.s32 	%p14, %r42, %r1;
	mov.b32 	%r865, -1;
	@%p14 bra 	$L__BB10_28;
	ld.global.u32 	%r332, [%rd1+52];
	xor.b32  	%r865, %r332, -2147483648;
$L__BB10_28:
	add.s32 	%r45, %r3, 14;
	setp.ge.s32 	%p15, %r45, %r1;
	mov.b32 	%r864, -1;
	@%p15 bra 	$L__BB10_30;
	ld.global.u32 	%r334, [%rd1+56];
	xor.b32  	%r864, %r334, -2147483648;
$L__BB10_30:
	add.s32 	%r48, %r3, 15;
	setp.ge.s32 	%p16, %r48, %r1;
	mov.b32 	%r863, -1;
	@%p16 bra 	$L__BB10_32;
	ld.global.u32 	%r336, [%rd1+60];
	xor.b32  	%r863, %r336, -2147483648;
$L__BB10_32:
	add.s32 	%r51, %r3, 16;
	setp.ge.s32 	%p17, %r51, %r1;
	mov.b32 	%r862, -1;
	@%p17 bra 	$L__BB10_34;
	ld.global.u32 	%r338, [%rd1+64];
	xor.b32  	%r862, %r338, -2147483648;
$L__BB10_34:
	add.s32 	%r54, %r3, 17;
	setp.ge.s32 	%p18, %r54, %r1;
	mov.b32 	%r861, -1;
	@%p18 bra 	$L__BB10_36;
	ld.global.u32 	%r340, [%rd1+68];
	xor.b32  	%r861, %r340, -2147483648;
$L__BB10_36:
	add.s32 	%r57, %r3, 18;
	setp.ge.s32 	%p19, %r57, %r1;
	mov.b32 	%r860, -1;
	@%p19 bra 	$L__BB10_38;
	ld.global.u32 	%r342, [%rd1+72];
	xor.b32  	%r860, %r342, -2147483648;
$L__BB10_38:
	bar.sync 	0;
	mov.b64 	{%r344, %r345}, %rd9;
	shfl.sync.idx.b32	%r60|%p20, %r344, 0, 31, -1;
	shfl.sync.idx.b32	%r346|%p21, %r345, 0, 31, -1;
	mov.b64 	%rd2, {%r60, %r346};
	setp.ge.s32 	%p22, %r3, %r60;
	cvta.to.global.u64 	%rd13, %rd7;
	add.s64 	%rd3, %rd13, %rd12;
	@%p22 bra 	$L__BB10_40;
	ld.global.u32 	%r897, [%rd3];
$L__BB10_40:
	setp.ge.s32 	%p23, %r6, %r60;
	@%p23 bra 	$L__BB10_42;
	ld.global.u32 	%r896, [%rd3+4];
$L__BB10_42:
	setp.ge.s32 	%p24, %r9, %r60;
	@%p24 bra 	$L__BB10_44;
	ld.global.u32 	%r895, [%rd3+8];
$L__BB10_44:
	setp.ge.s32 	%p25, %r12, %r60;
	@%p25 bra 	$L__BB10_46;
	ld.global.u32 	%r894, [%rd3+12];
$L__BB10_46:
	setp.ge.s32 	%p26, %r15, %r60;
	@%p26 bra 	$L__BB10_48;
	ld.global.u32 	%r893, [%rd3+16];
$L__BB10_48:
	setp.ge.s32 	%p27, %r18, %r60;
	@%p27 bra 	$L__BB10_50;
	ld.global.u32 	%r892, [%rd3+20];
$L__BB10_50:
	setp.ge.s32 	%p28, %r21, %r60;
	@%p28 bra 	$L__BB10_52;
	ld.global.u32 	%r891, [%rd3+24];
$L__BB10_52:
	setp.ge.s32 	%p29, %r24, %r60;
	@%p29 bra 	$L__BB10_54;
	ld.global.u32 	%r890, [%rd3+28];
$L__BB10_54:
	setp.ge.s32 	%p30, %r27, %r60;
	@%p30 bra 	$L__BB10_56;
	ld.global.u32 	%r889, [%rd3+32];
$L__BB10_56:
	setp.ge.s32 	%p31, %r30, %r60;
	@%p31 bra 	$L__BB10_58;
	ld.global.u32 	%r888, [%rd3+36];
$L__BB10_58:
	setp.ge.s32 	%p32, %r33, %r60;
	@%p32 bra 	$L__BB10_60;
	ld.global.u32 	%r887, [%rd3+40];
$L__BB10_60:
	setp.ge.s32 	%p33, %r36, %r60;
	@%p33 bra 	$L__BB10_62;
	ld.global.u32 	%r886, [%rd3+44];
$L__BB10_62:
	setp.ge.s32 	%p34, %r39, %r60;
	@%p34 bra 	$L__BB10_64;
	ld.global.u32 	%r885, [%rd3+48];
$L__BB10_64:
	setp.ge.s32 	%p35, %r42, %r60;
	@%p35 bra 	$L__BB10_66;
	ld.global.u32 	%r884, [%rd3+52];
$L__BB10_66:
	setp.ge.s32 	%p36, %r45, %r60;
	@%p36 bra 	$L__BB10_68;
	ld.global.u32 	%r883, [%rd3+56];
$L__BB10_68:
	setp.ge.s32 	%p37, %r48, %r60;
	@%p37 bra 	$L__BB10_70;
	ld.global.u32 	%r882, [%rd3+60];
$L__BB10_70:
	setp.ge.s32 	%p38, %r51, %r60;
	@%p38 bra 	$L__BB10_72;
	ld.global.u32 	%r881, [%rd3+64];
$L__BB10_72:
	setp.ge.s32 	%p39, %r54, %r60;
	@%p39 bra 	$L__BB10_74;
	ld.global.u32 	%r880, [%rd3+68];
$L__BB10_74:
	setp.ge.s32 	%p40, %r57, %r60;
	@%p40 bra 	$L__BB10_76;
	ld.global.u32 	%r879, [%rd3+72];
$L__BB10_76:
	bar.sync 	0;
	shr.u32 	%r99, %r2, 5;
	shl.b32 	%r366, %r2, 2;
	mov.u32 	%r367, _ZZN3cub18CUB_300001_SM_10006detail10radix_sort31DeviceRadixSortSingleTileKernelINS1_5radix10policy_hubIiiyE10Policy1000ELNS0_9SortOrderE0EiiyNS1_21identity_decomposer_tEEEvPKT1_PSA_PKT2_PSE_T3_iiT4_E12temp_storage;
	add.s32 	%r100, %r367, %r366;
	shl.b32 	%r368, %r2, 7;
	add.s32 	%r101, %r100, %r368;
	shl.b32 	%r369, %r99, 2;
	add.s32 	%r370, %r367, %r369;
	add.s32 	%r102, %r370, 33792;
	mad.lo.s32 	%r103, %r2, -56, %r101;
	add.s32 	%r859, %r303, 6;
	sub.s32 	%r858, %r304, %r303;
$L__BB10_77:
	add.s32 	%r430, %r859, -6;
	min.s32 	%r373, %r858, 6;
	mov.b32 	%r459, 0;
	st.shared.u32 	[%r100], %r459;
	st.shared.u32 	[%r100+1024], %r459;
	st.shared.u32 	[%r100+2048], %r459;
	st.shared.u32 	[%r100+3072], %r459;
	st.shared.u32 	[%r100+4096], %r459;
	st.shared.u32 	[%r100+5120], %r459;
	st.shared.u32 	[%r100+6144], %r459;
	st.shared.u32 	[%r100+7168], %r459;
	st.shared.u32 	[%r100+8192], %r459;
	st.shared.u32 	[%r100+9216], %r459;
	st.shared.u32 	[%r100+10240], %r459;
	st.shared.u32 	[%r100+11264], %r459;
	st.shared.u32 	[%r100+12288], %r459;
	st.shared.u32 	[%r100+13312], %r459;
	st.shared.u32 	[%r100+14336], %r459;
	st.shared.u32 	[%r100+15360], %r459;
	st.shared.u32 	[%r100+16384], %r459;
	st.shared.u32 	[%r100+17408], %r459;
	st.shared.u32 	[%r100+18432], %r459;
	st.shared.u32 	[%r100+19456], %r459;
	st.shared.u32 	[%r100+20480], %r459;
	st.shared.u32 	[%r100+21504], %r459;
	st.shared.u32 	[%r100+22528], %r459;
	st.shared.u32 	[%r100+23552], %r459;
	st.shared.u32 	[%r100+24576], %r459;
	st.shared.u32 	[%r100+25600], %r459;
	st.shared.u32 	[%r100+26624], %r459;
	st.shared.u32 	[%r100+27648], %r459;
	st.shared.u32 	[%r100+28672], %r459;
	st.shared.u32 	[%r100+29696], %r459;
	st.shared.u32 	[%r100+30720], %r459;
	st.shared.u32 	[%r100+31744], %r459;
	st.shared.u32 	[%r100+32768], %r459;
	// begin inline asm
	bmsk.clamp.b32 %r371, %r459, %r373;
	// end inline asm
	// begin inline asm
	shr.b32 %r374, %r878, %r430;
	// end inline asm
	and.b32  	%r462, %r371, %r374;
	shl.b32 	%r463, %r462, 10;
	and.b32  	%r464, %r463, 31744;
	add.s32 	%r465, %r100, %r464;
	shr.u32 	%r466, %r462, 4;
	and.b32  	%r467, %r466, 268435454;
	add.s32 	%r147, %r465, %r467;
	ld.shared.u16 	%rs1, [%r147];
	add.s16 	%rs20, %rs1, 1;
	st.shared.u16 	[%r147], %rs20;
	// begin inline asm
	shr.b32 %r377, %r877, %r430;
	// end inline asm
	and.b32  	%r468, %r371, %r377;
	shl.b32 	%r469, %r468, 10;
	and.b32  	%r470, %r469, 31744;
	add.s32 	%r471, %r100, %r470;
	shr.u32 	%r472, %r468, 4;
	and.b32  	%r473, %r472, 268435454;
	add.s32 	%r148, %r471, %r473;
	ld.shared.u16 	%rs2, [%r148];
	add.s16 	%rs21, %rs2, 1;
	st.shared.u16 	[%r148], %rs21;
	// begin inline asm
	shr.b32 %r380, %r876, %r430;
	// end inline asm
	and.b32  	%r474, %r371, %r380;
	shl.b32 	%r475, %r474, 10;
	and.b32  	%r476, %r475, 31744;
	add.s32 	%r477, %r100, %r476;
	shr.u32 	%r478, %r474, 4;
	and.b32  	%r479, %r478, 268435454;
	add.s32 	%r149, %r477, %r479;
	ld.shared.u16 	%rs3, [%r149];
	add.s16 	%rs22, %rs3, 1;
	st.shared.u16 	[%r149], %rs22;
	// begin inline asm
	shr.b32 %r383, %r875, %r430;
	// end inline asm
	and.b32  	%r480, %r371, %r383;
	shl.b32 	%r481, %r480, 10;
	and.b32  	%r482, %r481, 31744;
	add.s32 	%r483, %r100, %r482;
	shr.u32 	%r484, %r480, 4;
	and.b32  	%r485, %r484, 268435454;
	add.s32 	%r150, %r483, %r485;
	ld.shared.u16 	%rs4, [%r150];
	add.s16 	%rs23, %rs4, 1;
	st.shared.u16 	[%r150], %rs23;
	// begin inline asm
	shr.b32 %r386, %r874, %r430;
	// end inline asm
	and.b32  	%r486, %r371, %r386;
	shl.b32 	%r487, %r486, 10;
	and.b32  	%r488, %r487, 31744;
	add.s32 	%r489, %r100, %r488;
	shr.u32 	%r490, %r486, 4;
	and.b32  	%r491, %r490, 268435454;
	add.s32 	%r151, %r489, %r491;
	ld.shared.u16 	%rs5, [%r151];
	add.s16 	%rs24, %rs5, 1;
	st.shared.u16 	[%r151], %rs24;
	// begin inline asm
	shr.b32 %r389, %r873, %r430;
	// end inline asm
	and.b32  	%r492, %r371, %r389;
	shl.b32 	%r493, %r492, 10;
	and.b32  	%r494, %r493, 31744;
	add.s32 	%r495, %r100, %r494;
	shr.u32 	%r496, %r492, 4;
	and.b32  	%r497, %r496, 268435454;
	add.s32 	%r152, %r495, %r497;
	ld.shared.u16 	%rs6, [%r152];
	add.s16 	%rs25, %rs6, 1;
	st.shared.u16 	[%r152], %rs25;
	// begin inline asm
	shr.b32 %r392, %r872, %r430;
	// end inline asm
	and.b32  	%r498, %r371, %r392;
	shl.b32 	%r499, %r498, 10;
	and.b32  	%r500, %r499, 31744;
	add.s32 	%r501, %r100, %r500;
	shr.u32 	%r502, %r498, 4;
	and.b32  	%r503, %r502, 268435454;
	add.s32 	%r153, %r501, %r503;
	ld.shared.u16 	%rs7, [%r153];
	add.s16 	%rs26, %rs7, 1;
	st.shared.u16 	[%r153], %rs26;
	// begin inline asm
	shr.b32 %r395, %r871, %r430;
	// end inline asm
	and.b32  	%r504, %r371, %r395;
	shl.b32 	%r505, %r504, 10;
	and.b32  	%r506, %r505, 31744;
	add.s32 	%r507, %r100, %r506;
	shr.u32 	%r508, %r504, 4;
	and.b32  	%r509, %r508, 268435454;
	add.s32 	%r154, %r507, %r509;
	ld.shared.u16 	%rs8, [%r154];
	add.s16 	%rs27, %rs8, 1;
	st.shared.u16 	[%r154], %rs27;
	// begin inline asm
	shr.b32 %r398, %r870, %r430;
	// end inline asm
	and.b32  	%r510, %r371, %r398;
	shl.b32 	%r511, %r510, 10;
	and.b32  	%r512, %r511, 31744;
	add.s32 	%r513, %r100, %r512;
	shr.u32 	%r514, %r510, 4;
	and.b32  	%r515, %r514, 268435454;
	add.s32 	%r155, %r513, %r515;
	ld.shared.u16 	%rs9, [%r155];
	add.s16 	%rs28, %rs9, 1;
	st.shared.u16 	[%r155], %rs28;
	// begin inline asm
	shr.b32 %r401, %r869, %r430;
	// end inline asm
	and.b32  	%r516, %r371, %r401;
	shl.b32 	%r517, %r516, 10;
	and.b32  	%r518, %r517, 31744;
	add.s32 	%r519, %r100, %r518;
	shr.u32 	%r520, %r516, 4;
	and.b32  	%r521, %r520, 268435454;
	add.s32 	%r156, %r519, %r521;
	ld.shared.u16 	%rs10, [%r156];
	add.s16 	%rs29, %rs10, 1;
	st.shared.u16 	[%r156], %rs29;
	// begin inline asm
	shr.b32 %r404, %r868, %r430;
	// end inline asm
	and.b32  	%r522, %r371, %r404;
	shl.b32 	%r523, %r522, 10;
	and.b32  	%r524, %r523, 31744;
	add.s32 	%r525, %r100, %r524;
	shr.u32 	%r526, %r522, 4;
	and.b32  	%r527, %r526, 268435454;
	add.s32 	%r157, %r525, %r527;
	ld.shared.u16 	%rs11, [%r157];
	add.s16 	%rs30, %rs11, 1;
	st.shared.u16 	[%r157], %rs30;
	// begin inline asm
	shr.b32 %r407, %r867, %r430;
	// end inline asm
	and.b32  	%r528, %r371, %r407;
	shl.b32 	%r529, %r528, 10;
	and.b32  	%r530, %r529, 31744;
	add.s32 	%r531, %r100, %r530;
	shr.u32 	%r532, %r528, 4;
	and.b32  	%r533, %r532, 268435454;
	add.s32 	%r158, %r531, %r533;
	ld.shared.u16 	%rs12, [%r158];
	add.s16 	%rs31, %rs12, 1;
	st.shared.u16 	[%r158], %rs31;
	// begin inline asm
	shr.b32 %r410, %r866, %r430;
	// end inline asm
	and.b32  	%r534, %r371, %r410;
	shl.b32 	%r535, %r534, 10;
	and.b32  	%r536, %r535, 31744;
	add.s32 	%r537, %r100, %r536;
	shr.u32 	%r538, %r534, 4;
	and.b32  	%r539, %r538, 268435454;
	add.s32 	%r159, %r537, %r539;
	ld.shared.u16 	%rs13, [%r159];
	add.s16 	%rs32, %rs13, 1;
	st.shared.u16 	[%r159], %rs32;
	// begin inline asm
	shr.b32 %r413, %r865, %r430;
	// end inline asm
	and.b32  	%r540, %r371, %r413;
	shl.b32 	%r541, %r540, 10;
	and.b32  	%r542, %r541, 31744;
	add.s32 	%r543, %r100, %r542;
	shr.u32 	%r544, %r540, 4;
	and.b32  	%r545, %r544, 268435454;
	add.s32 	%r160, %r543, %r545;
	ld.shared.u16 	%rs14, [%r160];
	add.s16 	%rs33, %rs14, 1;
	st.shared.u16 	[%r160], %rs33;
	// begin inline asm
	shr.b32 %r416, %r864, %r430;
	// end inline asm
	and.b32  	%r546, %r371, %r416;
	shl.b32 	%r547, %r546, 10;
	and.b32  	%r548, %r547, 31744;
	add.s32 	%r549, %r100, %r548;
	shr.u32 	%r550, %r546, 4;
	and.b32  	%r551, %r550, 268435454;
	add.s32 	%r161, %r549, %r551;
	ld.shared.u16 	%rs15, [%r161];
	add.s16 	%rs34, %rs15, 1;
	st.shared.u16 	[%r161], %rs34;
	// begin inline asm
	shr.b32 %r419, %r863, %r430;
	// end inline asm
	and.b32  	%r552, %r371, %r419;
	shl.b32 	%r553, %r552, 10;
	and.b32  	%r554, %r553, 31744;
	add.s32 	%r555, %r100, %r554;
	shr.u32 	%r556, %r552, 4;
	and.b32  	%r557, %r556, 268435454;
	add.s32 	%r162, %r555, %r557;
	ld.shared.u16 	%rs16, [%r162];
	add.s16 	%rs35, %rs16, 1;
	st.shared.u16 	[%r162], %rs35;
	// begin inline asm
	shr.b32 %r422, %r862, %r430;
	// end inline asm
	and.b32  	%r558, %r371, %r422;
	shl.b32 	%r559, %r558, 10;
	and.b32  	%r560, %r559, 31744;
	add.s32 	%r561, %r100, %r560;
	shr.u32 	%r562, %r558, 4;
	and.b32  	%r563, %r562, 268435454;
	add.s32 	%r163, %r561, %r563;
	ld.shared.u16 	%rs17, [%r163];
	add.s16 	%rs36, %rs17, 1;
	st.shared.u16 	[%r163], %rs36;
	// begin inline asm
	shr.b32 %r425, %r861, %r430;
	// end inline asm
	and.b32  	%r564, %r371, %r425;
	shl.b32 	%r565, %r564, 10;
	and.b32  	%r566, %r565, 31744;
	add.s32 	%r567, %r100, %r566;
	shr.u32 	%r568, %r564, 4;
	and.b32  	%r569, %r568, 268435454;
	add.s32 	%r164, %r567, %r569;
	ld.shared.u16 	%rs18, [%r164];
	add.s16 	%rs37, %rs18, 1;
	st.shared.u16 	[%r164], %rs37;
	// begin inline asm
	shr.b32 %r428, %r860, %r430;
	// end inline asm
	and.b32  	%r570, %r371, %r428;
	shl.b32 	%r571, %r570, 10;
	and.b32  	%r572, %r571, 31744;
	add.s32 	%r573, %r100, %r572;
	shr.u32 	%r574, %r570, 4;
	and.b32  	%r575, %r574, 268435454;
	add.s32 	%r165, %r573, %r575;
	ld.shared.u16 	%rs19, [%r165];
	add.s16 	%rs38, %rs19, 1;
	st.shared.u16 	[%r165], %rs38;
	bar.sync 	0;
	ld.shared.u32 	%r166, [%r101];
	ld.shared.u32 	%r576, [%r101+4];
	ld.shared.u32 	%r577, [%r101+8];
	ld.shared.u32 	%r578, [%r101+12];
	ld.shared.u32 	%r579, [%r101+16];
	ld.shared.u32 	%r580, [%r101+20];
	ld.shared.u32 	%r581, [%r101+24];
	ld.shared.u32 	%r582, [%r101+28];
	ld.shared.u32 	%r583, [%r101+32];
	ld.shared.u32 	%r584, [%r101+36];
	ld.shared.u32 	%r585, [%r101+40];
	ld.shared.u32 	%r586, [%r101+44];
	ld.shared.u32 	%r587, [%r101+48];
	ld.shared.u32 	%r588, [%r101+52];
	ld.shared.u32 	%r589, [%r101+56];
	ld.shared.u32 	%r590, [%r101+60];
	ld.shared.u32 	%r591, [%r101+64];
	ld.shared.u32 	%r592, [%r101+68];
	ld.shared.u32 	%r593, [%r101+72];
	ld.shared.u32 	%r594, [%r101+76];
	ld.shared.u32 	%r595, [%r101+80];
	ld.shared.u32 	%r596, [%r101+84];
	ld.shared.u32 	%r597, [%r101+88];
	ld.shared.u32 	%r598, [%r101+92];
	ld.shared.u32 	%r599, [%r101+96];
	ld.shared.u32 	%r600, [%r101+100];
	ld.shared.u32 	%r601, [%r101+104];
	ld.shared.u32 	%r602, [%r101+108];
	ld.shared.u32 	%r603, [%r101+112];
	ld.shared.u32 	%r604, [%r101+116];
	ld.shared.u32 	%r605, [%r101+120];
	ld.shared.u32 	%r606, [%r101+124];
	ld.shared.u32 	%r607, [%r101+128];
	add.s32 	%r167, %r576, %r166;
	add.s32 	%r168, %r577, %r167;
	add.s32 	%r169, %r578, %r168;
	add.s32 	%r170, %r579, %r169;
	add.s32 	%r171, %r580, %r170;
	add.s32 	%r172, %r581, %r171;
	add.s32 	%r173, %r582, %r172;
	add.s32 	%r174, %r583, %r173;
	add.s32 	%r175, %r584, %r174;
	add.s32 	%r176, %r585, %r175;
	add.s32 	%r177, %r586, %r176;
	add.s32 	%r178, %r587, %r177;
	add.s32 	%r179, %r588, %r178;
	add.s32 	%r180, %r589, %r179;
	add.s32 	%r181, %r590, %r180;
	add.s32 	%r182, %r591, %r181;
	add.s32 	%r183, %r592, %r182;
	add.s32 	%r184, %r593, %r183;
	add.s32 	%r185, %r594, %r184;
	add.s32 	%r186, %r595, %r185;
	add.s32 	%r187, %r596, %r186;
	add.s32 	%r188, %r597, %r187;
	add.s32 	%r189, %r598, %r188;
	add.s32 	%r190, %r599, %r189;
	add.s32 	%r191, %r600, %r190;
	add.s32 	%r192, %r601, %r191;
	add.s32 	%r193, %r602, %r192;
	add.s32 	%r194, %r603, %r193;
	add.s32 	%r195, %r604, %r194;
	add.s32 	%r196, %r605, %r195;
	add.s32 	%r197, %r606, %r196;
	add.s32 	%r436, %r607, %r197;
	// begin inline asm
	mov.u32 %r431, %laneid;
	// end inline asm
	mov.b32 	%r434, 1;
	mov.b32 	%r461, -1;
	// begin inline asm
	{  .reg .u32 r0;  .reg .pred p;  shfl.sync.up.b32 r0|p, %r436, %r434, %r459, %r461;  @p add.u32 r0, r0, %r436;  mov.u32 %r432, r0;}
	// end inline asm
	mov.b32 	%r440, 2;
	// begin inline asm
	{  .reg .u32 r0;  .reg .pred p;  shfl.sync.up.b32 r0|p, %r432, %r440, %r459, %r461;  @p add.u32 r0, r0, %r432;  mov.u32 %r438, r0;}
	// end inline asm
	mov.b32 	%r446, 4;
	// begin inline asm
	{  .reg .u32 r0;  .reg .pred p;  shfl.sync.up.b32 r0|p, %r438, %r446, %r459, %r461;  @p add.u32 r0, r0, %r438;  mov.u32 %r444, r0;}
	// end inline asm
	mov.b32 	%r452, 8;
	// begin inline asm
	{  .reg .u32 r0;  .reg .pred p;  shfl.sync.up.b32 r0|p, %r444, %r452, %r459, %r461;  @p add.u32 r0, r0, %r444;  mov.u32 %r450, r0;}
	// end inline asm
	mov.b32 	%r458, 16;
	// begin inline asm
	{  .reg .u32 r0;  .reg .pred p;  shfl.sync.up.b32 r0|p, %r450, %r458, %r459, %r461;  @p add.u32 r0, r0, %r450;  mov.u32 %r456, r0;}
	// end inline asm
	setp.ne.s32 	%p41, %r431, 31;
	@%p41 bra 	$L__BB10_79;
	st.shared.u32 	[%r102], %r456;
$L__BB10_79:
	sub.s32 	%r608, %r456, %r436;
	setp.gt.u32 	%p42, %r2, 31;
	setp.eq.s32 	%p43, %r99, 7;
	setp.eq.s32 	%p44, %r99, 6;
	setp.eq.s32 	%p45, %r99, 5;
	setp.eq.s32 	%p46, %r99, 4;
	setp.eq.s32 	%p47, %r99, 3;
	setp.eq.s32 	%p48, %r99, 2;
	setp.eq.s32 	%p49, %r99, 1;
	bar.sync 	0;
	ld.shared.v4.u32 	{%r609, %r610, %r611, %r612}, [_ZZN3cub18CUB_300001_SM_10006detail10radix_sort31DeviceRadixSortSingleTileKernelINS1_5radix10policy_hubIiiyE10Policy1000ELNS0_9SortOrderE0EiiyNS1_21identity_decomposer_tEEEvPKT1_PSA_PKT2_PSE_T3_iiT4_E12temp_storage+33792];
	selp.b32 	%r613, %r609, %r898, %p49;
	add.s32 	%r614, %r610, %r609;
	selp.b32 	%r615, %r614, %r613, %p48;
	add.s32 	%r616, %r614, %r611;
	selp.b32 	%r617, %r616, %r615, %p47;
	add.s32 	%r618, %r616, %r612;
	selp.b32 	%r619, %r618, %r617, %p46;
	ld.shared.v4.u32 	{%r620, %r621, %r622, %r623}, [_ZZN3cub18CUB_300001_SM_10006detail10radix_sort31DeviceRadixSortSingleTileKernelINS1_5radix10policy_hubIiiyE10Policy1000ELNS0_9SortOrderE0EiiyNS1_21identity_decomposer_tEEEvPKT1_PSA_PKT2_PSE_T3_iiT4_E12temp_storage+33808];
	add.s32 	%r624, %r618, %r620;
	selp.b32 	%r625, %r624, %r619, %p45;
	add.s32 	%r626, %r624, %r621;
	selp.b32 	%r627, %r626, %r625, %p44;
	add.s32 	%r628, %r626, %r622;
	selp.b32 	%r898, %r628, %r627, %p43;
	add.s32 	%r202, %r628, %r623;
	setp.ne.s32 	%p50, %r431, 0;
	selp.b32 	%r629, %r608, 0, %p50;
	add.s32 	%r630, %r898, %r629;
	or.pred  	%p51, %p42, %p50;
	selp.b32 	%r899, %r630, %r608, %p42;
	@%p51 bra 	$L__BB10_81;
	shl.b32 	%r899, %r202, 16;
	st.shared.u32 	[_ZZN3cub18CUB_300001_SM_10006detail10radix_sort31DeviceRadixSortSingleTileKernelINS1_5radix10policy_hubIiiyE10Policy1000ELNS0_9SortOrderE0EiiyNS1_21identity_decomposer_tEEEvPKT1_PSA_PKT2_PSE_T3_iiT4_E12temp_storage+33832], %r899;
$L__BB10_81:
	setp.eq.s32 	%p52, %r2, 0;
	bar.sync 	0;
	ld.shared.u32 	%r631, [_ZZN3cub18CUB_300001_SM_10006detail10radix_sort31DeviceRadixSortSingleTileKernelINS1_5radix10policy_hubIiiyE10Policy1000ELNS0_9SortOrderE0EiiyNS1_21identity_decomposer_tEEEvPKT1_PSA_PKT2_PSE_T3_iiT4_E12temp_storage+33832];
	selp.b32 	%r632, 0, %r631, %p52;
	add.s32 	%r633, %r899, %r632;
	add.s32 	%r634, %r166, %r633;
	add.s32 	%r635, %r167, %r633;
	add.s32 	%r636, %r168, %r633;
	add.s32 	%r637, %r169, %r633;
	add.s32 	%r638, %r170, %r633;
	add.s32 	%r639, %r171, %r633;
	add.s32 	%r640, %r172, %r633;
	add.s32 	%r641, %r173, %r633;
	add.s32 	%r642, %r174, %r633;
	add.s32 	%r643, %r175, %r633;
	add.s32 	%r644, %r176, %r633;
	add.s32 	%r645, %r177, %r633;
	add.s32 	%r646, %r178, %r633;
	add.s32 	%r647, %r179, %r633;
	add.s32 	%r648, %r180, %r633;
	add.s32 	%r649, %r181, %r633;
	add.s32 	%r650, %r182, %r633;
	add.s32 	%r651, %r183, %r633;
	add.s32 	%r652, %r184, %r633;
	add.s32 	%r653, %r185, %r633;
	add.s32 	%r654, %r186, %r633;
	add.s32 	%r655, %r187, %r633;
	add.s32 	%r656, %r188, %r633;
	add.s32 	%r657, %r189, %r633;
	add.s32 	%r658, %r190, %r633;
	add.s32 	%r659, %r191, %r633;
	add.s32 	%r660, %r192, %r633;
	add.s32 	%r661, %r193, %r633;
	add.s32 	%r662, %r194, %r633;
	add.s32 	%r663, %r195, %r633;
	add.s32 	%r664, %r196, %r633;
	add.s32 	%r665, %r197, %r633;
	st.shared.u32 	[%r101], %r633;
	st.shared.u32 	[%r101+4], %r634;
	st.shared.u32 	[%r101+8], %r635;
	st.shared.u32 	[%r101+12], %r636;
	st.shared.u32 	[%r101+16], %r637;
	st.shared.u32 	[%r101+20], %r638;
	st.shared.u32 	[%r101+24], %r639;
	st.shared.u32 	[%r101+28], %r640;
	st.shared.u32 	[%r101+32], %r641;
	st.shared.u32 	[%r101+36], %r642;
	st.shared.u32 	[%r101+40], %r643;
	st.shared.u32 	[%r101+44], %r644;
	st.shared.u32 	[%r101+48], %r645;
	st.shared.u32 	[%r101+52], %r646;
	st.shared.u32 	[%r101+56], %r647;
	st.shared.u32 	[%r101+60], %r648;
	st.shared.u32 	[%r101+64], %r649;
	st.shared.u32 	[%r101+68], %r650;
	st.shared.u32 	[%r101+72], %r651;
	st.shared.u32 	[%r101+76], %r652;
	st.shared.u32 	[%r101+80], %r653;
	st.shared.u32 	[%r101+84], %r654;
	st.shared.u32 	[%r101+88], %r655;
	st.shared.u32 	[%r101+92], %r656;
	st.shared.u32 	[%r101+96], %r657;
	st.shared.u32 	[%r101+100], %r658;
	st.shared.u32 	[%r101+104], %r659;
	st.shared.u32 	[%r101+108], %r660;
	st.shared.u32 	[%r101+112], %r661;
	st.shared.u32 	[%r101+116], %r662;
	st.shared.u32 	[%r101+120], %r663;
	st.shared.u32 	[%r101+124], %r664;
	st.shared.u32 	[%r101+128], %r665;
	bar.sync 	0;
	cvt.u32.u16 	%r666, %rs1;
	ld.shared.u16 	%r667, [%r147];
	add.s32 	%r206, %r667, %r666;
	cvt.u32.u16 	%r668, %rs2;
	ld.shared.u16 	%r669, [%r148];
	add.s32 	%r207, %r669, %r668;
	cvt.u32.u16 	%r670, %rs3;
	ld.shared.u16 	%r671, [%r149];
	add.s32 	%r208, %r671, %r670;
	cvt.u32.u16 	%r672, %rs4;
	ld.shared.u16 	%r673, [%r150];
	add.s32 	%r209, %r673, %r672;
	cvt.u32.u16 	%r674, %rs5;
	ld.shared.u16 	%r675, [%r151];
	add.s32 	%r210, %r675, %r674;
	cvt.u32.u16 	%r676, %rs6;
	ld.shared.u16 	%r677, [%r152];
	add.s32 	%r211, %r677, %r676;
	cvt.u32.u16 	%r678, %rs7;
	ld.shared.u16 	%r679, [%r153];
	add.s32 	%r212, %r679, %r678;
	cvt.u32.u16 	%r680, %rs8;
	ld.shared.u16 	%r681, [%r154];
	add.s32 	%r213, %r681, %r680;
	cvt.u32.u16 	%r682, %rs9;
	ld.shared.u16 	%r683, [%r155];
	add.s32 	%r214, %r683, %r682;
	cvt.u32.u16 	%r684, %rs10;
	ld.shared.u16 	%r685, [%r156];
	add.s32 	%r215, %r685, %r684;
	cvt.u32.u16 	%r686, %rs11;
	ld.shared.u16 	%r687, [%r157];
	add.s32 	%r216, %r687, %r686;
	cvt.u32.u16 	%r688, %rs12;
	ld.shared.u16 	%r689, [%r158];
	add.s32 	%r217, %r689, %r688;
	cvt.u32.u16 	%r690, %rs13;
	ld.shared.u16 	%r691, [%r159];
	add.s32 	%r218, %r691, %r690;
	cvt.u32.u16 	%r692, %rs14;
	ld.shared.u16 	%r693, [%r160];
	add.s32 	%r219, %r693, %r692;
	cvt.u32.u16 	%r694, %rs15;
	ld.shared.u16 	%r695, [%r161];
	add.s32 	%r220, %r695, %r694;
	cvt.u32.u16 	%r696, %rs16;
	ld.shared.u16 	%r697, [%r162];
	add.s32 	%r221, %r697, %r696;
	cvt.u32.u16 	%r698, %rs17;
	ld.shared.u16 	%r699, [%r163];
	add.s32 	%r222, %r699, %r698;
	cvt.u32.u16 	%r700, %rs18;
	ld.shared.u16 	%r701, [%r164];
	add.s32 	%r223, %r701, %r700;
	cvt.u32.u16 	%r702, %rs19;
	ld.shared.u16 	%r703, [%r165];
	add.s32 	%r224, %r703, %r702;
	bar.sync 	0;
	setp.lt.s32 	%p53, %r859, %r304;
	@%p53 bra 	$L__BB10_121;
	cvt.u64.u32 	%rd15, %r2;
	shl.b32 	%r704, %r206, 2;
	mov.u32 	%r705, _ZZN3cub18CUB_300001_SM_10006detail10radix_sort31DeviceRadixSortSingleTileKernelINS1_5radix10policy_hubIiiyE10Policy1000ELNS0_9SortOrderE0EiiyNS1_21identity_decomposer_tEEEvPKT1_PSA_PKT2_PSE_T3_iiT4_E12temp_storage;
	add.s32 	%r706, %r705, %r704;
	st.shared.u32 	[%r706], %r878;
	shl.b32 	%r707, %r207, 2;
	add.s32 	%r708, %r705, %r707;
	st.shared.u32 	[%r708], %r877;
	shl.b32 	%r709, %r208, 2;
	add.s32 	%r710, %r705, %r709;
	st.shared.u32 	[%r710], %r876;
	shl.b32 	%r711, %r209, 2;
	add.s32 	%r712, %r705, %r711;
	st.shared.u32 	[%r712], %r875;
	shl.b32 	%r713, %r210, 2;
	add.s32 	%r714, %r705, %r713;
	st.shared.u32 	[%r714], %r874;
	shl.b32 	%r715, %r211, 2;
	add.s32 	%r716, %r705, %r715;
	st.shared.u32 	[%r716], %r873;
	shl.b32 	%r717, %r212, 2;
	add.s32 	%r718, %r705, %r717;
	st.shared.u32 	[%r718], %r872;
	shl.b32 	%r719, %r213, 2;
	add.s32 	%r720, %r705, %r719;
	st.shared.u32 	[%r720], %r871;
	shl.b32 	%r721, %r214, 2;
	add.s32 	%r722, %r705, %r721;
	st.shared.u32 	[%r722], %r870;
	shl.b32 	%r723, %r215, 2;
	add.s32 	%r724, %r705, %r723;
	st.shared.u32 	[%r724], %r869;
	shl.b32 	%r725, %r216, 2;
	add.s32 	%r726, %r705, %r725;
	st.shared.u32 	[%r726], %r868;
	shl.b32 	%r727, %r217, 2;
	add.s32 	%r728, %r705, %r727;
	st.shared.u32 	[%r728], %r867;
	shl.b32 	%r729, %r218, 2;
	add.s32 	%r730, %r705, %r729;
	st.shared.u32 	[%r730], %r866;
	shl.b32 	%r731, %r219, 2;
	add.s32 	%r732, %r705, %r731;
	st.shared.u32 	[%r732], %r865;
	shl.b32 	%r733, %r220, 2;
	add.s32 	%r734, %r705, %r733;
	st.shared.u32 	[%r734], %r864;
	shl.b32 	%r735, %r221, 2;
	add.s32 	%r736, %r705, %r735;
	st.shared.u32 	[%r736], %r863;
	shl.b32 	%r737, %r222, 2;
	add.s32 	%r738, %r705, %r737;
	st.shared.u32 	[%r738], %r862;
	shl.b32 	%r739, %r223, 2;
	add.s32 	%r740, %r705, %r739;
	st.shared.u32 	[%r740], %r861;
	shl.b32 	%r741, %r224, 2;
	add.s32 	%r742, %r705, %r741;
	st.shared.u32 	[%r742], %r860;
	bar.sync 	0;
	mad.lo.s32 	%r225, %r2, -72, %r103;
	ld.shared.u32 	%r226, [%r225];
	ld.shared.u32 	%r227, [%r225+1024];
	ld.shared.u32 	%r228, [%r225+2048];
	ld.shared.u32 	%r229, [%r225+3072];
	ld.shared.u32 	%r230, [%r225+4096];
	ld.shared.u32 	%r231, [%r225+5120];
	ld.shared.u32 	%r232, [%r225+6144];
	ld.shared.u32 	%r233, [%r225+7168];
	ld.shared.u32 	%r234, [%r225+8192];
	ld.shared.u32 	%r235, [%r225+9216];
	ld.shared.u32 	%r236, [%r225+10240];
	ld.shared.u32 	%r237, [%r225+11264];
	ld.shared.u32 	%r238, [%r225+12288];
	ld.shared.u32 	%r239, [%r225+13312];
	ld.shared.u32 	%r240, [%r225+14336];
	ld.shared.u32 	%r241, [%r225+15360];
	ld.shared.u32 	%r242, [%r225+16384];
	ld.shared.u32 	%r243, [%r225+17408];
	ld.shared.u32 	%r244, [%r225+18432];
	bar.sync 	0;
	st.shared.u32 	[%r706], %r897;
	st.shared.u32 	[%r708], %r896;
	st.shared.u32 	[%r710], %r895;
	st.shared.u32 	[%r712], %r894;
	st.shared.u32 	[%r714], %r893;
	st.shared.u32 	[%r716], %r892;
	st.shared.u32 	[%r718], %r891;
	st.shared.u32 	[%r720], %r890;
	st.shared.u32 	[%r722], %r889;
	st.shared.u32 	[%r724], %r888;
	st.shared.u32 	[%r726], %r887;
	st.shared.u32 	[%r728], %r886;
	st.shared.u32 	[%r730], %r885;
	st.shared.u32 	[%r732], %r884;
	st.shared.u32 	[%r734], %r883;
	st.shared.u32 	[%r736], %r882;
	st.shared.u32 	[%r738], %r881;
	st.shared.u32 	[%r740], %r880;
	st.shared.u32 	[%r742], %r879;
	bar.sync 	0;
	ld.shared.u32 	%r245, [%r225+1024];
	ld.shared.u32 	%r246, [%r225+2048];
	ld.shared.u32 	%r247, [%r225+3072];
	ld.shared.u32 	%r248, [%r225+4096];
	ld.shared.u32 	%r249, [%r225+5120];
	ld.shared.u32 	%r250, [%r225+6144];
	ld.shared.u32 	%r251, [%r225+7168];
	ld.shared.u32 	%r252, [%r225+8192];
	ld.shared.u32 	%r253, [%r225+9216];
	ld.shared.u32 	%r254, [%r225+10240];
	ld.shared.u32 	%r255, [%r225+11264];
	ld.shared.u32 	%r256, [%r225+12288];
	ld.shared.u32 	%r257, [%r225+13312];
	ld.shared.u32 	%r258, [%r225+14336];
	ld.shared.u32 	%r259, [%r225+15360];
	ld.shared.u32 	%r260, [%r225+16384];
	ld.shared.u32 	%r261, [%r225+17408];
	ld.shared.u32 	%r262, [%r225+18432];
	setp.gt.u64 	%p54, %rd2, %rd15;
	cvta.to.global.u64 	%rd16, %rd6;
	mul.wide.u32 	%rd17, %r2, 4;
	add.s64 	%rd4, %rd16, %rd17;
	cvta.to.global.u64 	%rd18, %rd8;
	add.s64 	%rd5, %rd18, %rd17;
	@%p54 bra 	$L__BB10_83;
	bra.uni 	$L__BB10_84;
$L__BB10_83:
	xor.b32  	%r743, %r226, -2147483648;
	ld.shared.u32 	%r744, [%r225];
	st.global.u32 	[%rd4], %r743;
	st.global.u32 	[%rd5], %r744;
$L__BB10_84:
	add.s32 	%r745, %r2, 256;
	cvt.u64.u32 	%rd19, %r745;
	setp.le.u64 	%p55, %rd2, %rd19;
	@%p55 bra 	$L__BB10_86;
	xor.b32  	%r746, %r227, -2147483648;
	st.global.u32 	[%rd4+1024], %r746;
	st.global.u32 	[%rd5+1024], %r245;
$L__BB10_86:
	add.s32 	%r747, %r2, 512;
	cvt.u64.u32 	%rd20, %r747;
	setp.le.u64 	%p56, %rd2, %rd20;
	@%p56 bra 	$L__BB10_88;
	xor.b32  	%r748, %r228, -2147483648;
	st.global.u32 	[%rd4+2048], %r748;
	st.global.u32 	[%rd5+2048], %r246;
$L__BB10_88:
	add.s32 	%r749, %r2, 768;
	cvt.u64.u32 	%rd21, %r749;
	setp.le.u64 	%p57, %rd2, %rd21;
	@%p57 bra 	$L__BB10_90;
	xor.b32  	%r750, %r229, -2147483648;
	st.global.u32 	[%rd4+3072], %r750;
	st.global.u32 	[%rd5+3072], %r247;
$L__BB10_90:
	or.b32  	%r751, %r2, 1024;
	cvt.u64.u32 	%rd22, %r751;
	setp.le.u64 	%p58, %rd2, %rd22;
	@%p58 bra 	$L__BB10_92;
	xor.b32  	%r752, %r230, -2147483648;
	st.global.u32 	[%rd4+4096], %r752;
	st.global.u32 	[%rd5+4096], %r248;
$L__BB10_92:
	add.s32 	%r753, %r2, 1280;
	cvt.u64.u32 	%rd23, %r753;
	setp.le.u64 	%p59, %rd2, %rd23;
	@%p59 bra 	$L__BB10_94;
	xor.b32  	%r754, %r231, -2147483648;
	st.global.u32 	[%rd4+5120], %r754;
	st.global.u32 	[%rd5+5120], %r249;
$L__BB10_94:
	add.s32 	%r755, %r2, 1536;
	cvt.u64.u32 	%rd24, %r755;
	setp.le.u64 	%p60, %rd2, %rd24;
	@%p60 bra 	$L__BB10_96;
	xor.b32  	%r756, %r232, -2147483648;
	st.global.u32 	[%rd4+6144], %r756;
	st.global.u32 	[%rd5+6144], %r250;
$L__BB10_96:
	add.s32 	%r757, %r2, 1792;
	cvt.u64.u32 	%rd25, %r757;
	setp.le.u64 	%p61, %rd2, %rd25;
	@%p61 bra 	$L__BB10_98;
	xor.b32  	%r758, %r233, -2147483648;
	st.global.u32 	[%rd4+7168], %r758;
	st.global.u32 	[%rd5+7168], %r251;
$L__BB10_98:
	or.b32  	%r759, %r2, 2048;
	cvt.u64.u32 	%rd26, %r759;
	setp.le.u64 	%p62, %rd2, %rd26;
	@%p62 bra 	$L__BB10_100;
	xor.b32  	%r760, %r234, -2147483648;
	st.global.u32 	[%rd4+8192], %r760;
	st.global.u32 	[%rd5+8192], %r252;
$L__BB10_100:
	add.s32 	%r761, %r2, 2304;
	cvt.u64.u32 	%rd27, %r761;
	setp.le.u64 	%p63, %rd2, %rd27;
	@%p63 bra 	$L__BB10_102;
	xor.b32  	%r762, %r235, -2147483648;
	st.global.u32 	[%rd4+9216], %r762;
	st.global.u32 	[%rd5+9216], %r253;
$L__BB10_102:
	add.s32 	%r763, %r2, 2560;
	cvt.u64.u32 	%rd28, %r763;
	setp.le.u64 	%p64, %rd2, %rd28;
	@%p64 bra 	$L__BB10_104;
	xor.b32  	%r764, %r236, -2147483648;
	st.global.u32 	[%rd4+10240], %r764;
	st.global.u32 	[%rd5+10240], %r254;
$L__BB10_104:
	add.s32 	%r765, %r2, 2816;
	cvt.u64.u32 	%rd29, %r765;
	setp.le.u64 	%p65, %rd2, %rd29;
	@%p65 bra 	$L__BB10_106;
	xor.b32  	%r766, %r237, -2147483648;
	st.global.u32 	[%rd4+11264], %r766;
	st.global.u32 	[%rd5+11264], %r255;
$L__BB10_106:
	or.b32  	%r767, %r2, 3072;
	cvt.u64.u32 	%rd30, %r767;
	setp.le.u64 	%p66, %rd2, %rd30;
	@%p66 bra 	$L__BB10_108;
	xor.b32  	%r768, %r238, -2147483648;
	st.global.u32 	[%rd4+12288], %r768;
	st.global.u32 	[%rd5+12288], %r256;
$L__BB10_108:
	add.s32 	%r769, %r2, 3328;
	cvt.u64.u32 	%rd31, %r769;
	setp.le.u64 	%p67, %rd2, %rd31;
	@%p67 bra 	$L__BB10_110;
	xor.b32  	%r770, %r239, -2147483648;
	st.global.u32 	[%rd4+13312], %r770;
	st.global.u32 	[%rd5+13312], %r257;
$L__BB10_110:
	add.s32 	%r771, %r2, 3584;
	cvt.u64.u32 	%rd32, %r771;
	setp.le.u64 	%p68, %rd2, %rd32;
	@%p68 bra 	$L__BB10_112;
	xor.b32  	%r772, %r240, -2147483648;
	st.global.u32 	[%rd4+14336], %r772;
	st.global.u32 	[%rd5+14336], %r258;
$L__BB10_112:
	add.s32 	%r773, %r2, 3840;
	cvt.u64.u32 	%rd33, %r773;
	setp.le.u64 	%p69, %rd2, %rd33;
	@%p69 bra 	$L__BB10_114;
	xor.b32  	%r774, %r241, -2147483648;
	st.global.u32 	[%rd4+15360], %r774;
	st.global.u32 	[%rd5+15360], %r259;
$L__BB10_114:
	or.b32  	%r775, %r2, 4096;
	cvt.u64.u32 	%rd34, %r775;
	setp.le.u64 	%p70, %rd2, %rd34;
	@%p70 bra 	$L__BB10_116;
	xor.b32  	%r776, %r242, -2147483648;
	st.global.u32 	[%rd4+16384], %r776;
	st.global.u32 	[%rd5+16384], %r260;
$L__BB10_116:
	add.s32 	%r777, %r2, 4352;
	cvt.u64.u32 	%rd35, %r777;
	setp.le.u64 	%p71, %rd2, %rd35;
	@%p71 bra 	$L__BB10_118;
	xor.b32  	%r778, %r243, -2147483648;
	st.global.u32 	[%rd4+17408], %r778;
	st.global.u32 	[%rd5+17408], %r261;
$L__BB10_118:
	add.s32 	%r779, %r2, 4608;
	cvt.u64.u32 	%rd36, %r779;
	setp.le.u64 	%p72, %rd2, %rd36;
	@%p72 bra 	$L__BB10_120;
	xor.b32  	%r780, %r244, -2147483648;
	st.global.u32 	[%rd4+18432], %r780;
	st.global.u32 	[%rd5+18432], %r262;
$L__BB10_120:
	ret;
$L__BB10_121:
	shl.b32 	%r781, %r206, 2;
	mov.u32 	%r782, _ZZN3cub18CUB_300001_SM_10006detail10radix_sort31DeviceRadixSortSingleTileKernelINS1_5radix10policy_hubIiiyE10Policy1000ELNS0_9SortOrderE0EiiyNS1_21identity_decomposer_tEEEvPKT1_PSA_PKT2_PSE_T3_iiT4_E12temp_storage;
	add.s32 	%r783, %r782, %r781;
	st.shared.u32 	[%r783], %r878;
	shl.b32 	%r784, %r207, 2;
	add.s32 	%r785, %r782, %r784;
	st.shared.u32 	[%r785], %r877;
	shl.b32 	%r786, %r208, 2;
	add.s32 	%r787, %r782, %r786;
	st.shared.u32 	[%r787], %r876;
	shl.b32 	%r788, %r209, 2;
	add.s32 	%r789, %r782, %r788;
	st.shared.u32 	[%r789], %r875;
	shl.b32 	%r790, %r210, 2;
	add.s32 	%r791, %r782, %r790;
	st.shared.u32 	[%r791], %r874;
	shl.b32 	%r792, %r211, 2;
	add.s32 	%r793, %r782, %r792;
	st.shared.u32 	[%r793], %r873;
	shl.b32 	%r794, %r212, 2;
	add.s32 	%r795, %r782, %r794;
	st.shared.u32 	[%r795], %r872;
	shl.b32 	%r796, %r213, 2;
	add.s32 	%r797, %r782, %r796;
	st.shared.u32 	[%r797], %r871;
	shl.b32 	%r798, %r214, 2;
	add.s32 	%r799, %r782, %r798;
	st.shared.u32 	[%r799], %r870;
	shl.b32 	%r800, %r215, 2;
	add.s32 	%r801, %r782, %r800;
	st.shared.u32 	[%r801], %r869;
	shl.b32 	%r802, %r216, 2;
	add.s32 	%r803, %r782, %r802;
	st.shared.u32 	[%r803], %r868;
	shl.b32 	%r804, %r217, 2;
	add.s32 	%r805, %r782, %r804;
	st.shared.u32 	[%r805], %r867;
	shl.b32 	%r806, %r218, 2;
	add.s32 	%r807, %r782, %r806;
	st.shared.u32 	[%r807], %r866;
	shl.b32 	%r808, %r219, 2;
	add.s32 	%r809, %r782, %r808;
	st.shared.u32 	[%r809], %r865;
	shl.b32 	%r810, %r220, 2;
	add.s32 	%r811, %r782, %r810;
	st.shared.u32 	[%r811], %r864;
	shl.b32 	%r812, %r221, 2;
	add.s32 	%r813, %r782, %r812;
	st.shared.u32 	[%r813], %r863;
	shl.b32 	%r814, %r222, 2;
	add.s32 	%r815, %r782, %r814;
	st.shared.u32 	[%r815], %r862;
	shl.b32 	%r816, %r223, 2;
	add.s32 	%r817, %r782, %r816;
	st.shared.u32 	[%r817], %r861;
	shl.b32 	%r818, %r224, 2;
	add.s32 	%r819, %r782, %r818;
	st.shared.u32 	[%r819], %r860;
	bar.sync 	0;
	ld.shared.u32 	%r878, [%r103];
	ld.shared.u32 	%r877, [%r103+4];
	ld.shared.u32 	%r876, [%r103+8];
	ld.shared.u32 	%r875, [%r103+12];
	ld.shared.u32 	%r874, [%r103+16];
	ld.shared.u32 	%r873, [%r103+20];
	ld.shared.u32 	%r872, [%r103+24];
	ld.shared.u32 	%r871, [%r103+28];
	ld.shared.u32 	%r870, [%r103+32];
	ld.shared.u32 	%r869, [%r103+36];
	ld.shared.u32 	%r868, [%r103+40];
	ld.shared.u32 	%r867, [%r103+44];
	ld.shared.u32 	%r866, [%r103+48];
	ld.shared.u32 	%r865, [%r103+52];
	ld.shared.u32 	%r864, [%r103+56];
	ld.shared.u32 	%r863, [%r103+60];
	ld.shared.u32 	%r862, [%r103+64];
	ld.shared.u32 	%r861, [%r103+68];
	ld.shared.u32 	%r860, [%r103+72];
	bar.sync 	0;
	st.shared.u32 	[%r783], %r897;
	st.shared.u32 	[%r785], %r896;
	st.shared.u32 	[%r787], %r895;
	st.shared.u32 	[%r789], %r894;
	st.shared.u32 	[%r791], %r893;
	st.shared.u32 	[%r793], %r892;
	st.shared.u32 	[%r795], %r891;
	st.shared.u32 	[%r797], %r890;
	st.shared.u32 	[%r799], %r889;
	st.shared.u32 	[%r801], %r888;
	st.shared.u32 	[%r803], %r887;
	st.shared.u32 	[%r805], %r886;
	st.shared.u32 	[%r807], %r885;
	st.shared.u32 	[%r809], %r884;
	st.shared.u32 	[%r811], %r883;
	st.shared.u32 	[%r813], %r882;
	st.shared.u32 	[%r815], %r881;
	st.shared.u32 	[%r817], %r880;
	st.shared.u32 	[%r819], %r879;
	bar.sync 	0;
	ld.shared.u32 	%r897, [%r103];
	ld.shared.u32 	%r896, [%r103+4];
	ld.shared.u32 	%r895, [%r103+8];
	ld.shared.u32 	%r894, [%r103+12];
	ld.shared.u32 	%r893, [%r103+16];
	ld.shared.u32 	%r892, [%r103+20];
	ld.shared.u32 	%r891, [%r103+24];
	ld.shared.u32 	%r890, [%r103+28];
	ld.shared.u32 	%r889, [%r103+32];
	ld.shared.u32 	%r888, [%r103+36];
	ld.shared.u32 	%r887, [%r103+40];
	ld.shared.u32 	%r886, [%r103+44];
	ld.shared.u32 	%r885, [%r103+48];
	ld.shared.u32 	%r884, [%r103+52];
	ld.shared.u32 	%r883, [%r103+56];
	ld.shared.u32 	%r882, [%r103+60];
	ld.shared.u32 	%r881, [%r103+64];
	ld.shared.u32 	%r880, [%r103+68];
	ld.shared.u32 	%r879, [%r103+72];
	bar.sync 	0;
	add.s32 	%r859, %r859, 6;
	add.s32 	%r858, %r858, -6;
	bra.uni 	$L__BB10_77;

}
	// .globl	_ZN3cub18CUB_300001_SM_10006detail10radix_sort30DeviceRadixSortHistogramKernelINS1_5radix10policy_hubIiiyE10Policy1000ELNS0_9SortOrderE0EiyNS1_21identity_decomposer_tEEEvPT2_PKT1_SA_iiT3_
.visible .entry _ZN3cub18CUB_300001_SM_10006detail10radix_sort30DeviceRadixSortHistogramKernelINS1_5radix10policy_hubIiiyE10Policy1000ELNS0_9SortOrderE0EiyNS1_21identity_decomposer_tEEEvPT2_PKT1_SA_iiT3_(
	.param .u64 .ptr .align 1 _ZN3cub18CUB_300001_SM_10006detail10radix_sort30DeviceRadixSortHistogramKernelINS1_5radix10policy_hubIiiyE10Policy1000ELNS0_9SortOrderE0EiyNS1_21identity_decomposer_tEEEvPT2_PKT1_SA_iiT3__param_0,
	.param .u64 .ptr .align 1 _ZN3cub18CUB_300001_SM_10006detail10radix_sort30DeviceRadixSortHistogramKernelINS1_5radix10policy_hubIiiyE10Policy1000ELNS0_9SortOrderE0EiyNS1_21identity_decomposer_tEEEvPT2_PKT1_SA_iiT3__param_1,
	.param .u64 _ZN3cub18CUB_300001_SM_10006detail10radix_sort30DeviceRadixSortHistogramKernelINS1_5radix10policy_hubIiiyE10Policy1000ELNS0_9SortOrderE0EiyNS1_21identity_decomposer_tEEEvPT2_PKT1_SA_iiT3__param_2,
	.param .u32 _ZN3cub18CUB_300001_SM_10006detail10radix_sort30DeviceRadixSortHistogramKernelINS1_5radix10policy_hubIiiyE10Policy1000ELNS0_9SortOrderE0EiyNS1_21identity_decomposer_tEEEvPT2_PKT1_SA_iiT3__param_3,
	.param .u32 _ZN3cub18CUB_300001_SM_10006detail10radix_sort30DeviceRadixSortHistogramKernelINS1_5radix10policy_hubIiiyE10Policy1000ELNS0_9SortOrderE0EiyNS1_21identity_decomposer_tEEEvPT2_PKT1_SA_iiT3__param_4,
	.param .align 1 .b8 _ZN3cub18CUB_300001_SM_10006detail10radix_sort30DeviceRadixSortHistogramKernelINS1_5radix10policy_hubIiiyE10Policy1000ELNS0_9SortOrderE0EiyNS1_21identity_decomposer_tEEEvPT2_PKT1_SA_iiT3__param_5[1]
)
.maxntid 128
{
	.reg .pred 	%p<91>;
	.reg .b32 	%r<486>;
	.reg .b64 	%rd<137>;
	// demoted variable
	.shared .align 4 .b8 _ZZN3cub18CUB_300001_SM_10006detail10radix_sort30DeviceRadixSortHistogramKernelINS1_5radix10policy_hubIiiyE10Policy1000ELNS0_9SortOrderE0EiyNS1_21identity_decomposer_tEEEvPT2_PKT1_SA_iiT3_E12temp_storage[4096];
	ld.param.u64 	%rd18, [_ZN3cub18CUB_300001_SM_10006detail10radix_sort30DeviceRadixSortHistogramKernelINS1_5radix10policy_hubIiiyE10Policy1000ELNS0_9SortOrderE0EiyNS1_21identity_decomposer_tEEEvPT2_PKT1_SA_iiT3__param_0];
	ld.param.u64 	%rd19, [_ZN3cub18CUB_300001_SM_10006detail10radix_sort30DeviceRadixSortHistogramKernelINS1_5radix10policy_hubIiiyE10Policy1000ELNS0_9SortOrderE0EiyNS1_21identity_decomposer_tEEEvPT2_PKT1_SA_iiT3__param_1];
	ld.param.u64 	%rd17, [_ZN3cub18CUB_300001_SM_10006detail10radix_sort30DeviceRadixSortHistogramKernelINS1_5radix10policy_hubIiiyE10Policy1000ELNS0_9SortOrderE0EiyNS1_21identity_decomposer_tEEEvPT2_PKT1_SA_iiT3__param_2];
	ld.param.u32 	%r174, [_ZN3cub18CUB_300001_SM_10006detail10radix_sort30DeviceRadixSortHistogramKernelINS1_5radix10policy_hubIiiyE10Policy1000ELNS0_9SortOrderE0EiyNS1_21identity_decomposer_tEEEvPT2_PKT1_SA_iiT3__param_3];
	ld.param.u32 	%r175, [_ZN3cub18CUB_300001_SM_10006detail10radix_sort30DeviceRadixSortHistogramKernelINS1_5radix10policy_hubIiiyE10Policy1000ELNS0_9SortOrderE0EiyNS1_21identity_decomposer_tEEEvPT2_PKT1_SA_iiT3__param_4];
	cvta.to.global.u64 	%rd1, %rd19;
	cvta.to.global.u64 	%rd2, %rd18;
	setp.eq.s64 	%p2, %rd17, 0;
	@%p2 bra 	$L__BB11_153;
	sub.s32 	%r176, %r175, %r174;
	add.s32 	%r177, %r176, 7;
	shr.s32 	%r178, %r177, 31;
	shr.u32 	%r179, %r178, 29;
	add.s32 	%r180, %r177, %r179;
	shr.s32 	%r181, %r180, 3;
	mov.u32 	%r182, %tid.x;
	setp.gt.u32 	%p3, %r182, 255;
	setp.lt.s32 	%p4, %r177, 8;
	mov.u32 	%r183, %ctaid.x;
	shl.b32 	%r184, %r183, 11;
	cvt.u64.u32 	%rd3, %r184;
	mov.u32 	%r185, %nctaid.x;
	shl.b32 	%r186, %r185, 11;
	cvt.u64.u32 	%rd4, %r186;
	add.s32 	%r1, %r181, -1;
	and.b32  	%r2, %r181, 15;
	and.b32  	%r3, %r181, 7;
	add.s32 	%r4, %r3, -1;
	and.b32  	%r5, %r181, 3;
	or.pred  	%p1, %p3, %p4;
	shl.b32 	%r187, %r182, 2;
	mov.u32 	%r188, _ZZN3cub18CUB_300001_SM_10006detail10radix_sort30DeviceRadixSortHistogramKernelINS1_5radix10policy_hubIiiyE10Policy1000ELNS0_9SortOrderE0EiyNS1_21identity_decomposer_tEEEvPT2_PKT1_SA_iiT3_E12temp_storage;
	add.s32 	%r6, %r188, %r187;
	and.b32  	%r7, %r181, 268435440;
	cvt.u64.u32 	%rd5, %r182;
	add.s32 	%r8, %r182, 128;
	add.s32 	%r9, %r182, 256;
	add.s32 	%r10, %r182, 384;
	add.s32 	%r11, %r182, 512;
	add.s32 	%r12, %r182, 640;
	add.s32 	%r13, %r182, 768;
	or.b32  	%r14, %r182, 1024;
	add.s32 	%r15, %r182, 1920;
	and.b32  	%r16, %r181, 268435448;
	and.b32  	%r17, %r181, 1;
	neg.s32 	%r18, %r7;
	add.s32 	%r19, %r6, 8192;
	add.s64 	%rd21, %rd17, -1;
	shr.u64 	%rd22, %rd21, 30;
	add.s64 	%rd23, %rd22, 1;
	min.u64 	%rd6, %rd23, %rd17;
	mov.b64 	%rd135, 0;
$L__BB11_2:
	@%p1 bra 	$L__BB11_30;
	setp.lt.u32 	%p5, %r1, 15;
	mov.b32 	%r439, 0;
	@%p5 bra 	$L__BB11_6;
	mov.u32 	%r436, %r19;
	mov.u32 	%r437, %r18;
$L__BB11_5:
	.pragma "nounroll";
	mov.b32 	%r190, 0;
	st.shared.u32 	[%r436+-8192], %r190;
	st.shared.u32 	[%r436+-7168], %r190;
	st.shared.u32 	[%r436+-6144], %r190;
	st.shared.u32 	[%r436+-5120], %r190;
	st.shared.u32 	[%r436+-4096], %r190;
	st.shared.u32 	[%r436+-3072], %r190;
	st.shared.u32 	[%r436+-2048], %r190;
	st.shared.u32 	[%r436+-1024], %r190;
	st.shared.u32 	[%r436], %r190;
	st.shared.u32 	[%r436+1024], %r190;
	st.shared.u32 	[%r436+2048], %r190;
	st.shared.u32 	[%r436+3072], %r190;
	st.shared.u32 	[%r436+4096], %r190;
	st.shared.u32 	[%r436+5120], %r190;
	st.shared.u32 	[%r436+6144], %r190;
	st.shared.u32 	[%r436+7168], %r190;
	add.s32 	%r437, %r437, 16;
	add.s32 	%r436, %r436, 16384;
	setp.ne.s32 	%p6, %r437, 0;
	mov.u32 	%r439, %r7;
	@%p6 bra 	$L__BB11_5;
$L__BB11_6:
	add.s32 	%r25, %r2, -1;
	setp.eq.s32 	%p7, %r2, 0;
	@%p7 bra 	$L__BB11_16;
	setp.lt.u32 	%p8, %r25, 7;
	@%p8 bra 	$L__BB11_9;
	shl.b32 	%r191, %r439, 10;
	add.s32 	%r192, %r6, %r191;
	mov.b32 	%r193, 0;
	st.shared.u32 	[%r192], %r193;
	st.shared.u32 	[%r192+1024], %r193;
	st.shared.u32 	[%r192+2048], %r193;
	st.shared.u32 	[%r192+3072], %r193;
	st.shared.u32 	[%r192+4096], %r193;
	st.shared.u32 	[%r192+5120], %r193;
	st.shared.u32 	[%r192+6144], %r193;
	st.shared.u32 	[%r192+7168], %r193;
	add.s32 	%r439, %r439, 8;
$L__BB11_9:
	setp.eq.s32 	%p9, %r3, 0;
	@%p9 bra 	$L__BB11_16;
	setp.lt.u32 	%p10, %r4, 3;
	@%p10 bra 	$L__BB11_12;
	shl.b32 	%r194, %r439, 10;
	add.s32 	%r195, %r6, %r194;
	mov.b32 	%r196, 0;
	st.shared.u32 	[%r195], %r196;
	st.shared.u32 	[%r195+1024], %r196;
	st.shared.u32 	[%r195+2048], %r196;
	st.shared.u32 	[%r195+3072], %r196;
	add.s32 	%r439, %r439, 4;
$L__BB11_12:
	setp.eq.s32 	%p11, %r5, 0;
	@%p11 bra 	$L__BB11_16;
	setp.eq.s32 	%p12, %r5, 1;
	shl.b32 	%r197, %r439, 10;
	add.s32 	%r30, %r6, %r197;
	mov.b32 	%r198, 0;
	st.shared.u32 	[%r30], %r198;
	@%p12 bra 	$L__BB11_16;
	setp.eq.s32 	%p13, %r5, 2;
	mov.b32 	%r199, 0;
	st.shared.u32 	[%r30+1024], %r199;
	@%p13 bra 	$L__BB11_16;
	mov.b32 	%r200, 0;
	st.shared.u32 	[%r30+2048], %r200;
$L__BB11_16:
	cvt.u32.u64 	%r201, %rd5;
	setp.gt.u32 	%p14, %r201, 127;
	@%p14 bra 	$L__BB11_30;
	setp.lt.u32 	%p15, %r1, 15;
	mov.b32 	%r443, 0;
	@%p15 bra 	$L__BB11_20;
	mov.b32 	%r441, 0;
$L__BB11_19:
	.pragma "nounroll";
	shl.b32 	%r204, %r441, 10;
	add.s32 	%r205, %r6, %r204;
	mov.b32 	%r206, 0;
	st.shared.u32 	[%r205+512], %r206;
	st.shared.u32 	[%r205+1536], %r206;
	st.shared.u32 	[%r205+2560], %r206;
	st.shared.u32 	[%r205+3584], %r206;
	st.shared.u32 	[%r205+4608], %r206;
	st.shared.u32 	[%r205+5632], %r206;
	st.shared.u32 	[%r205+6656], %r206;
	st.shared.u32 	[%r205+7680], %r206;
	st.shared.u32 	[%r205+8704], %r206;
	st.shared.u32 	[%r205+9728], %r206;
	st.shared.u32 	[%r205+10752], %r206;
	st.shared.u32 	[%r205+11776], %r206;
	st.shared.u32 	[%r205+12800], %r206;
	st.shared.u32 	[%r205+13824], %r206;
	st.shared.u32 	[%r205+14848], %r206;
	st.shared.u32 	[%r205+15872], %r206;
	add.s32 	%r441, %r441, 16;
	setp.ne.s32 	%p16, %r441, %r7;
	mov.u32 	%r443, %r7;
	@%p16 bra 	$L__BB11_19;
$L__BB11_20:
	setp.eq.s32 	%p17, %r2, 0;
	@%p17 bra 	$L__BB11_30;
	setp.lt.u32 	%p18, %r25, 7;
	@%p18 bra 	$L__BB11_23;
	shl.b32 	%r207, %r443, 10;
	add.s32 	%r208, %r6, %r207;
	mov.b32 	%r209, 0;
	st.shared.u32 	[%r208+512], %r209;
	st.shared.u32 	[%r208+1536], %r209;
	st.shared.u32 	[%r208+2560], %r209;
	st.shared.u32 	[%r208+3584], %r209;
	st.shared.u32 	[%r208+4608], %r209;
	st.shared.u32 	[%r208+5632], %r209;
	st.shared.u32 	[%r208+6656], %r209;
	st.shared.u32 	[%r208+7680], %r209;
	add.s32 	%r443, %r443, 8;
$L__BB11_23:
	setp.eq.s32 	%p19, %r3, 0;
	@%p19 bra 	$L__BB11_30;
	setp.lt.u32 	%p20, %r4, 3;
	@%p20 bra 	$L__BB11_26;
	shl.b32 	%r210, %r443, 10;
	add.s32 	%r211, %r6, %r210;
	mov.b32 	%r212, 0;
	st.shared.u32 	[%r211+512], %r212;
	st.shared.u32 	[%r211+1536], %r212;
	st.shared.u32 	[%r211+2560], %r212;
	st.shared.u32 	[%r211+3584], %r212;
	add.s32 	%r443, %r443, 4;
$L__BB11_26:
	setp.eq.s32 	%p21, %r5, 0;
	@%p21 bra 	$L__BB11_30;
	setp.eq.s32 	%p22, %r5, 1;
	shl.b32 	%r213, %r443, 10;
	add.s32 	%r38, %r6, %r213;
	mov.b32 	%r214, 0;
	st.shared.u32 	[%r38+512], %r214;
	@%p22 bra 	$L__BB11_30;
	setp.eq.s32 	%p23, %r5, 2;
	mov.b32 	%r215, 0;
	st.shared.u32 	[%r38+1536], %r215;
	@%p23 bra 	$L__BB11_30;
	mov.b32 	%r216, 0;
	st.shared.u32 	[%r38+2560], %r216;
$L__BB11_30:
	bar.sync 	0;
	bar.sync 	0;
	shl.b64 	%rd8, %rd135, 30;
	sub.s64 	%rd24, %rd17, %rd8;
	min.u64 	%rd9, %rd24, 1073741824;
	setp.le.u64 	%p24, %rd9, %rd3;
	@%p24 bra 	$L__BB11_70;
	mov.u64 	%rd136, %rd3;
$L__BB11_32:
	add.s64 	%rd11, %rd136, %rd8;
	sub.s64 	%rd12, %rd17, %rd11;
	setp.lt.u64 	%p25, %rd12, 2048;
	@%p25 bra 	$L__BB11_34;
	add.s64 	%rd27, %rd11, %rd5;
	shl.b64 	%rd28, %rd27, 2;
	add.s64 	%rd29, %rd1, %rd28;
	ld.global.u32 	%r475, [%rd29];
	ld.global.u32 	%r474, [%rd29+512];
	ld.global.u32 	%r473, [%rd29+1024];
	ld.global.u32 	%r472, [%rd29+1536];
	ld.global.u32 	%r471, [%rd29+2048];
	ld.global.u32 	%r470, [%rd29+2560];
	ld.global.u32 	%r469, [%rd29+3072];
	ld.global.u32 	%r468, [%rd29+3584];
	ld.global.u32 	%r467, [%rd29+4096];
	ld.global.u32 	%r466, [%rd29+4608];
	ld.global.u32 	%r465, [%rd29+5120];
	ld.global.u32 	%r464, [%rd29+5632];
	ld.global.u32 	%r463, [%rd29+6144];
	ld.global.u32 	%r462, [%rd29+6656];
	ld.global.u32 	%r461, [%rd29+7168];
	ld.global.u32 	%r460, [%rd29+7680];
	bra.uni 	$L__BB11_66;
$L__BB11_34:
	cvt.u32.u64 	%r218, %rd5;
	cvt.u32.u64 	%r55, %rd12;
	setp.ge.s32 	%p26, %r218, %r55;
	add.s64 	%rd25, %rd11, %rd5;
	shl.b64 	%rd26, %rd25, 2;
	add.s64 	%rd13, %rd1, %rd26;
	mov.b32 	%r475, 2147483647;
	@%p26 bra 	$L__BB11_36;
	ld.global.u32 	%r475, [%rd13];
$L__BB11_36:
	setp.ge.s32 	%p27, %r8, %r55;
	mov.b32 	%r474, 2147483647;
	@%p27 bra 	$L__BB11_38;
	ld.global.u32 	%r474, [%rd13+512];
$L__BB11_38:
	setp.ge.s32 	%p28, %r9, %r55;
	mov.b32 	%r473, 2147483647;
	@%p28 bra 	$L__BB11_40;
	ld.global.u32 	%r473, [%rd13+1024];
$L__BB11_40:
	setp.ge.s32 	%p29, %r10, %r55;
	mov.b32 	%r472, 2147483647;
	@%p29 bra 	$L__BB11_42;
	ld.global.u32 	%r472, [%rd13+1536];
$L__BB11_42:
	setp.ge.s32 	%p30, %r11, %r55;
	mov.b32 	%r471, 2147483647;
	@%p30 bra 	$L__BB11_44;
	ld.global.u32 	%r471, [%rd13+2048];
$L__BB11_44:
	setp.ge.s32 	%p31, %r12, %r55;
	mov.b32 	%r470, 2147483647;
	@%p31 bra 	$L__BB11_46;
	ld.global.u32 	%r470, [%rd13+2560];
$L__BB11_46:
	setp.ge.s32 	%p32, %r13, %r55;
	mov.b32 	%r469, 2147483647;
	@%p32 bra 	$L__BB11_48;
	ld.global.u32 	%r469, [%rd13+3072];
$L__BB11_48:
	mov.u32 	%r226, %tid.x;
	add.s32 	%r227, %r226, 896;
	setp.ge.s32 	%p33, %r227, %r55;
	mov.b32 	%r468, 2147483647;
	@%p33 bra 	$L__BB11_50;
	ld.global.u32 	%r468, [%rd13+3584];
$L__BB11_50:
	setp.ge.s32 	%p34, %r14, %r55;
	mov.b32 	%r467, 2147483647;
	@%p34 bra 	$L__BB11_52;
	ld.global.u32 	%r467, [%rd13+4096];
$L__BB11_52:
	add.s32 	%r231, %r226, 1152;
	setp.ge.s32 	%p35, %r231, %r55;
	mov.b32 	%r466, 2147483647;
	@%p35 bra 	$L__BB11_54;
	ld.global.u32 	%r466, [%rd13+4608];
$L__BB11_54:
	add.s32 	%r234, %r226, 1280;
	setp.ge.s32 	%p36, %r234, %r55;
	mov.b32 	%r465, 2147483647;
	@%p36 bra 	$L__BB11_56;
	ld.global.u32 	%r465, [%rd13+5120];
$L__BB11_56:
	add.s32 	%r237, %r226, 1408;
	setp.ge.s32 	%p37, %r237, %r55;
	mov.b32 	%r464, 2147483647;
	@%p37 bra 	$L__BB11_58;
	ld.global.u32 	%r464, [%rd13+5632];
$L__BB11_58:
	add.s32 	%r240, %r226, 1536;
	setp.ge.s32 	%p38, %r240, %r55;
	mov.b32 	%r463, 2147483647;
	@%p38 bra 	$L__BB11_60;
	ld.global.u32 	%r463, [%rd13+6144];
$L__BB11_60:
	add.s32 	%r243, %r226, 1664;
	setp.ge.s32 	%p39, %r243, %r55;
	mov.b32 	%r462, 2147483647;
	@%p39 bra 	$L__BB11_62;
	ld.global.u32 	%r462, [%rd13+6656];
$L__BB11_62:
	add.s32 	%r246, %r226, 1792;
	setp.ge.s32 	%p40, %r246, %r55;
	mov.b32 	%r461, 2147483647;
	@%p40 bra 	$L__BB11_64;
	ld.global.u32 	%r461, [%rd13+7168];
$L__BB11_64:
	setp.ge.s32 	%p41, %r15, %r55;
	mov.b32 	%r460, 2147483647;
	@%p41 bra 	$L__BB11_66;
	ld.global.u32 	%r460, [%rd13+7680];
$L__BB11_66:
	setp.le.s32 	%p42, %r175, %r174;
	@%p42 bra 	$L__BB11_69;
	xor.b32  	%r103, %r460, -2147483648;
	xor.b32  	%r104, %r461, -2147483648;
	xor.b32  	%r105, %r462, -2147483648;
	xor.b32  	%r106, %r463, -2147483648;
	xor.b32  	%r107, %r464, -2147483648;
	xor.b32  	%r108, %r465, -2147483648;
	xor.b32  	%r109, %r466, -2147483648;
	xor.b32  	%r110, %r467, -2147483648;
	xor.b32  	%r111, %r468, -2147483648;
	xor.b32  	%r112, %r469, -2147483648;
	xor.b32  	%r113, %r470, -2147483648;
	xor.b32  	%r114, %r471, -2147483648;
	xor.b32  	%r115, %r472, -2147483648;
	xor.b32  	%r116, %r473, -2147483648;
	xor.b32  	%r117, %r474, -2147483648;
	xor.b32  	%r118, %r475, -2147483648;
	mov.b32 	%r476, 0;
	mov.u32 	%r477, %r174;
$L__BB11_68:
	sub.s32 	%r249, %r175, %r477;
	shl.b32 	%r250, %r476, 10;
	mov.u32 	%r251, _ZZN3cub18CUB_300001_SM_10006detail10radix_sort30DeviceRadixSortHistogramKernelINS1_5radix10policy_hubIiiyE10Policy1000ELNS0_9SortOrderE0EiyNS1_21identity_decomposer_tEEEvPT2_PKT1_SA_iiT3_E12temp_storage;
	add.s32 	%r252, %r251, %r250;
	min.s32 	%r253, %r249, 8;
	mov.b32 	%r254, -1;
	shl.b32 	%r255, %r254, %r253;
	not.b32 	%r256, %r255;
	shr.u32 	%r257, %r118, %r477;
	and.b32  	%r258, %r257, %r256;
	shl.b32 	%r259, %r258, 2;
	add.s32 	%r260, %r252, %r259;
	atom.shared.add.u32 	%r261, [%r260], 1;
	shr.u32 	%r262, %r117, %r477;
	and.b32  	%r263, %r262, %r256;
	shl.b32 	%r264, %r263, 2;
	add.s32 	%r265, %r252, %r264;
	atom.shared.add.u32 	%r266, [%r265], 1;
	shr.u32 	%r267, %r116, %r477;
	and.b32  	%r268, %r267, %r256;
	shl.b32 	%r269, %r268, 2;
	add.s32 	%r270, %r252, %r269;
	atom.shared.add.u32 	%r271, [%r270], 1;
	shr.u32 	%r272, %r115, %r477;
	and.b32  	%r273, %r272, %r256;
	shl.b32 	%r274, %r273, 2;
	add.s32 	%r275, %r252, %r274;
	atom.shared.add.u32 	%r276, [%r275], 1;
	shr.u32 	%r277, %r114, %r477;
	and.b32  	%r278, %r277, %r256;
	shl.b32 	%r279, %r278, 2;
	add.s32 	%r280, %r252, %r279;
	atom.shared.add.u32 	%r281, [%r280], 1;
	shr.u32 	%r282, %r113, %r477;
	and.b32  	%r283, %r282, %r256;
	shl.b32 	%r284, %r283, 2;
	add.s32 	%r285, %r252, %r284;
	atom.shared.add.u32 	%r286, [%r285], 1;
	shr.u32 	%r287, %r112, %r477;
	and.b32  	%r288, %r287, %r256;
	shl.b32 	%r289, %r288, 2;
	add.s32 	%r290, %r252, %r289;
	atom.shared.add.u32 	%r291, [%r290], 1;
	shr.u32 	%r292, %r111, %r477;
	and.b32  	%r293, %r292, %r256;
	shl.b32 	%r294, %r293, 2;
	add.s32 	%r295, %r252, %r294;
	atom.shared.add.u32 	%r296, [%r295], 1;
	shr.u32 	%r297, %r110, %r477;
	and.b32  	%r298, %r297, %r256;
	shl.b32 	%r299, %r298, 2;
	add.s32 	%r300, %r252, %r299;
	atom.shared.add.u32 	%r301, [%r300], 1;
	shr.u32 	%r302, %r109, %r477;
	and.b32  	%r303, %r302, %r256;
	shl.b32 	%r304, %r303, 2;
	add.s32 	%r305, %r252, %r304;
	atom.shared.add.u32 	%r306, [%r305], 1;
	shr.u32 	%r307, %r108, %r477;
	and.b32  	%r308, %r307, %r256;
	shl.b32 	%r309, %r308, 2;
	add.s32 	%r310, %r252, %r309;
	atom.shared.add.u32 	%r311, [%r310], 1;
	shr.u32 	%r312, %r107, %r477;
	and.b32  	%r313, %r312, %r256;
	shl.b32 	%r314, %r313, 2;
	add.s32 	%r315, %r252, %r314;
	atom.shared.add.u32 	%r316, [%r315], 1;
	shr.u32 	%r317, %r106, %r477;
	and.b32  	%r318, %r317, %r256;
	shl.b32 	%r319, %r318, 2;
	add.s32 	%r320, %r252, %r319;
	atom.shared.add.u32 	%r321, [%r320], 1;
	shr.u32 	%r322, %r105, %r477;
	and.b32  	%r323, %r322, %r256;
	shl.b32 	%r324, %r323, 2;
	add.s32 	%r325, %r252, %r324;
	atom.shared.add.u32 	%r326, [%r325], 1;
	shr.u32 	%r327, %r104, %r477;
	and.b32  	%r328, %r327, %r256;
	shl.b32 	%r329, %r328, 2;
	add.s32 	%r330, %r252, %r329;
	atom.shared.add.u32 	%r331, [%r330], 1;
	shr.u32 	%r332, %r103, %r477;
	and.b32  	%r333, %r332, %r256;
	shl.b32 	%r334, %r333, 2;
	add.s32 	%r335, %r252, %r334;
	atom.shared.add.u32 	%r336, [%r335], 1;
	add.s32 	%r477, %r477, 8;
	add.s32 	%r476, %r476, 1;
	setp.lt.s32 	%p43, %r477, %r175;
	@%p43 bra 	$L__BB11_68;
$L__BB11_69:
	add.s64 	%rd136, %rd136, %rd4;
	setp.lt.u64 	%p44, %rd136, %rd9;
	@%p44 bra 	$L__BB11_32;
$L__BB11_70:
	bar.sync 	0;
	@%p1 bra 	$L__BB11_152;
	setp.lt.u32 	%p45, %r1, 7;
	mov.b32 	%r480, 0;
	@%p45 bra 	$L__BB11_90;
	mov.b32 	%r478, 0;
$L__BB11_73:
	.pragma "nounroll";
	shl.b32 	%r339, %r478, 10;
	add.s32 	%r124, %r6, %r339;
	ld.shared.u32 	%r125, [%r124];
	setp.eq.s32 	%p46, %r125, 0;
	@%p46 bra 	$L__BB11_75;
	cvt.u32.u64 	%r340, %rd5;
	shl.b32 	%r341, %r478, 8;
	add.s32 	%r342, %r341, %r340;
	mul.wide.u32 	%rd30, %r342, 8;
	add.s64 	%rd31, %rd2, %rd30;
	cvt.u64.u32 	%rd32, %r125;
	atom.global.add.u64 	%rd33, [%rd31], %rd32;
$L__BB11_75:
	ld.shared.u32 	%r126, [%r124+1024];
	setp.eq.s32 	%p47, %r126, 0;
	@%p47 bra 	$L__BB11_77;
	cvt.u32.u64 	%r343, %rd5;
	shl.b32 	%r344, %r478, 8;
	add.s32 	%r345, %r344, %r343;
	add.s32 	%r346, %r345, 256;
	mul.wide.u32 	%rd34, %r346, 8;
	add.s64 	%rd35, %rd2, %rd34;
	cvt.u64.u32 	%rd36, %r126;
	atom.global.add.u64 	%rd37, [%rd35], %rd36;
$L__BB11_77:
	ld.shared.u32 	%r127, [%r124+2048];
	setp.eq.s32 	%p48, %r127, 0;
	@%p48 bra 	$L__BB11_79;
	cvt.u32.u64 	%r347, %rd5;
	shl.b32 	%r348, %r478, 8;
	add.s32 	%r349, %r348, %r347;
	add.s32 	%r350, %r349, 512;
	mul.wide.u32 	%rd38, %r350, 8;
	add.s64 	%rd39, %rd2, %rd38;
	cvt.u64.u32 	%rd40, %r127;
	atom.global.add.u64 	%rd41, [%rd39], %rd40;
$L__BB11_79:
	ld.shared.u32 	%r128, [%r124+3072];
	setp.eq.s32 	%p49, %r128, 0;
	@%p49 bra 	$L__BB11_81;
	cvt.u32.u64 	%r351, %rd5;
	shl.b32 	%r352, %r478, 8;
	add.s32 	%r353, %r352, %r351;
	add.s32 	%r354, %r353, 768;
	mul.wide.u32 	%rd42, %r354, 8;
	add.s64 	%rd43, %rd2, %rd42;
	cvt.u64.u32 	%rd44, %r128;
	atom.global.add.u64 	%rd45, [%rd43], %rd44;
$L__BB11_81:
	ld.shared.u32 	%r129, [%r124+4096];
	setp.eq.s32 	%p50, %r129, 0;
	@%p50 bra 	$L__BB11_83;
	cvt.u32.u64 	%r355, %rd5;
	shl.b32 	%r356, %r478, 8;
	add.s32 	%r357, %r356, %r355;
	add.s32 	%r358, %r357, 1024;
	mul.wide.u32 	%rd46, %r358, 8;
	add.s64 	%rd47, %rd2, %rd46;
	cvt.u64.u32 	%rd48, %r129;
	atom.global.add.u64 	%rd49, [%rd47], %rd48;
$L__BB11_83:
	ld.shared.u32 	%r130, [%r124+5120];
	setp.eq.s32 	%p51, %r130, 0;
	@%p51 bra 	$L__BB11_85;
	cvt.u32.u64 	%r359, %rd5;
	shl.b32 	%r360, %r478, 8;
	add.s32 	%r361, %r360, %r359;
	add.s32 	%r362, %r361, 1280;
	mul.wide.u32 	%rd50, %r362, 8;
	add.s64 	%rd51, %rd2, %rd50;
	cvt.u64.u32 	%rd52, %r130;
	atom.global.add.u64 	%rd53, [%rd51], %rd52;
$L__BB11_85:
	ld.shared.u32 	%r131, [%r124+6144];
	setp.eq.s32 	%p52, %r131, 0;
	@%p52 bra 	$L__BB11_87;
	cvt.u32.u64 	%r363, %rd5;
	shl.b32 	%r364, %r478, 8;
	add.s32 	%r365, %r364, %r363;
	add.s32 	%r366, %r365, 1536;
	mul.wide.u32 	%rd54, %r366, 8;
	add.s64 	%rd55, %rd2, %rd54;
	cvt.u64.u32 	%rd56, %r131;
	atom.global.add.u64 	%rd57, [%rd55], %rd56;
$L__BB11_87:
	ld.shared.u32 	%r132, [%r124+7168];
	setp.eq.s32 	%p53, %r132, 0;
	@%p53 bra 	$L__BB11_89;
	cvt.u32.u64 	%r367, %rd5;
	shl.b32 	%r368, %r478, 8;
	add.s32 	%r369, %r368, %r367;
	add.s32 	%r370, %r369, 1792;
	mul.wide.u32 	%rd58, %r370, 8;
	add.s64 	%rd59, %rd2, %rd58;
	cvt.u64.u32 	%rd60, %r132;
	atom.global.add.u64 	%rd61, [%rd59], %rd60;
$L__BB11_89:
	add.s32 	%r478, %r478, 8;
	setp.ne.s32 	%p54, %r478, %r16;
	mov.u32 	%r480, %r16;
	@%p54 bra 	$L__BB11_73;
$L__BB11_90:
	add.s32 	%r135, %r5, -1;
	setp.eq.s32 	%p55, %r3, 0;
	@%p55 bra 	$L__BB11_111;
	setp.lt.u32 	%p56, %r4, 3;
	@%p56 bra 	$L__BB11_101;
	shl.b32 	%r371, %r480, 10;
	add.s32 	%r136, %r6, %r371;
	ld.shared.u32 	%r137, [%r136];
	setp.eq.s32 	%p57, %r137, 0;
	@%p57 bra 	$L__BB11_94;
	cvt.u32.u64 	%r372, %rd5;
	shl.b32 	%r373, %r480, 8;
	add.s32 	%r374, %r373, %r372;
	mul.wide.u32 	%rd62, %r374, 8;
	add.s64 	%rd63, %rd2, %rd62;
	cvt.u64.u32 	%rd64, %r137;
	atom.global.add.u64 	%rd65, [%rd63], %rd64;
$L__BB11_94:
	ld.shared.u32 	%r138, [%r136+1024];
	setp.eq.s32 	%p58, %r138, 0;
	@%p58 bra 	$L__BB11_96;
	cvt.u32.u64 	%r375, %rd5;
	shl.b32 	%r376, %r480, 8;
	add.s32 	%r377, %r376, %r375;
	add.s32 	%r378, %r377, 256;
	mul.wide.u32 	%rd66, %r378, 8;
	add.s64 	%rd67, %rd2, %rd66;
	cvt.u64.u32 	%rd68, %r138;
	atom.global.add.u64 	%rd69, [%rd67], %rd68;
$L__BB11_96:
	ld.shared.u32 	%r139, [%r136+2048];
	setp.eq.s32 	%p59, %r139, 0;
	@%p59 bra 	$L__BB11_98;
	cvt.u32.u64 	%r379, %rd5;
	shl.b32 	%r380, %r480, 8;
	add.s32 	%r381, %r380, %r379;
	add.s32 	%r382, %r381, 512;
	mul.wide.u32 	%rd70, %r382, 8;
	add.s64 	%rd71, %rd2, %rd70;
	cvt.u64.u32 	%rd72, %r139;
	atom.global.add.u64 	%rd73, [%rd71], %rd72;
$L__BB11_98:
	ld.shared.u32 	%r140, [%r136+3072];
	setp.eq.s32 	%p60, %r140, 0;
	@%p60 bra 	$L__BB11_100;
	cvt.u32.u64 	%r383, %rd5;
	shl.b32 	%r384, %r480, 8;
	add.s32 	%r385, %r384, %r383;
	add.s32 	%r386, %r385, 768;
	mul.wide.u32 	%rd74, %r386, 8;
	add.s64 	%rd75, %rd2, %rd74;
	cvt.u64.u32 	%rd76, %r140;
	atom.global.add.u64 	%rd77, [%rd75], %rd76;
$L__BB11_100:
	add.s32 	%r480, %r480, 4;
$L__BB11_101:
	setp.eq.s32 	%p61, %r5, 0;
	@%p61 bra 	$L__BB11_111;
	setp.eq.s32 	%p62, %r135, 0;
	@%p62 bra 	$L__BB11_108;
	shl.b32 	%r387, %r480, 10;
	add.s32 	%r143, %r6, %r387;
	ld.shared.u32 	%r144, [%r143];
	setp.eq.s32 	%p63, %r144, 0;
	@%p63 bra 	$L__BB11_105;
	cvt.u32.u64 	%r388, %rd5;
	shl.b32 	%r389, %r480, 8;
	add.s32 	%r390, %r389, %r388;
	mul.wide.u32 	%rd78, %r390, 8;
	add.s64 	%rd79, %rd2, %rd78;
	cvt.u64.u32 	%rd80, %r144;
	atom.global.add.u64 	%rd81, [%rd79], %rd80;
$L__BB11_105:
	ld.shared.u32 	%r145, [%r143+1024];
	setp.eq.s32 	%p64, %r145, 0;
	@%p64 bra 	$L__BB11_107;
	cvt.u32.u64 	%r391, %rd5;
	shl.b32 	%r392, %r480, 8;
	add.s32 	%r393, %r392, %r391;
	add.s32 	%r394, %r393, 256;
	mul.wide.u32 	%rd82, %r394, 8;
	add.s64 	%rd83, %rd2, %rd82;
	cvt.u64.u32 	%rd84, %r145;
	atom.global.add.u64 	%rd85, [%rd83], %rd84;
$L__BB11_107:
	add.s32 	%r480, %r480, 2;
$L__BB11_108:
	setp.eq.s32 	%p65, %r17, 0;
	@%p65 bra 	$L__BB11_111;
	shl.b32 	%r395, %r480, 10;
	add.s32 	%r396, %r6, %r395;
	ld.shared.u32 	%r148, [%r396];
	setp.eq.s32 	%p66, %r148, 0;
	@%p66 bra 	$L__BB11_111;
	cvt.u32.u64 	%r397, %rd5;
	shl.b32 	%r398, %r480, 8;
	add.s32 	%r399, %r398, %r397;
	mul.wide.u32 	%rd86, %r399, 8;
	add.s64 	%rd87, %rd2, %rd86;
	cvt.u64.u32 	%rd88, %r148;
	atom.global.add.u64 	%rd89, [%rd87], %rd88;
$L__BB11_111:
	cvt.u32.u64 	%r400, %rd5;
	setp.gt.u32 	%p67, %r400, 127;
	@%p67 bra 	$L__BB11_152;
	setp.lt.u32 	%p68, %r1, 7;
	mov.b32 	%r484, 0;
	@%p68 bra 	$L__BB11_131;
	mov.b32 	%r482, 0;
$L__BB11_114:
	.pragma "nounroll";
	shl.b32 	%r404, %r482, 10;
	add.s32 	%r150, %r6, %r404;
	ld.shared.u32 	%r151, [%r150+512];
	setp.eq.s32 	%p69, %r151, 0;
	shl.b32 	%r405, %r482, 8;
	add.s32 	%r406, %r405, %r400;
	mul.wide.u32 	%rd90, %r406, 8;
	add.s64 	%rd15, %rd2, %rd90;
	@%p69 bra 	$L__BB11_116;
	cvt.u64.u32 	%rd91, %r151;
	atom.global.add.u64 	%rd92, [%rd15+1024], %rd91;
$L__BB11_116:
	ld.shared.u32 	%r152, [%r150+1536];
	setp.eq.s32 	%p70, %r152, 0;
	@%p70 bra 	$L__BB11_118;
	cvt.u64.u32 	%rd93, %r152;
	atom.global.add.u64 	%rd94, [%rd15+3072], %rd93;
$L__BB11_118:
	ld.shared.u32 	%r153, [%r150+2560];
	setp.eq.s32 	%p71, %r153, 0;
	@%p71 bra 	$L__BB11_120;
	cvt.u64.u32 	%rd95, %r153;
	atom.global.add.u64 	%rd96, [%rd15+5120], %rd95;
$L__BB11_120:
	ld.shared.u32 	%r154, [%r150+3584];
	setp.eq.s32 	%p72, %r154, 0;
	@%p72 bra 	$L__BB11_122;
	cvt.u64.u32 	%rd97, %r154;
	atom.global.add.u64 	%rd98, [%rd15+7168], %rd97;
$L__BB11_122:
	ld.shared.u32 	%r155, [%r150+4608];
	setp.eq.s32 	%p73, %r155, 0;
	@%p73 bra 	$L__BB11_124;
	cvt.u64.u32 	%rd99, %r155;
	atom.global.add.u64 	%rd100, [%rd15+9216], %rd99;
$L__BB11_124:
	ld.shared.u32 	%r156, [%r150+5632];
	setp.eq.s32 	%p74, %r156, 0;
	@%p74 bra 	$L__BB11_126;
	cvt.u64.u32 	%rd101, %r156;
	atom.global.add.u64 	%rd102, [%rd15+11264], %rd101;
$L__BB11_126:
	ld.shared.u32 	%r157, [%r150+6656];
	setp.eq.s32 	%p75, %r157, 0;
	@%p75 bra 	$L__BB11_128;
	cvt.u64.u32 	%rd103, %r157;
	atom.global.add.u64 	%rd104, [%rd15+13312], %rd103;
$L__BB11_128:
	ld.shared.u32 	%r158, [%r150+7680];
	setp.eq.s32 	%p76, %r158, 0;
	@%p76 bra 	$L__BB11_130;
	cvt.u64.u32 	%rd105, %r158;
	atom.global.add.u64 	%rd106, [%rd15+15360], %rd105;
$L__BB11_130:
	add.s32 	%r482, %r482, 8;
	setp.ne.s32 	%p77, %r482, %r16;
	mov.u32 	%r484, %r16;
	@%p77 bra 	$L__BB11_114;
$L__BB11_131:
	setp.eq.s32 	%p78, %r3, 0;
	@%p78 bra 	$L__BB11_152;
	setp.lt.u32 	%p79, %r4, 3;
	@%p79 bra 	$L__BB11_142;
	shl.b32 	%r407, %r484, 10;
	add.s32 	%r161, %r6, %r407;
	ld.shared.u32 	%r162, [%r161+512];
	setp.eq.s32 	%p80, %r162, 0;
	@%p80 bra 	$L__BB11_135;
	shl.b32 	%r409, %r484, 8;
	add.s32 	%r410, %r409, %r400;
	mul.wide.u32 	%rd107, %r410, 8;
	add.s64 	%rd108, %rd2, %rd107;
	cvt.u64.u32 	%rd109, %r162;
	atom.global.add.u64 	%rd110, [%rd108+1024], %rd109;
$L__BB11_135:
	ld.shared.u32 	%r163, [%r161+1536];
	setp.eq.s32 	%p81, %r163, 0;
	@%p81 bra 	$L__BB11_137;
	shl.b32 	%r412, %r484, 8;
	add.s32 	%r413, %r412, %r400;
	add.s32 	%r414, %r413, 256;
	mul.wide.u32 	%rd111, %r414, 8;
	add.s64 	%rd112, %rd2, %rd111;
	cvt.u64.u32 	%rd113, %r163;
	atom.global.add.u64 	%rd114, [%rd112+1024], %rd113;
$L__BB11_137:
	ld.shared.u32 	%r164, [%r161+2560];
	setp.eq.s32 	%p82, %r164, 0;
	@%p82 bra 	$L__BB11_139;
	shl.b32 	%r416, %r484, 8;
	add.s32 	%r417, %r416, %r400;
	add.s32 	%r418, %r417, 512;
	mul.wide.u32 	%rd115, %r418, 8;
	add.s64 	%rd116, %rd2, %rd115;
	cvt.u64.u32 	%rd117, %r164;
	atom.global.add.u64 	%rd118, [%rd116+1024], %rd117;
$L__BB11_139:
	ld.shared.u32 	%r165, [%r161+3584];
	setp.eq.s32 	%p83, %r165, 0;
	@%p83 bra 	$L__BB11_141;
	shl.b32 	%r420, %r484, 8;
	add.s32 	%r421, %r420, %r400;
	add.s32 	%r422, %r421, 768;
	mul.wide.u32 	%rd119, %r422, 8;
	add.s64 	%rd120, %rd2, %rd119;
	cvt.u64.u32 	%rd121, %r165;
	atom.global.add.u64 	%rd122, [%rd120+1024], %rd121;
$L__BB11_141:
	add.s32 	%r484, %r484, 4;
$L__BB11_142:
	setp.eq.s32 	%p84, %r5, 0;
	@%p84 bra 	$L__BB11_152;
	setp.eq.s32 	%p85, %r135, 0;
	@%p85 bra 	$L__BB11_149;
	shl.b32 	%r423, %r484, 10;
	add.s32 	%r168, %r6, %r423;
	ld.shared.u32 	%r169, [%r168+512];
	setp.eq.s32 	%p86, %r169, 0;
	@%p86 bra 	$L__BB11_146;
	shl.b32 	%r425, %r484, 8;
	add.s32 	%r426, %r425, %r400;
	mul.wide.u32 	%rd123, %r426, 8;
	add.s64 	%rd124, %rd2, %rd123;
	cvt.u64.u32 	%rd125, %r169;
	atom.global.add.u64 	%rd126, [%rd124+1024], %rd125;
$L__BB11_146:
	ld.shared.u32 	%r170, [%r168+1536];
	setp.eq.s32 	%p87, %r170, 0;
	@%p87 bra 	$L__BB11_148;
	shl.b32 	%r428, %r484, 8;
	add.s32 	%r429, %r428, %r400;
	add.s32 	%r430, %r429, 256;
	mul.wide.u32 	%rd127, %r430, 8;
	add.s64 	%rd128, %rd2, %rd127;
	cvt.u64.u32 	%rd129, %r170;
	atom.global.add.u64 	%rd130, [%rd128+1024], %rd129;
$L__BB11_148:
	add.s32 	%r484, %r484, 2;
$L__BB11_149:
	setp.eq.s32 	%p88, %r17, 0;
	@%p88 bra 	$L__BB11_152;
	shl.b32 	%r431, %r484, 10;
	add.s32 	%r432, %r6, %r431;
	ld.shared.u32 	%r173, [%r432+512];
	setp.eq.s32 	%p89, %r173, 0;
	@%p89 bra 	$L__BB11_152;
	shl.b32 	%r434, %r484, 8;
	add.s32 	%r435, %r434, %r400;
	mul.wide.u32 	%rd131, %r435, 8;
	add.s64 	%rd132, %rd2, %rd131;
	cvt.u64.u32 	%rd133, %r173;
	atom.global.add.u64 	%rd134, [%rd132+1024], %rd133;
$L__BB11_152:
	bar.sync 	0;
	add.s64 	%rd135, %rd135, 1;
	setp.ne.s64 	%p90, %rd135, %rd6;
	@%p90 bra 	$L__BB11_2;
$L__BB11_153:
	ret;

}
	// .globl	_ZN3cub18CUB_300001_SM_10006detail10radix_sort33DeviceRadixSortExclusiveSumKernelINS1_5radix10policy_hubIiiyE10Policy1000EyEEvPT0_
.visible .entry _ZN3cub18CUB_300001_SM_10006detail10radix_sort33DeviceRadixSortExclusiveSumKernelINS1_5radix10policy_hubIiiyE10Policy1000EyEEvPT0_(
	.param .u64 .ptr .align 1 _ZN3cub18CUB_300001_SM_10006detail10radix_sort33DeviceRadixSortExclusiveSumKernelINS1_5radix10policy_hubIiiyE10Policy1000EyEEvPT0__param_0
)
{
	.reg .pred 	%p<4>;
	.reg .b32 	%r<28>;
	.reg .b64 	%rd<54>;
	// demoted variable
	.shared .align 16 .b8 _ZZN3cub18CUB_300001_SM_10006detail10radix_sort33DeviceRadixSortExclusiveSumKernelINS1_5radix10policy_hubIiiyE10Policy1000EyEEvPT0_E12temp_storage[2336];
	ld.param.u64 	%rd5, [_ZN3cub18CUB_300001_SM_10006detail10radix_sort33DeviceRadixSortExclusiveSumKernelINS1_5radix10policy_hubIiiyE10Policy1000EyEEvPT0__param_0];
	cvta.to.global.u64 	%rd6, %rd5;
	mov.u32 	%r3, %ctaid.x;
	shl.b32 	%r4, %r3, 8;
	mov.u32 	%r1, %tid.x;
	setp.gt.u32 	%p1, %r1, 255;
	add.s32 	%r5, %r4, %r1;
	mul.wide.s32 	%rd7, %r5, 8;
	add.s64 	%rd1, %rd6, %rd7;
	@%p1 bra 	$L__BB12_2;
	ld.global.u64 	%rd53, [%rd1];
$L__BB12_2:
	shr.u32 	%r6, %r1, 3;
	add.s32 	%r7, %r6, %r1;
	shl.b32 	%r8, %r7, 3;
	mov.u32 	%r9, _ZZN3cub18CUB_300001_SM_10006detail10radix_sort33DeviceRadixSortExclusiveSumKernelINS1_5radix10policy_hubIiiyE10Policy1000EyEEvPT0_E12temp_storage;
	add.s32 	%r10, %r9, %r8;
	add.s32 	%r2, %r10, 16;
	st.shared.u64 	[%r10+16], %rd53;
	bar.sync 	0;
	setp.gt.u32 	%p2, %r1, 31;
	@%p2 bra 	$L__BB12_4;
	mad.lo.s32 	%r27, %r1, 72, %r9;
	ld.shared.u64 	%rd23, [%r27+16];
	ld.shared.u64 	%rd24, [%r27+24];
	ld.shared.u64 	%rd25, [%r27+32];
	ld.shared.u64 	%rd26, [%r27+40];
	ld.shared.u64 	%rd27, [%r27+48];
	ld.shared.u64 	%rd28, [%r27+56];
	ld.shared.u64 	%rd29, [%r27+64];
	ld.shared.u64 	%rd30, [%r27+72];
	add.s64 	%rd31, %rd24, %rd23;
	add.s64 	%rd32, %rd31, %rd25;
	add.s64 	%rd33, %rd32, %rd26;
	add.s64 	%rd34, %rd33, %rd27;
	add.s64 	%rd35, %rd34, %rd28;
	add.s64 	%rd36, %rd35, %rd29;
	add.s64 	%rd10, %rd36, %rd30;
	mov.b32 	%r11, 1;
	mov.b32 	%r24, 0;
	mov.b32 	%r25, -1;
	// begin inline asm
	{  .reg .u64 r0;  .reg .u32 lo;  .reg .u32 hi;  .reg .pred p;  mov.b64 {lo, hi}, %rd10;  shfl.sync.up.b32 lo|p, lo, %r11, %r24, %r25;  shfl.sync.up.b32 hi|p, hi, %r11, %r24, %r25;  mov.b64 r0, {lo, hi};  @p add.u64 r0, r0, %rd10;  mov.u64 %rd8, r0;}
	// end inline asm
	mov.b32 	%r14, 2;
	// begin inline asm
	{  .reg .u64 r0;  .reg .u32 lo;  .reg .u32 hi;  .reg .pred p;  mov.b64 {lo, hi}, %rd8;  shfl.sync.up.b32 lo|p, lo, %r14, %r24, %r25;  shfl.sync.up.b32 hi|p, hi, %r14, %r24, %r25;  mov.b64 r0, {lo, hi};  @p add.u64 r0, r0, %rd8;  mov.u64 %rd11, r0;}
	// end inline asm
	mov.b32 	%r17, 4;
	// begin inline asm
	{  .reg .u64 r0;  .reg .u32 lo;  .reg .u32 hi;  .reg .pred p;  mov.b64 {lo, hi}, %rd11;  shfl.sync.up.b32 lo|p, lo, %r17, %r24, %r25;  shfl.sync.up.b32 hi|p, hi, %r17, %r24, %r25;  mov.b64 r0, {lo, hi};  @p add.u64 r0, r0, %rd11;  mov.u64 %rd14, r0;}
	// end inline asm
	mov.b32 	%r20, 8;
	// begin inline asm
	{  .reg .u64 r0;  .reg .u32 lo;  .reg .u32 hi;  .reg .pred p;  mov.b64 {lo, hi}, %rd14;  shfl.sync.up.b32 lo|p, lo, %r20, %r24, %r25;  shfl.sync.up.b32 hi|p, hi, %r20, %r24, %r25;  mov.b64 r0, {lo, hi};  @p add.u64 r0, r0, %rd14;  mov.u64 %rd17, r0;}
	// end inline asm
	mov.b32 	%r23, 16;
	// begin inline asm
	{  .reg .u64 r0;  .reg .u32 lo;  .reg .u32 hi;  .reg .pred p;  mov.b64 {lo, hi}, %rd17;  shfl.sync.up.b32 lo|p, lo, %r23, %r24, %r25;  shfl.sync.up.b32 hi|p, hi, %r23, %r24, %r25;  mov.b64 r0, {lo, hi};  @p add.u64 r0, r0, %rd17;  mov.u64 %rd20, r0;}
	// end inline asm
	sub.s64 	%rd37, %rd20, %rd10;
	ld.shared.u64 	%rd38, [%r27+16];
	ld.shared.u64 	%rd39, [%r27+24];
	ld.shared.u64 	%rd40, [%r27+32];
	ld.shared.u64 	%rd41, [%r27+40];
	ld.shared.u64 	%rd42, [%r27+48];
	ld.shared.u64 	%rd43, [%r27+56];
	ld.shared.u64 	%rd44, [%r27+64];
	add.s64 	%rd45, %rd38, %rd37;
	add.s64 	%rd46, %rd39, %rd45;
	add.s64 	%rd47, %rd40, %rd46;
	add.s64 	%rd48, %rd41, %rd47;
	add.s64 	%rd49, %rd42, %rd48;
	add.s64 	%rd50, %rd43, %rd49;
	add.s64 	%rd51, %rd44, %rd50;
	st.shared.u64 	[%r27+16], %rd37;
	st.shared.u64 	[%r27+24], %rd45;
	st.shared.u64 	[%r27+32], %rd46;
	st.shared.u64 	[%r27+40], %rd47;
	st.shared.u64 	[%r27+48], %rd48;
	st.shared.u64 	[%r27+56], %rd49;
	st.shared.u64 	[%r27+64], %rd50;
	st.shared.u64 	[%r27+72], %rd51;
$L__BB12_4:
	setp.gt.u32 	%p3, %r1, 255;
	bar.sync 	0;
	@%p3 bra 	$L__BB12_6;
	ld.shared.u64 	%rd52, [%r2];
	st.global.u64 	[%rd1], %rd52;
$L__BB12_6:
	ret;

}
	// .globl	_ZN3cub18CUB_300001_SM_10006detail10radix_sort29DeviceRadixSortOnesweepKernelINS1_5radix10policy_hubIiiyE10Policy1000ELNS0_9SortOrderE0EiiyiiNS1_21identity_decomposer_tEEEvPT5_SB_PT3_PKSC_PT1_PKSG_PT2_PKSK_T4_iiT6_
.visible .entry _ZN3cub18CUB_300001_SM_10006detail10radix_sort29DeviceRadixSortOnesweepKernelINS1_5radix10policy_hubIiiyE10Policy1000ELNS0_9SortOrderE0EiiyiiNS1_21identity_decomposer_tEEEvPT5_SB_PT3_PKSC_PT1_PKSG_PT2_PKSK_T4_iiT6_(
	.param .u64 .ptr .align 1 _ZN3cub18CUB_300001_SM_10006detail10radix_sort29DeviceRadixSortOnesweepKernelINS1_5radix10policy_hubIiiyE10Policy1000ELNS0_9SortOrderE0EiiyiiNS1_21identity_decomposer_tEEEvPT5_SB_PT3_PKSC_PT1_PKSG_PT2_PKSK_T4_iiT6__param_0,
	.param .u64 .ptr .align 1 _ZN3cub18CUB_300001_SM_10006detail10radix_sort29DeviceRadixSortOnesweepKernelINS1_5radix10policy_hubIiiyE10Policy1000ELNS0_9SortOrderE0EiiyiiNS1_21identity_decomposer_tEEEvPT5_SB_PT3_PKSC_PT1_PKSG_PT2_PKSK_T4_iiT6__param_1,
	.param .u64 .ptr .align 1 _ZN3cub18CUB_300001_SM_10006detail10radix_sort29DeviceRadixSortOnesweepKernelINS1_5radix10policy_hubIiiyE10Policy1000ELNS0_9SortOrderE0EiiyiiNS1_21identity_decomposer_tEEEvPT5_SB_PT3_PKSC_PT1_PKSG_PT2_PKSK_T4_iiT6__param_2,
	.param .u64 .ptr .align 1 _ZN3cub18CUB_300001_SM_10006detail10radix_sort29DeviceRadixSortOnesweepKernelINS1_5radix10policy_hubIiiyE10Policy1000ELNS0_9SortOrderE0EiiyiiNS1_21identity_decomposer_tEEEvPT5_SB_PT3_PKSC_PT1_PKSG_PT2_PKSK_T4_iiT6__param_3,
	.param .u64 .ptr .align 1 _ZN3cub18CUB_300001_SM_10006detail10radix_sort29DeviceRadixSortOnesweepKernelINS1_5radix10policy_hubIiiyE10Policy1000ELNS0_9SortOrderE0EiiyiiNS1_21identity_decomposer_tEEEvPT5_SB_PT3_PKSC_PT1_PKSG_PT2_PKSK_T4_iiT6__param_4,
	.param .u64 .ptr .align 1 _ZN3cub18CUB_300001_SM_10006detail10radix_sort29DeviceRadixSortOnesweepKernelINS1_5radix10policy_hubIiiyE10Policy1000ELNS0_9SortOrderE0EiiyiiNS1_21identity_decomposer_tEEEvPT5_SB_PT3_PKSC_PT1_PKSG_PT2_PKSK_T4_iiT6__param_5,
	.param .u64 .ptr .align 1 _ZN3cub18CUB_300001_SM_10006detail10radix_sort29DeviceRadixSortOnesweepKernelINS1_5radix10policy_hubIiiyE10Policy1000ELNS0_9SortOrderE0EiiyiiNS1_21identity_decomposer_tEEEvPT5_SB_PT3_PKSC_PT1_PKSG_PT2_PKSK_T4_iiT6__param_6,
	.param .u64 .ptr .align 1 _ZN3cub18CUB_300001_SM_10006detail10radix_sort29DeviceRadixSortOnesweepKernelINS1_5radix10policy_hubIiiyE10Policy1000ELNS0_9SortOrderE0EiiyiiNS1_21identity_decomposer_tEEEvPT5_SB_PT3_PKSC_PT1_PKSG_PT2_PKSK_T4_iiT6__param_7,
	.param .u32 _ZN3cub18CUB_300001_SM_10006detail10radix_sort29DeviceRadixSortOnesweepKernelINS1_5radix10policy_hubIiiyE10Policy1000ELNS0_9SortOrderE0EiiyiiNS1_21identity_decomposer_tEEEvPT5_SB_PT3_PKSC_PT1_PKSG_PT2_PKSK_T4_iiT6__param_8,
	.param .u32 _ZN3cub18CUB_300001_SM_10006detail10radix_sort29DeviceRadixSortOnesweepKernelINS1_5radix10policy_hubIiiyE10Policy1000ELNS0_9SortOrderE0EiiyiiNS1_21identity_decomposer_tEEEvPT5_SB_PT3_PKSC_PT1_PKSG_PT2_PKSK_T4_iiT6__param_9,
	.param .u32 _ZN3cub18CUB_300001_SM_10006detail10radix_sort29DeviceRadixSortOnesweepKernelINS1_5radix10policy_hubIiiyE10Policy1000ELNS0_9SortOrderE0EiiyiiNS1_21identity_decomposer_tEEEvPT5_SB_PT3_PKSC_PT1_PKSG_PT2_PKSK_T4_iiT6__param_10,
	.param .align 1 .b8 _ZN3cub18CUB_300001_SM_10006detail10radix_sort29DeviceRadixSortOnesweepKernelINS1_5radix10policy_hubIiiyE10Policy1000ELNS0_9SortOrderE0EiiyiiNS1_21identity_decomposer_tEEEvPT5_SB_PT3_PKSC_PT1_PKSG_PT2_PKSK_T4_iiT6__param_11[1]
)
.maxntid 384
{
	.reg .pred 	%p<205>;
	.reg .b32 	%r<2283>;
	.reg .b64 	%rd<457>;
	// demoted variable
	.shared .align 16 .b8 _ZZN3cub18CUB_300001_SM_10006detail10radix_sort29DeviceRadixSortOnesweepKernelINS1_5radix10policy_hubIiiyE10Policy1000ELNS0_9SortOrderE0EiiyiiNS1_21identity_decomposer_tEEEvPT5_SB_PT3_PKSC_PT1_PKSG_PT2_PKSK_T4_iiT6_E1s[28160];
	ld.param.u64 	%rd43, [_ZN3cub18CUB_300001_SM_10006detail10radix_sort29DeviceRadixSortOnesweepKernelINS1_5radix10policy_hubIiiyE10Policy1000ELNS0_9SortOrderE0EiiyiiNS1_21identity_decomposer_tEEEvPT5_SB_PT3_PKSC_PT1_PKSG_PT2_PKSK_T4_iiT6__param_0];
	ld.param.u64 	%rd44, [_ZN3cub18CUB_300001_SM_10006detail10radix_sort29DeviceRadixSortOnesweepKernelINS1_5radix10policy_hubIiiyE10Policy1000ELNS0_9SortOrderE0EiiyiiNS1_21identity_decomposer_tEEEvPT5_SB_PT3_PKSC_PT1_PKSG_PT2_PKSK_T4_iiT6__param_1];
	ld.param.u64 	%rd47, [_ZN3cub18CUB_300001_SM_10006detail10radix_sort29DeviceRadixSortOnesweepKernelINS1_5radix10policy_hubIiiyE10Policy1000ELNS0_9SortOrderE0EiiyiiNS1_21identity_decomposer_tEEEvPT5_SB_PT3_PKSC_PT1_PKSG_PT2_PKSK_T4_iiT6__param_4];
	ld.param.u64 	%rd50, [_ZN3cub18CUB_300001_SM_10006detail10radix_sort29DeviceRadixSortOnesweepKernelINS1_5radix10policy_hubIiiyE10Policy1000ELNS0_9SortOrderE0EiiyiiNS1_21identity_decomposer_tEEEvPT5_SB_PT3_PKSC_PT1_PKSG_PT2_PKSK_T4_iiT6__param_5];
	cvta.to.global.u64 	%rd1, %rd47;
	cvta.to.global.u64 	%rd2, %rd43;
	cvta.to.global.u64 	%rd3, %rd50;
	mov.u32 	%r1, %tid.x;
	// begin inline asm
	mov.u32 %r443, %laneid;
	// end inline asm
	setp.ne.s32 	%p1, %r1, 0;
	@%p1 bra 	$L__BB13_2;
	cvta.to.global.u64 	%rd51, %rd44;
	atom.global.add.u32 	%r444, [%rd51], 1;
	st.shared.u32 	[_ZZN3cub18CUB_300001_SM_10006detail10radix_sort29DeviceRadixSortOnesweepKernelINS1_5radix10policy_hubIiiyE10Policy1000ELNS0_9SortOrderE0EiiyiiNS1_21identity_decomposer_tEEEvPT5_SB_PT3_PKSC_PT1_PKSG_PT2_PKSK_T4_iiT6_E1s+26112], %r444;
$L__BB13_2:
	ld.param.u32 	%r2078, [_ZN3cub18CUB_300001_SM_10006detail10radix_sort29DeviceRadixSortOnesweepKernelINS1_5radix10policy_hubIiiyE10Policy1000ELNS0_9SortOrderE0EiiyiiNS1_21identity_decomposer_tEEEvPT5_SB_PT3_PKSC_PT1_PKSG_PT2_PKSK_T4_iiT6__param_8];
	bar.sync 	0;
	ld.shared.u32 	%r3, [_ZZN3cub18CUB_300001_SM_10006detail10radix_sort29DeviceRadixSortOnesweepKernelINS1_5radix10policy_hubIiiyE10Policy1000ELNS0_9SortOrderE0EiiyiiNS1_21identity_decomposer_tEEEvPT5_SB_PT3_PKSC_PT1_PKSG_PT2_PKSK_T4_iiT6_E1s+26112];
	mul.lo.s32 	%r445, %r3, 6528;
	add.s32 	%r4, %r445, 6528;
	setp.gt.s32 	%p2, %r4, %r2078;
	cvt.s64.s32 	%rd4, %r445;
	@%p2 bra 	$L__BB13_4;
	and.b32  	%r446, %r1, 31;
	and.b32  	%r447, %r1, 992;
	mul.lo.s32 	%r448, %r447, 17;
	or.b32  	%r449, %r448, %r446;
	cvt.u64.u32 	%rd52, %r449;
	add.s64 	%rd53, %rd52, %rd4;
	shl.b64 	%rd54, %rd53, 2;
	add.s64 	%rd55, %rd3, %rd54;
	ld.global.u32 	%r2165, [%rd55];
	ld.global.u32 	%r2164, [%rd55+128];
	ld.global.u32 	%r2163, [%rd55+256];
	ld.global.u32 	%r2162, [%rd55+384];
	ld.global.u32 	%r2161, [%rd55+512];
	ld.global.u32 	%r2160, [%rd55+640];
	ld.global.u32 	%r2159, [%rd55+768];
	ld.global.u32 	%r2158, [%rd55+896];
	ld.global.u32 	%r2157, [%rd55+1024];
	ld.global.u32 	%r2156, [%rd55+1152];
	ld.global.u32 	%r2155, [%rd55+1280];
	ld.global.u32 	%r2154, [%rd55+1408];
	ld.global.u32 	%r2153, [%rd55+1536];
	ld.global.u32 	%r2152, [%rd55+1664];
	ld.global.u32 	%r2151, [%rd55+1792];
	ld.global.u32 	%r2150, [%rd55+1920];
	ld.global.u32 	%r2149, [%rd55+2048];
	bra.uni 	$L__BB13_38;
$L__BB13_4:
	ld.param.u32 	%r2079, [_ZN3cub18CUB_300001_SM_10006detail10radix_sort29DeviceRadixSortOnesweepKernelINS1_5radix10policy_hubIiiyE10Policy1000ELNS0_9SortOrderE0EiiyiiNS1_21identity_decomposer_tEEEvPT5_SB_PT3_PKSC_PT1_PKSG_PT2_PKSK_T4_iiT6__param_8];
	cvt.u32.u64 	%r451, %rd4;
	sub.s32 	%r22, %r2079, %r451;
	and.b32  	%r452, %r1, 31;
	and.b32  	%r453, %r1, 992;
	mul.lo.s32 	%r454, %r453, 17;
	or.b32  	%r23, %r454, %r452;
	setp.ge.s32 	%p3, %r23, %r22;
	cvt.u64.u32 	%rd56, %r23;
	add.s64 	%rd57, %rd56, %rd4;
	shl.b64 	%rd58, %rd57, 2;
	add.s64 	%rd5, %rd3, %rd58;
	mov.b32 	%r2165, 2147483647;
	@%p3 bra 	$L__BB13_6;
	ld.global.u32 	%r2165, [%rd5];
$L__BB13_6:
	add.s32 	%r456, %r23, 32;
	setp.ge.s32 	%p4, %r456, %r22;
	mov.b32 	%r2164, 2147483647;
	@%p4 bra 	$L__BB13_8;
	ld.global.u32 	%r2164, [%rd5+128];
$L__BB13_8:
	add.s32 	%r458, %r23, 64;
	setp.ge.s32 	%p5, %r458, %r22;
	mov.b32 	%r2163, 2147483647;
	@%p5 bra 	$L__BB13_10;
	ld.global.u32 	%r2163, [%rd5+256];
$L__BB13_10:
	add.s32 	%r460, %r23, 96;
	setp.ge.s32 	%p6, %r460, %r22;
	mov.b32 	%r2162, 2147483647;
	@%p6 bra 	$L__BB13_12;
	ld.global.u32 	%r2162, [%rd5+384];
$L__BB13_12:
	add.s32 	%r462, %r23, 128;
	setp.ge.s32 	%p7, %r462, %r22;
	mov.b32 	%r2161, 2147483647;
	@%p7 bra 	$L__BB13_14;
	ld.global.u32 	%r2161, [%rd5+512];
$L__BB13_14:
	add.s32 	%r464, %r23, 160;
	setp.ge.s32 	%p8, %r464, %r22;
	mov.b32 	%r2160, 2147483647;
	@%p8 bra 	$L__BB13_16;
	ld.global.u32 	%r2160, [%rd5+640];
$L__BB13_16:
	add.s32 	%r466, %r23, 192;
	setp.ge.s32 	%p9, %r466, %r22;
	mov.b32 	%r2159, 2147483647;
	@%p9 bra 	$L__BB13_18;
	ld.global.u32 	%r2159, [%rd5+768];
$L__BB13_18:
	add.s32 	%r468, %r23, 224;
	setp.ge.s32 	%p10, %r468, %r22;
	mov.b32 	%r2158, 2147483647;
	@%p10 bra 	$L__BB13_20;
	ld.global.u32 	%r2158, [%rd5+896];
$L__BB13_20:
	add.s32 	%r470, %r23, 256;
	setp.ge.s32 	%p11, %r470, %r22;
	mov.b32 	%r2157, 2147483647;
	@%p11 bra 	$L__BB13_22;
	ld.global.u32 	%r2157, [%rd5+1024];
$L__BB13_22:
	add.s32 	%r472, %r23, 288;
	setp.ge.s32 	%p12, %r472, %r22;
	mov.b32 	%r2156, 2147483647;
	@%p12 bra 	$L__BB13_24;
	ld.global.u32 	%r2156, [%rd5+1152];
$L__BB13_24:
	add.s32 	%r474, %r23, 320;
	setp.ge.s32 	%p13, %r474, %r22;
	mov.b32 	%r2155, 2147483647;
	@%p13 bra 	$L__BB13_26;
	ld.global.u32 	%r2155, [%rd5+1280];
$L__BB13_26:
	add.s32 	%r476, %r23, 352;
	setp.ge.s32 	%p14, %r476, %r22;
	mov.b32 	%r2154, 2147483647;
	@%p14 bra 	$L__BB13_28;
	ld.global.u32 	%r2154, [%rd5+1408];
$L__BB13_28:
	add.s32 	%r478, %r23, 384;
	setp.ge.s32 	%p15, %r478, %r22;
	mov.b32 	%r2153, 2147483647;
	@%p15 bra 	$L__BB13_30;
	ld.global.u32 	%r2153, [%rd5+1536];
$L__BB13_30:
	add.s32 	%r480, %r23, 416;
	setp.ge.s32 	%p16, %r480, %r22;
	mov.b32 	%r2152, 2147483647;
	@%p16 bra 	$L__BB13_32;
	ld.global.u32 	%r2152, [%rd5+1664];
$L__BB13_32:
	add.s32 	%r482, %r23, 448;
	setp.ge.s32 	%p17, %r482, %r22;
	mov.b32 	%r2151, 2147483647;
	@%p17 bra 	$L__BB13_34;
	ld.global.u32 	%r2151, [%rd5+1792];
$L__BB13_34:
	add.s32 	%r484, %r23, 480;
	setp.ge.s32 	%p18, %r484, %r22;
	mov.b32 	%r2150, 2147483647;
	@%p18 bra 	$L__BB13_36;
	ld.global.u32 	%r2150, [%rd5+1920];
$L__BB13_36:
	add.s32 	%r486, %r23, 512;
	setp.ge.s32 	%p19, %r486, %r22;
	mov.b32 	%r2149, 2147483647;
	@%p19 bra 	$L__BB13_38;
	ld.global.u32 	%r2149, [%rd5+2048];
$L__BB13_38:
	ld.param.u32 	%r2131, [_ZN3cub18CUB_300001_SM_10006detail10radix_sort29DeviceRadixSortOnesweepKernelINS1_5radix10policy_hubIiiyE10Policy1000ELNS0_9SortOrderE0EiiyiiNS1_21identity_decomposer_tEEEvPT5_SB_PT3_PKSC_PT1_PKSG_PT2_PKSK_T4_iiT6__param_10];
	mov.b32 	%r487, -1;
	shl.b32 	%r488, %r487, %r2131;
	not.b32 	%r74, %r488;
	shr.u32 	%r75, %r1, 5;
	shl.b32 	%r489, %r75, 10;
	mov.u32 	%r490, _ZZN3cub18CUB_300001_SM_10006detail10radix_sort29DeviceRadixSortOnesweepKernelINS1_5radix10policy_hubIiiyE10Policy1000ELNS0_9SortOrderE0EiiyiiNS1_21identity_decomposer_tEEEvPT5_SB_PT3_PKSC_PT1_PKSG_PT2_PKSK_T4_iiT6_E1s;
	add.s32 	%r76, %r490, %r489;
	setp.gt.s32 	%p20, %r443, 255;
	@%p20 bra 	$L__BB13_51;
	max.s32 	%r491, %r443, 224;
	sub.s32 	%r492, %r491, %r443;
	add.s32 	%r493, %r492, 31;
	shr.u32 	%r494, %r493, 5;
	add.s32 	%r77, %r494, 1;
	and.b32  	%r78, %r77, 15;
	setp.lt.u32 	%p21, %r493, 480;
	mov.u32 	%r2169, %r443;
	@%p21 bra 	$L__BB13_42;
	and.b32  	%r495, %r77, 268435440;
	neg.s32 	%r2167, %r495;
	shl.b32 	%r497, %r443, 2;
	add.s32 	%r498, %r489, %r497;
	add.s32 	%r500, %r498, %r490;
	add.s32 	%r2166, %r500, 1024;
	mov.u32 	%r2169, %r443;
$L__BB13_41:
	.pragma "nounroll";
	mov.b32 	%r501, 0;
	st.shared.u32 	[%r2166+-1024], %r501;
	st.shared.u32 	[%r2166+-896], %r501;
	st.shared.u32 	[%r2166+-768], %r501;
	st.shared.u32 	[%r2166+-640], %r501;
	st.shared.u32 	[%r2166+-512], %r501;
	st.shared.u32 	[%r2166+-384], %r501;
	st.shared.u32 	[%r2166+-256], %r501;
	st.shared.u32 	[%r2166+-128], %r501;
	st.shared.u32 	[%r2166], %r501;
	st.shared.u32 	[%r2166+128], %r501;
	st.shared.u32 	[%r2166+256], %r501;
	st.shared.u32 	[%r2166+384], %r501;
	st.shared.u32 	[%r2166+512], %r501;
	st.shared.u32 	[%r2166+640], %r501;
	st.shared.u32 	[%r2166+768], %r501;
	st.shared.u32 	[%r2166+896], %r501;
	add.s32 	%r2169, %r2169, 512;
	add.s32 	%r2167, %r2167, 16;
	add.s32 	%r2166, %r2166, 2048;
	setp.ne.s32 	%p22, %r2167, 0;
	@%p22 bra 	$L__BB13_41;
$L__BB13_42:
	setp.eq.s32 	%p23, %r78, 0;
	@%p23 bra 	$L__BB13_51;
	and.b32  	%r88, %r77, 7;
	setp.lt.u32 	%p24, %r78, 8;
	@%p24 bra 	$L__BB13_45;
	shl.b32 	%r502, %r2169, 2;
	add.s32 	%r503, %r76, %r502;
	mov.b32 	%r504, 0;
	st.shared.u32 	[%r503], %r504;
	st.shared.u32 	[%r503+128], %r504;
	st.shared.u32 	[%r503+256], %r504;
	st.shared.u32 	[%r503+384], %r504;
	st.shared.u32 	[%r503+512], %r504;
	st.shared.u32 	[%r503+640], %r504;
	st.shared.u32 	[%r503+768], %r504;
	st.shared.u32 	[%r503+896], %r504;
	add.s32 	%r2169, %r2169, 256;
$L__BB13_45:
	setp.eq.s32 	%p25, %r88, 0;
	@%p25 bra 	$L__BB13_51;
	and.b32  	%r91, %r77, 3;
	setp.lt.u32 	%p26, %r88, 4;
	@%p26 bra 	$L__BB13_48;
	shl.b32 	%r505, %r2169, 2;
	add.s32 	%r506, %r76, %r505;
	mov.b32 	%r507, 0;
	st.shared.u32 	[%r506], %r507;
	st.shared.u32 	[%r506+128], %r507;
	st.shared.u32 	[%r506+256], %r507;
	st.shared.u32 	[%r506+384], %r507;
	add.s32 	%r2169, %r2169, 128;
$L__BB13_48:
	setp.eq.s32 	%p27, %r91, 0;
	@%p27 bra 	$L__BB13_51;
	shl.b32 	%r509, %r2169, 2;
	add.s32 	%r510, %r489, %r509;
	add.s32 	%r2173, %r490, %r510;
	neg.s32 	%r2172, %r91;
$L__BB13_50:
	.pragma "nounroll";
	mov.b32 	%r512, 0;
	st.shared.u32 	[%r2173], %r512;
	add.s32 	%r2173, %r2173, 128;
	add.s32 	%r2172, %r2172, 1;
	setp.ne.s32 	%p28, %r2172, 0;
	@%p28 bra 	$L__BB13_50;
$L__BB13_51:
	ld.param.u32 	%r2094, [_ZN3cub18CUB_300001_SM_10006detail10radix_sort29DeviceRadixSortOnesweepKernelINS1_5radix10policy_hubIiiyE10Policy1000ELNS0_9SortOrderE0EiiyiiNS1_21identity_decomposer_tEEEvPT5_SB_PT3_PKSC_PT1_PKSG_PT2_PKSK_T4_iiT6__param_9];
	bar.warp.sync 	-1;
	xor.b32  	%r514, %r2165, -2147483648;
	shr.u32 	%r515, %r514, %r2094;
	and.b32  	%r100, %r515, %r74;
	shl.b32 	%r516, %r100, 2;
	add.s32 	%r517, %r76, %r516;
	atom.shared.add.u32 	%r518, [%r517], 1;
	xor.b32  	%r2227, %r2164, -2147483648;
	shr.u32 	%r520, %r2227, %r2094;
	and.b32  	%r521, %r520, %r74;
	shl.b32 	%r522, %r521, 2;
	add.s32 	%r523, %r76, %r522;
	atom.shared.add.u32 	%r524, [%r523], 1;
	xor.b32  	%r2226, %r2163, -2147483648;
	shr.u32 	%r526, %r2226, %r2094;
	and.b32  	%r527, %r526, %r74;
	shl.b32 	%r528, %r527, 2;
	add.s32 	%r529, %r76, %r528;
	atom.shared.add.u32 	%r530, [%r529], 1;
	xor.b32  	%r2225, %r2162, -2147483648;
	shr.u32 	%r532, %r2225, %r2094;
	and.b32  	%r533, %r532, %r74;
	shl.b32 	%r534, %r533, 2;
	add.s32 	%r535, %r76, %r534;
	atom.shared.add.u32 	%r536, [%r535], 1;
	xor.b32  	%r537, %r2161, -2147483648;
	shr.u32 	%r538, %r537, %r2094;
	and.b32  	%r539, %r538, %r74;
	shl.b32 	%r540, %r539, 2;
	add.s32 	%r541, %r76, %r540;
	atom.shared.add.u32 	%r542, [%r541], 1;
	xor.b32  	%r543, %r2160, -2147483648;
	shr.u32 	%r544, %r543, %r2094;
	and.b32  	%r545, %r544, %r74;
	shl.b32 	%r546, %r545, 2;
	add.s32 	%r547, %r76, %r546;
	atom.shared.add.u32 	%r548, [%r547], 1;
	xor.b32  	%r549, %r2159, -2147483648;
	shr.u32 	%r550, %r549, %r2094;
	and.b32  	%r551, %r550, %r74;
	shl.b32 	%r552, %r551, 2;
	add.s32 	%r553, %r76, %r552;
	atom.shared.add.u32 	%r554, [%r553], 1;
	xor.b32  	%r555, %r2158, -2147483648;
	shr.u32 	%r556, %r555, %r2094;
	and.b32  	%r557, %r556, %r74;
	shl.b32 	%r558, %r557, 2;
	add.s32 	%r559, %r76, %r558;
	atom.shared.add.u32 	%r560, [%r559], 1;
	xor.b32  	%r561, %r2157, -2147483648;
	shr.u32 	%r562, %r561, %r2094;
	and.b32  	%r563, %r562, %r74;
	shl.b32 	%r564, %r563, 2;
	add.s32 	%r565, %r76, %r564;
	atom.shared.add.u32 	%r566, [%r565], 1;
	xor.b32  	%r567, %r2156, -2147483648;
	shr.u32 	%r568, %r567, %r2094;
	and.b32  	%r569, %r568, %r74;
	shl.b32 	%r570, %r569, 2;
	add.s32 	%r571, %r76, %r570;
	atom.shared.add.u32 	%r572, [%r571], 1;
	xor.b32  	%r573, %r2155, -2147483648;
	shr.u32 	%r574, %r573, %r2094;
	and.b32  	%r575, %r574, %r74;
	shl.b32 	%r576, %r575, 2;
	add.s32 	%r577, %r76, %r576;
	atom.shared.add.u32 	%r578, [%r577], 1;
	xor.b32  	%r579, %r2154, -2147483648;
	shr.u32 	%r580, %r579, %r2094;
	and.b32  	%r581, %r580, %r74;
	shl.b32 	%r582, %r581, 2;
	add.s32 	%r583, %r76, %r582;
	atom.shared.add.u32 	%r584, [%r583], 1;
	xor.b32  	%r585, %r2153, -2147483648;
	shr.u32 	%r586, %r585, %r2094;
	and.b32  	%r587, %r586, %r74;
	shl.b32 	%r588, %r587, 2;
	add.s32 	%r589, %r76, %r588;
	atom.shared.add.u32 	%r590, [%r589], 1;
	xor.b32  	%r591, %r2152, -2147483648;
	shr.u32 	%r592, %r591, %r2094;
	and.b32  	%r593, %r592, %r74;
	shl.b32 	%r594, %r593, 2;
	add.s32 	%r595, %r76, %r594;
	atom.shared.add.u32 	%r596, [%r595], 1;
	xor.b32  	%r597, %r2151, -2147483648;
	shr.u32 	%r598, %r597, %r2094;
	and.b32  	%r599, %r598, %r74;
	shl.b32 	%r600, %r599, 2;
	add.s32 	%r601, %r76, %r600;
	atom.shared.add.u32 	%r602, [%r601], 1;
	xor.b32  	%r603, %r2150, -2147483648;
	shr.u32 	%r604, %r603, %r2094;
	and.b32  	%r605, %r604, %r74;
	shl.b32 	%r606, %r605, 2;
	add.s32 	%r607, %r76, %r606;
	atom.shared.add.u32 	%r608, [%r607], 1;
	xor.b32  	%r2212, %r2149, -2147483648;
	shr.u32 	%r610, %r2212, %r2094;
	and.b32  	%r611, %r610, %r74;
	shl.b32 	%r612, %r611, 2;
	add.s32 	%r613, %r76, %r612;
	atom.shared.add.u32 	%r614, [%r613], 1;
	bar.sync 	0;
	setp.gt.u32 	%p29, %r1, 255;
	shl.b32 	%r615, %r1, 2;
	add.s32 	%r101, %r490, %r615;
	mov.b32 	%r2174, 0;
	@%p29 bra 	$L__BB13_53;
	ld.shared.u32 	%r617, [%r101];
	mov.b32 	%r618, 0;
	st.shared.u32 	[%r101], %r618;
	ld.shared.u32 	%r619, [%r101+1024];
	st.shared.u32 	[%r101+1024], %r617;
	add.s32 	%r620, %r619, %r617;
	ld.shared.u32 	%r621, [%r101+2048];
	st.shared.u32 	[%r101+2048], %r620;
	add.s32 	%r622, %r621, %r620;
	ld.shared.u32 	%r623, [%r101+3072];
	st.shared.u32 	[%r101+3072], %r622;
	add.s32 	%r624, %r623, %r622;
	ld.shared.u32 	%r625, [%r101+4096];
	st.shared.u32 	[%r101+4096], %r624;
	add.s32 	%r626, %r625, %r624;
	ld.shared.u32 	%r627, [%r101+5120];
	st.shared.u32 	[%r101+5120], %r626;
	add.s32 	%r628, %r627, %r626;
	ld.shared.u32 	%r629, [%r101+6144];
	st.shared.u32 	[%r101+6144], %r628;
	add.s32 	%r630, %r629, %r628;
	ld.shared.u32 	%r631, [%r101+7168];
	st.shared.u32 	[%r101+7168], %r630;
	add.s32 	%r632, %r631, %r630;
	ld.shared.u32 	%r633, [%r101+8192];
	st.shared.u32 	[%r101+8192], %r632;
	add.s32 	%r634, %r633, %r632;
	ld.shared.u32 	%r635, [%r101+9216];
	st.shared.u32 	[%r101+9216], %r634;
	add.s32 	%r636, %r635, %r634;
	ld.shared.u32 	%r637, [%r101+10240];
	st.shared.u32 	[%r101+10240], %r636;
	add.s32 	%r638, %r637, %r636;
	ld.shared.u32 	%r639, [%r101+11264];
	st.shared.u32 	[%r101+11264], %r638;
	add.s32 	%r2174, %r639, %r638;
$L__BB13_53:
	setp.gt.u32 	%p30, %r1, 255;
	shl.b32 	%r640, %r3, 8;
	add.s32 	%r641, %r640, %r1;
	mul.wide.s32 	%rd59, %r641, 4;
	add.s64 	%rd6, %rd2, %rd59;
	@%p30 bra 	$L__BB13_55;
	or.b32  	%r642, %r2174, 1073741824;
	st.volatile.global.u32 	[%rd6], %r642;
$L__BB13_55:
	ld.param.u64 	%rd442, [_ZN3cub18CUB_300001_SM_10006detail10radix_sort29DeviceRadixSortOnesweepKernelINS1_5radix10policy_hubIiiyE10Policy1000ELNS0_9SortOrderE0EiiyiiNS1_21identity_decomposer_tEEEvPT5_SB_PT3_PKSC_PT1_PKSG_PT2_PKSK_T4_iiT6__param_7];
	xor.b32  	%r2223, %r2160, -2147483648;
	xor.b32  	%r2224, %r2161, -2147483648;
	xor.b32  	%r2222, %r2159, -2147483648;
	xor.b32  	%r2221, %r2158, -2147483648;
	xor.b32  	%r2228, %r2165, -2147483648;
	xor.b32  	%r2218, %r2155, -2147483648;
	xor.b32  	%r2220, %r2157, -2147483648;
	xor.b32  	%r2217, %r2154, -2147483648;
	xor.b32  	%r2219, %r2156, -2147483648;
	xor.b32  	%r2215, %r2152, -2147483648;
	xor.b32  	%r2216, %r2153, -2147483648;
	xor.b32  	%r2213, %r2150, -2147483648;
	xor.b32  	%r2214, %r2151, -2147483648;
	setp.lt.u32 	%p31, %r1, 256;
	setp.eq.s32 	%p32, %r2174, 6528;
	and.pred  	%p33, %p31, %p32;
	selp.u32 	%r643, 1, 0, %p33;
	{ 
	.reg .pred 	%p1; 
	.reg .pred 	%p2; 
	setp.ne.u32 	%p1, %r643, 0; 
	bar.red.or.pred 	%p2, 0, %p1; 
	selp.u32 	%r644, 1, 0, %p2; 
	}
	setp.eq.s32 	%p34, %r644, 0;
	and.b32  	%r645, %r1, 992;
	and.b32  	%r646, %r1, 31;
	mul.lo.s32 	%r647, %r645, 17;
	or.b32  	%r648, %r647, %r646;
	cvt.u64.u32 	%rd7, %r648;
	mul.lo.s32 	%r649, %r3, 6528;
	cvt.s64.s32 	%rd60, %r649;
	add.s64 	%rd61, %rd7, %rd60;
	cvta.to.global.u64 	%rd62, %rd442;
	shl.b64 	%rd63, %rd61, 2;
	add.s64 	%rd8, %rd62, %rd63;
	cvt.u64.u32 	%rd9, %r1;
	@%p34 bra 	$L__BB13_175;
	setp.gt.u32 	%p35, %r1, 255;
	shl.b32 	%r650, %r1, 3;
	mov.u32 	%r651, _ZZN3cub18CUB_300001_SM_10006detail10radix_sort29DeviceRadixSortOnesweepKernelINS1_5radix10policy_hubIiiyE10Policy1000ELNS0_9SortOrderE0EiiyiiNS1_21identity_decomposer_tEEEvPT5_SB_PT3_PKSC_PT1_PKSG_PT2_PKSK_T4_iiT6_E1s;
	add.s32 	%r652, %r651, %r650;
	add.s32 	%r121, %r652, 26112;
	@%p35 bra 	$L__BB13_64;
	ld.param.u64 	%rd436, [_ZN3cub18CUB_300001_SM_10006detail10radix_sort29DeviceRadixSortOnesweepKernelINS1_5radix10policy_hubIiiyE10Policy1000ELNS0_9SortOrderE0EiiyiiNS1_21identity_decomposer_tEEEvPT5_SB_PT3_PKSC_PT1_PKSG_PT2_PKSK_T4_iiT6__param_3];
	cvta.to.global.u64 	%rd64, %rd436;
	shl.b64 	%rd65, %rd9, 3;
	add.s64 	%rd66, %rd64, %rd65;
	ld.global.u64 	%rd67, [%rd66];
	setp.gt.u32 	%p36, %r1, %r100;
	selp.b64 	%rd68, 6528, 0, %p36;
	sub.s64 	%rd455, %rd67, %rd68;
	st.shared.u64 	[%r121], %rd455;
	setp.lt.s32 	%p37, %r3, 1;
	mov.u32 	%r2178, %r2174;
	@%p37 bra 	$L__BB13_63;
	mov.b32 	%r2176, -1;
	mov.u32 	%r2175, %r3;
	mov.u32 	%r2178, %r2174;
$L__BB13_59:
	ld.param.u64 	%rd429, [_ZN3cub18CUB_300001_SM_10006detail10radix_sort29DeviceRadixSortOnesweepKernelINS1_5radix10policy_hubIiiyE10Policy1000ELNS0_9SortOrderE0EiiyiiNS1_21identity_decomposer_tEEEvPT5_SB_PT3_PKSC_PT1_PKSG_PT2_PKSK_T4_iiT6__param_0];
	add.s32 	%r125, %r2175, -1;
	shl.b32 	%r654, %r125, 8;
	add.s32 	%r655, %r654, %r1;
	cvta.to.global.u64 	%rd69, %rd429;
	mul.wide.s32 	%rd70, %r655, 4;
	add.s64 	%rd11, %rd69, %rd70;
$L__BB13_60:
	membar.cta;
	ld.volatile.global.u32 	%r126, [%rd11];
	setp.eq.s32 	%p38, %r126, 0;
	@%p38 bra 	$L__BB13_60;
	and.b32  	%r656, %r126, 1073741823;
	add.s32 	%r2178, %r656, %r2178;
	setp.gt.s32 	%p39, %r126, -1;
	vote.sync.ballot.b32 	%r2176, %p39, %r2176;
	setp.gt.u32 	%p41, %r2175, 1;
	and.pred  	%p42, %p39, %p41;
	mov.u32 	%r2175, %r125;
	@%p42 bra 	$L__BB13_59;
	ld.shared.u64 	%rd455, [%r121];
$L__BB13_63:
	or.b32  	%r657, %r2178, -2147483648;
	st.volatile.global.u32 	[%rd6], %r657;
	sub.s32 	%r658, %r2178, %r2174;
	cvt.s64.s32 	%rd71, %r658;
	add.s64 	%rd72, %rd455, %rd71;
	st.shared.u64 	[%r121], %rd72;
$L__BB13_64:
	ld.param.u32 	%r2080, [_ZN3cub18CUB_300001_SM_10006detail10radix_sort29DeviceRadixSortOnesweepKernelINS1_5radix10policy_hubIiiyE10Policy1000ELNS0_9SortOrderE0EiiyiiNS1_21identity_decomposer_tEEEvPT5_SB_PT3_PKSC_PT1_PKSG_PT2_PKSK_T4_iiT6__param_8];
	ld.param.u64 	%rd432, [_ZN3cub18CUB_300001_SM_10006detail10radix_sort29DeviceRadixSortOnesweepKernelINS1_5radix10policy_hubIiiyE10Policy1000ELNS0_9SortOrderE0EiiyiiNS1_21identity_decomposer_tEEEvPT5_SB_PT3_PKSC_PT1_PKSG_PT2_PKSK_T4_iiT6__param_2];
	setp.gt.u32 	%p43, %r1, 255;
	setp.lt.s32 	%p44, %r4, %r2080;
	setp.eq.s64 	%p45, %rd432, 0;
	or.pred  	%p46, %p45, %p44;
	or.pred  	%p47, %p43, %p46;
	@%p47 bra 	$L__BB13_66;
	ld.param.u64 	%rd433, [_ZN3cub18CUB_300001_SM_10006detail10radix_sort29DeviceRadixSortOnesweepKernelINS1_5radix10policy_hubIiiyE10Policy1000ELNS0_9SortOrderE0EiiyiiNS1_21identity_decomposer_tEEEvPT5_SB_PT3_PKSC_PT1_PKSG_PT2_PKSK_T4_iiT6__param_2];
	ld.shared.u64 	%rd73, [%r121];
	setp.gt.u32 	%p48, %r1, %r100;
	selp.b64 	%rd74, 6528, 0, %p48;
	cvt.s64.s32 	%rd75, %r2174;
	add.s64 	%rd76, %rd74, %rd75;
	add.s64 	%rd77, %rd76, %rd73;
	cvta.to.global.u64 	%rd78, %rd433;
	shl.b64 	%rd79, %rd9, 3;
	add.s64 	%rd80, %rd78, %rd79;
	st.global.u64 	[%rd80], %rd77;
$L__BB13_66:
	ld.param.u32 	%r2081, [_ZN3cub18CUB_300001_SM_10006detail10radix_sort29DeviceRadixSortOnesweepKernelINS1_5radix10policy_hubIiiyE10Policy1000ELNS0_9SortOrderE0EiiyiiNS1_21identity_decomposer_tEEEvPT5_SB_PT3_PKSC_PT1_PKSG_PT2_PKSK_T4_iiT6__param_8];
	setp.gt.s32 	%p49, %r4, %r2081;
	bar.sync 	0;
	shl.b32 	%r659, %r100, 3;
	add.s32 	%r661, %r651, %r659;
	ld.shared.u64 	%rd14, [%r661+26112];
	@%p49 bra 	$L__BB13_68;
	add.s64 	%rd81, %rd14, %rd7;
	shl.b64 	%rd82, %rd81, 2;
	add.s64 	%rd83, %rd1, %rd82;
	st.global.u32 	[%rd83], %r2165;
	st.global.u32 	[%rd83+128], %r2164;
	st.global.u32 	[%rd83+256], %r2163;
	st.global.u32 	[%rd83+384], %r2162;
	st.global.u32 	[%rd83+512], %r2161;
	st.global.u32 	[%rd83+640], %r2160;
	st.global.u32 	[%rd83+768], %r2159;
	st.global.u32 	[%rd83+896], %r2158;
	st.global.u32 	[%rd83+1024], %r2157;
	st.global.u32 	[%rd83+1152], %r2156;
	st.global.u32 	[%rd83+1280], %r2155;
	st.global.u32 	[%rd83+1408], %r2154;
	st.global.u32 	[%rd83+1536], %r2153;
	st.global.u32 	[%rd83+1664], %r2152;
	st.global.u32 	[%rd83+1792], %r2151;
	st.global.u32 	[%rd83+1920], %r2150;
	st.global.u32 	[%rd83+2048], %r2149;
	bra.uni 	$L__BB13_102;
$L__BB13_68:
	ld.param.u32 	%r2082, [_ZN3cub18CUB_300001_SM_10006detail10radix_sort29DeviceRadixSortOnesweepKernelINS1_5radix10policy_hubIiiyE10Policy1000ELNS0_9SortOrderE0EiiyiiNS1_21identity_decomposer_tEEEvPT5_SB_PT3_PKSC_PT1_PKSG_PT2_PKSK_T4_iiT6__param_8];
	cvt.u32.u64 	%r662, %rd7;
	mad.lo.s32 	%r130, %r3, -6528, %r2082;
	setp.ge.s32 	%p50, %r662, %r130;
	add.s64 	%rd84, %rd14, %rd7;
	shl.b64 	%rd85, %rd84, 2;
	add.s64 	%rd15, %rd1, %rd85;
	@%p50 bra 	$L__BB13_70;
	st.global.u32 	[%rd15], %r2165;
$L__BB13_70:
	add.s32 	%r664, %r662, 32;
	setp.ge.s32 	%p51, %r664, %r130;
	@%p51 bra 	$L__BB13_72;
	st.global.u32 	[%rd15+128], %r2164;
$L__BB13_72:
	add.s32 	%r666, %r662, 64;
	setp.ge.s32 	%p52, %r666, %r130;
	@%p52 bra 	$L__BB13_74;
	st.global.u32 	[%rd15+256], %r2163;
$L__BB13_74:
	add.s32 	%r668, %r662, 96;
	setp.ge.s32 	%p53, %r668, %r130;
	@%p53 bra 	$L__BB13_76;
	st.global.u32 	[%rd15+384], %r2162;
$L__BB13_76:
	add.s32 	%r670, %r662, 128;
	setp.ge.s32 	%p54, %r670, %r130;
	@%p54 bra 	$L__BB13_78;
	st.global.u32 	[%rd15+512], %r2161;
$L__BB13_78:
	add.s32 	%r672, %r662, 160;
	setp.ge.s32 	%p55, %r672, %r130;
	@%p55 bra 	$L__BB13_80;
	st.global.u32 	[%rd15+640], %r2160;
$L__BB13_80:
	add.s32 	%r674, %r662, 192;
	setp.ge.s32 	%p56, %r674, %r130;
	@%p56 bra 	$L__BB13_82;
	st.global.u32 	[%rd15+768], %r2159;
$L__BB13_82:
	add.s32 	%r676, %r662, 224;
	setp.ge.s32 	%p57, %r676, %r130;
	@%p57 bra 	$L__BB13_84;
	st.global.u32 	[%rd15+896], %r2158;
$L__BB13_84:
	add.s32 	%r678, %r662, 256;
	setp.ge.s32 	%p58, %r678, %r130;
	@%p58 bra 	$L__BB13_86;
	st.global.u32 	[%rd15+1024], %r2157;
$L__BB13_86:
	add.s32 	%r680, %r662, 288;
	setp.ge.s32 	%p59, %r680, %r130;
	@%p59 bra 	$L__BB13_88;
	st.global.u32 	[%rd15+1152], %r2156;
$L__BB13_88:
	add.s32 	%r682, %r662, 320;
	setp.ge.s32 	%p60, %r682, %r130;
	@%p60 bra 	$L__BB13_90;
	st.global.u32 	[%rd15+1280], %r2155;
$L__BB13_90:
	add.s32 	%r684, %r662, 352;
	setp.ge.s32 	%p61, %r684, %r130;
	@%p61 bra 	$L__BB13_92;
	st.global.u32 	[%rd15+1408], %r2154;
$L__BB13_92:
	add.s32 	%r686, %r662, 384;
	setp.ge.s32 	%p62, %r686, %r130;
	@%p62 bra 	$L__BB13_94;
	st.global.u32 	[%rd15+1536], %r2153;
$L__BB13_94:
	add.s32 	%r688, %r662, 416;
	setp.ge.s32 	%p63, %r688, %r130;
	@%p63 bra 	$L__BB13_96;
	st.global.u32 	[%rd15+1664], %r2152;
$L__BB13_96:
	add.s32 	%r690, %r662, 448;
	setp.ge.s32 	%p64, %r690, %r130;
	@%p64 bra 	$L__BB13_98;
	st.global.u32 	[%rd15+1792], %r2151;
$L__BB13_98:
	add.s32 	%r692, %r662, 480;
	setp.ge.s32 	%p65, %r692, %r130;
	@%p65 bra 	$L__BB13_100;
	st.global.u32 	[%rd15+1920], %r2150;
$L__BB13_100:
	add.s32 	%r694, %r662, 512;
	setp.ge.s32 	%p66, %r694, %r130;
	@%p66 bra 	$L__BB13_102;
	st.global.u32 	[%rd15+2048], %r2149;
$L__BB13_102:
	ld.param.u32 	%r2083, [_ZN3cub18CUB_300001_SM_10006detail10radix_sort29DeviceRadixSortOnesweepKernelINS1_5radix10policy_hubIiiyE10Policy1000ELNS0_9SortOrderE0EiiyiiNS1_21identity_decomposer_tEEEvPT5_SB_PT3_PKSC_PT1_PKSG_PT2_PKSK_T4_iiT6__param_8];
	setp.gt.s32 	%p67, %r4, %r2083;
	@%p67 bra 	$L__BB13_104;
	ld.global.u32 	%r2211, [%rd8];
	ld.global.u32 	%r2210, [%rd8+128];
	ld.global.u32 	%r2209, [%rd8+256];
	ld.global.u32 	%r2208, [%rd8+384];
	ld.global.u32 	%r2207, [%rd8+512];
	ld.global.u32 	%r2206, [%rd8+640];
	ld.global.u32 	%r2205, [%rd8+768];
	ld.global.u32 	%r2204, [%rd8+896];
	ld.global.u32 	%r2203, [%rd8+1024];
	ld.global.u32 	%r2202, [%rd8+1152];
	ld.global.u32 	%r2201, [%rd8+1280];
	ld.global.u32 	%r2200, [%rd8+1408];
	ld.global.u32 	%r2199, [%rd8+1536];
	ld.global.u32 	%r2198, [%rd8+1664];
	ld.global.u32 	%r2197, [%rd8+1792];
	ld.global.u32 	%r2196, [%rd8+1920];
	ld.global.u32 	%r2195, [%rd8+2048];
	bra.uni 	$L__BB13_138;
$L__BB13_104:
	ld.param.u32 	%r2084, [_ZN3cub18CUB_300001_SM_10006detail10radix_sort29DeviceRadixSortOnesweepKernelINS1_5radix10policy_hubIiiyE10Policy1000ELNS0_9SortOrderE0EiiyiiNS1_21identity_decomposer_tEEEvPT5_SB_PT3_PKSC_PT1_PKSG_PT2_PKSK_T4_iiT6__param_8];
	cvt.u32.u64 	%r696, %rd7;
	sub.s32 	%r148, %r2084, %r649;
	setp.ge.s32 	%p68, %r696, %r148;
	@%p68 bra 	$L__BB13_106;
	ld.global.u32 	%r2211, [%rd8];
$L__BB13_106:
	add.s32 	%r700, %r696, 32;
	setp.ge.s32 	%p69, %r700, %r148;
	@%p69 bra 	$L__BB13_108;
	ld.global.u32 	%r2210, [%rd8+128];
$L__BB13_108:
	add.s32 	%r703, %r696, 64;
	setp.ge.s32 	%p70, %r703, %r148;
	@%p70 bra 	$L__BB13_110;
	ld.global.u32 	%r2209, [%rd8+256];
$L__BB13_110:
	add.s32 	%r706, %r696, 96;
	setp.ge.s32 	%p71, %r706, %r148;
	@%p71 bra 	$L__BB13_112;
	ld.global.u32 	%r2208, [%rd8+384];
$L__BB13_112:
	add.s32 	%r709, %r696, 128;
	setp.ge.s32 	%p72, %r709, %r148;
	@%p72 bra 	$L__BB13_114;
	ld.global.u32 	%r2207, [%rd8+512];
$L__BB13_114:
	add.s32 	%r712, %r696, 160;
	setp.ge.s32 	%p73, %r712, %r148;
	@%p73 bra 	$L__BB13_116;
	ld.global.u32 	%r2206, [%rd8+640];
$L__BB13_116:
	add.s32 	%r715, %r696, 192;
	setp.ge.s32 	%p74, %r715, %r148;
	@%p74 bra 	$L__BB13_118;
	ld.global.u32 	%r2205, [%rd8+768];
$L__BB13_118:
	add.s32 	%r718, %r696, 224;
	setp.ge.s32 	%p75, %r718, %r148;
	@%p75 bra 	$L__BB13_120;
	ld.global.u32 	%r2204, [%rd8+896];
$L__BB13_120:
	add.s32 	%r721, %r696, 256;
	setp.ge.s32 	%p76, %r721, %r148;
	@%p76 bra 	$L__BB13_122;
	ld.global.u32 	%r2203, [%rd8+1024];
$L__BB13_122:
	add.s32 	%r724, %r696, 288;
	setp.ge.s32 	%p77, %r724, %r148;
	@%p77 bra 	$L__BB13_124;
	ld.global.u32 	%r2202, [%rd8+1152];
$L__BB13_124:
	add.s32 	%r727, %r696, 320;
	setp.ge.s32 	%p78, %r727, %r148;
	@%p78 bra 	$L__BB13_126;
	ld.global.u32 	%r2201, [%rd8+1280];
$L__BB13_126:
	add.s32 	%r730, %r696, 352;
	setp.ge.s32 	%p79, %r730, %r148;
	@%p79 bra 	$L__BB13_128;
	ld.global.u32 	%r2200, [%rd8+1408];
$L__BB13_128:
	add.s32 	%r733, %r696, 384;
	setp.ge.s32 	%p80, %r733, %r148;
	@%p80 bra 	$L__BB13_130;
	ld.global.u32 	%r2199, [%rd8+1536];
$L__BB13_130:
	add.s32 	%r736, %r696, 416;
	setp.ge.s32 	%p81, %r736, %r148;
	@%p81 bra 	$L__BB13_132;
	ld.global.u32 	%r2198, [%rd8+1664];
$L__BB13_132:
	add.s32 	%r739, %r696, 448;
	setp.ge.s32 	%p82, %r739, %r148;
	@%p82 bra 	$L__BB13_134;
	ld.global.u32 	%r2197, [%rd8+1792];
$L__BB13_134:
	add.s32 	%r742, %r696, 480;
	setp.ge.s32 	%p83, %r742, %r148;
	@%p83 bra 	$L__BB13_136;
	ld.global.u32 	%r2196, [%rd8+1920];
$L__BB13_136:
	add.s32 	%r745, %r696, 512;
	setp.ge.s32 	%p84, %r745, %r148;
	@%p84 bra 	$L__BB13_138;
	ld.global.u32 	%r2195, [%rd8+2048];
$L__BB13_138:
	ld.param.u32 	%r2085, [_ZN3cub18CUB_300001_SM_10006detail10radix_sort29DeviceRadixSortOnesweepKernelINS1_5radix10policy_hubIiiyE10Policy1000ELNS0_9SortOrderE0EiiyiiNS1_21identity_decomposer_tEEEvPT5_SB_PT3_PKSC_PT1_PKSG_PT2_PKSK_T4_iiT6__param_8];
	mad.lo.s32 	%r746, %r3, 6528, 6528;
	setp.gt.s32 	%p85, %r746, %r2085;
	@%p85 bra 	$L__BB13_140;
	ld.param.u64 	%rd439, [_ZN3cub18CUB_300001_SM_10006detail10radix_sort29DeviceRadixSortOnesweepKernelINS1_5radix10policy_hubIiiyE10Policy1000ELNS0_9SortOrderE0EiiyiiNS1_21identity_decomposer_tEEEvPT5_SB_PT3_PKSC_PT1_PKSG_PT2_PKSK_T4_iiT6__param_6];
	add.s64 	%rd86, %rd14, %rd7;
	cvta.to.global.u64 	%rd87, %rd439;
	shl.b64 	%rd88, %rd86, 2;
	add.s64 	%rd89, %rd87, %rd88;
	st.global.u32 	[%rd89], %r2211;
	st.global.u32 	[%rd89+128], %r2210;
	st.global.u32 	[%rd89+256], %r2209;
	st.global.u32 	[%rd89+384], %r2208;
	st.global.u32 	[%rd89+512], %r2207;
	st.global.u32 	[%rd89+640], %r2206;
	st.global.u32 	[%rd89+768], %r2205;
	st.global.u32 	[%rd89+896], %r2204;
	st.global.u32 	[%rd89+1024], %r2203;
	st.global.u32 	[%rd89+1152], %r2202;
	st.global.u32 	[%rd89+1280], %r2201;
	st.global.u32 	[%rd89+1408], %r2200;
	st.global.u32 	[%rd89+1536], %r2199;
	st.global.u32 	[%rd89+1664], %r2198;
	st.global.u32 	[%rd89+1792], %r2197;
	st.global.u32 	[%rd89+1920], %r2196;
	st.global.u32 	[%rd89+2048], %r2195;
	bra.uni 	$L__BB13_174;
$L__BB13_140:
	ld.param.u32 	%r2086, [_ZN3cub18CUB_300001_SM_10006detail10radix_sort29DeviceRadixSortOnesweepKernelINS1_5radix10policy_hubIiiyE10Policy1000ELNS0_9SortOrderE0EiiyiiNS1_21identity_decomposer_tEEEvPT5_SB_PT3_PKSC_PT1_PKSG_PT2_PKSK_T4_iiT6__param_8];
	ld.param.u64 	%rd440, [_ZN3cub18CUB_300001_SM_10006detail10radix_sort29DeviceRadixSortOnesweepKernelINS1_5radix10policy_hubIiiyE10Policy1000ELNS0_9SortOrderE0EiiyiiNS1_21identity_decomposer_tEEEvPT5_SB_PT3_PKSC_PT1_PKSG_PT2_PKSK_T4_iiT6__param_6];
	cvt.u32.u64 	%r747, %rd7;
	mad.lo.s32 	%r199, %r3, -6528, %r2086;
	setp.ge.s32 	%p86, %r747, %r199;
	add.s64 	%rd90, %rd14, %rd7;
	cvta.to.global.u64 	%rd91, %rd440;
	shl.b64 	%rd92, %rd90, 2;
	add.s64 	%rd16, %rd91, %rd92;
	@%p86 bra 	$L__BB13_142;
	st.global.u32 	[%rd16], %r2211;
$L__BB13_142:
	add.s32 	%r749, %r747, 32;
	setp.ge.s32 	%p87, %r749, %r199;
	@%p87 bra 	$L__BB13_144;
	st.global.u32 	[%rd16+128], %r2210;
$L__BB13_144:
	add.s32 	%r751, %r747, 64;
	setp.ge.s32 	%p88, %r751, %r199;
	@%p88 bra 	$L__BB13_146;
	st.global.u32 	[%rd16+256], %r2209;
$L__BB13_146:
	add.s32 	%r753, %r747, 96;
	setp.ge.s32 	%p89, %r753, %r199;
	@%p89 bra 	$L__BB13_148;
	st.global.u32 	[%rd16+384], %r2208;
$L__BB13_148:
	add.s32 	%r755, %r747, 128;
	setp.ge.s32 	%p90, %r755, %r199;
	@%p90 bra 	$L__BB13_150;
	st.global.u32 	[%rd16+512], %r2207;
$L__BB13_150:
	add.s32 	%r757, %r747, 160;
	setp.ge.s32 	%p91, %r757, %r199;
	@%p91 bra 	$L__BB13_152;
	st.global.u32 	[%rd16+640], %r2206;
$L__BB13_152:
	add.s32 	%r759, %r747, 192;
	setp.ge.s32 	%p92, %r759, %r199;
	@%p92 bra 	$L__BB13_154;
	st.global.u32 	[%rd16+768], %r2205;
$L__BB13_154:
	add.s32 	%r761, %r747, 224;
	setp.ge.s32 	%p93, %r761, %r199;
	@%p93 bra 	$L__BB13_156;
	st.global.u32 	[%rd16+896], %r2204;
$L__BB13_156:
	add.s32 	%r763, %r747, 256;
	setp.ge.s32 	%p94, %r763, %r199;
	@%p94 bra 	$L__BB13_158;
	st.global.u32 	[%rd16+1024], %r2203;
$L__BB13_158:
	add.s32 	%r765, %r747, 288;
	setp.ge.s32 	%p95, %r765, %r199;
	@%p95 bra 	$L__BB13_160;
	st.global.u32 	[%rd16+1152], %r2202;
$L__BB13_160:
	add.s32 	%r767, %r747, 320;
	setp.ge.s32 	%p96, %r767, %r199;
	@%p96 bra 	$L__BB13_162;
	st.global.u32 	[%rd16+1280], %r2201;
$L__BB13_162:
	add.s32 	%r769, %r747, 352;
	setp.ge.s32 	%p97, %r769, %r199;
	@%p97 bra 	$L__BB13_164;
	st.global.u32 	[%rd16+1408], %r2200;
$L__BB13_164:
	add.s32 	%r771, %r747, 384;
	setp.ge.s32 	%p98, %r771, %r199;
	@%p98 bra 	$L__BB13_166;
	st.global.u32 	[%rd16+1536], %r2199;
$L__BB13_166:
	add.s32 	%r773, %r747, 416;
	setp.ge.s32 	%p99, %r773, %r199;
	@%p99 bra 	$L__BB13_168;
	st.global.u32 	[%rd16+1664], %r2198;
$L__BB13_168:
	add.s32 	%r775, %r747, 448;
	setp.ge.s32 	%p100, %r775, %r199;
	@%p100 bra 	$L__BB13_170;
	st.global.u32 	[%rd16+1792], %r2197;
$L__BB13_170:
	add.s32 	%r777, %r747, 480;
	setp.ge.s32 	%p101, %r777, %r199;
	@%p101 bra 	$L__BB13_172;
	st.global.u32 	[%rd16+1920], %r2196;
$L__BB13_172:
	add.s32 	%r779, %r747, 512;
	setp.ge.s32 	%p102, %r779, %r199;
	@%p102 bra 	$L__BB13_174;
	st.global.u32 	[%rd16+2048], %r2195;
$L__BB13_174:
	// begin inline asm
	exit;
	// end inline asm
	mov.u32 	%r2212, %r2149;
	mov.u32 	%r2213, %r2150;
	mov.u32 	%r2214, %r2151;
	mov.u32 	%r2215, %r2152;
	mov.u32 	%r2216, %r2153;
	mov.u32 	%r2217, %r2154;
	mov.u32 	%r2218, %r2155;
	mov.u32 	%r2219, %r2156;
	mov.u32 	%r2220, %r2157;
	mov.u32 	%r2221, %r2158;
	mov.u32 	%r2222, %r2159;
	mov.u32 	%r2223, %r2160;
	mov.u32 	%r2224, %r2161;
	mov.u32 	%r2225, %r2162;
	mov.u32 	%r2226, %r2163;
	mov.u32 	%r2227, %r2164;
	mov.u32 	%r2228, %r2165;
$L__BB13_175:
	mul.hi.u32 	%r780, %r1, 357913942;
	add.s32 	%r781, %r780, %r1;
	shl.b32 	%r782, %r781, 2;
	mov.u32 	%r783, _ZZN3cub18CUB_300001_SM_10006detail10radix_sort29DeviceRadixSortOnesweepKernelINS1_5radix10policy_hubIiiyE10Policy1000ELNS0_9SortOrderE0EiiyiiNS1_21identity_decomposer_tEEEvPT5_SB_PT3_PKSC_PT1_PKSG_PT2_PKSK_T4_iiT6_E1s;
	add.s32 	%r784, %r783, %r782;
	add.s32 	%r217, %r784, 13328;
	st.shared.u32 	[%r784+13328], %r2174;
	bar.sync 	0;
	setp.gt.u32 	%p103, %r1, 31;
	@%p103 bra 	$L__BB13_177;
	mad.lo.s32 	%r816, %r1, 52, %r783;
	ld.shared.u32 	%r817, [%r816+13328];
	ld.shared.u32 	%r818, [%r816+13332];
	ld.shared.u32 	%r819, [%r816+13336];
	ld.shared.u32 	%r820, [%r816+13340];
	ld.shared.u32 	%r821, [%r816+13344];
	ld.shared.u32 	%r822, [%r816+13348];
	ld.shared.u32 	%r823, [%r816+13352];
	ld.shared.u32 	%r824, [%r816+13356];
	ld.shared.u32 	%r825, [%r816+13360];
	ld.shared.u32 	%r826, [%r816+13364];
	ld.shared.u32 	%r827, [%r816+13368];
	ld.shared.u32 	%r828, [%r816+13372];
	add.s32 	%r829, %r818, %r817;
	add.s32 	%r830, %r829, %r819;
	add.s32 	%r831, %r830, %r820;
	add.s32 	%r832, %r831, %r821;
	add.s32 	%r833, %r832, %r822;
	add.s32 	%r834, %r833, %r823;
	add.s32 	%r835, %r834, %r824;
	add.s32 	%r836, %r835, %r825;
	add.s32 	%r837, %r836, %r826;
	add.s32 	%r838, %r837, %r827;
	add.s32 	%r789, %r838, %r828;
	mov.b32 	%r787, 1;
	mov.b32 	%r812, 0;
	mov.b32 	%r814, -1;
	// begin inline asm
	{  .reg .s32 r0;  .reg .pred p;  shfl.sync.up.b32 r0|p, %r789, %r787, %r812, %r814;  @p add.s32 r0, r0, %r789;  mov.s32 %r785, r0;}
	// end inline asm
	mov.b32 	%r793, 2;
	// begin inline asm
	{  .reg .s32 r0;  .reg .pred p;  shfl.sync.up.b32 r0|p, %r785, %r793, %r812, %r814;  @p add.s32 r0, r0, %r785;  mov.s32 %r791, r0;}
	// end inline asm
	mov.b32 	%r799, 4;
	// begin inline asm
	{  .reg .s32 r0;  .reg .pred p;  shfl.sync.up.b32 r0|p, %r791, %r799, %r812, %r814;  @p add.s32 r0, r0, %r791;  mov.s32 %r797, r0;}
	// end inline asm
	mov.b32 	%r805, 8;
	// begin inline asm
	{  .reg .s32 r0;  .reg .pred p;  shfl.sync.up.b32 r0|p, %r797, %r805, %r812, %r814;  @p add.s32 r0, r0, %r797;  mov.s32 %r803, r0;}
	// end inline asm
	mov.b32 	%r811, 16;
	// begin inline asm
	{  .reg .s32 r0;  .reg .pred p;  shfl.sync.up.b32 r0|p, %r803, %r811, %r812, %r814;  @p add.s32 r0, r0, %r803;  mov.s32 %r809, r0;}
	// end inline asm
	sub.s32 	%r839, %r809, %r789;
	add.s32 	%r840, %r817, %r839;
	add.s32 	%r841, %r818, %r840;
	add.s32 	%r842, %r819, %r841;
	add.s32 	%r843, %r820, %r842;
	add.s32 	%r844, %r821, %r843;
	add.s32 	%r845, %r822, %r844;
	add.s32 	%r846, %r823, %r845;
	add.s32 	%r847, %r824, %r846;
	add.s32 	%r848, %r825, %r847;
	add.s32 	%r849, %r826, %r848;
	add.s32 	%r850, %r827, %r849;
	st.shared.u32 	[%r816+13328], %r839;
	st.shared.u32 	[%r816+13332], %r840;
	st.shared.u32 	[%r816+13336], %r841;
	st.shared.u32 	[%r816+13340], %r842;
	st.shared.u32 	[%r816+13344], %r843;
	st.shared.u32 	[%r816+13348], %r844;
	st.shared.u32 	[%r816+13352], %r845;
	st.shared.u32 	[%r816+13356], %r846;
	st.shared.u32 	[%r816+13360], %r847;
	st.shared.u32 	[%r816+13364], %r848;
	st.shared.u32 	[%r816+13368], %r849;
	st.shared.u32 	[%r816+13372], %r850;
$L__BB13_177:
	setp.gt.u32 	%p104, %r1, 255;
	bar.sync 	0;
	ld.shared.u32 	%r218, [%r217];
	@%p104 bra 	$L__BB13_179;
	shl.b32 	%r851, %r1, 2;
	add.s32 	%r853, %r783, %r851;
	ld.shared.u32 	%r854, [%r853];
	add.s32 	%r855, %r854, %r218;
	st.shared.u32 	[%r853], %r855;
	ld.shared.u32 	%r856, [%r853+1024];
	add.s32 	%r857, %r856, %r218;
	st.shared.u32 	[%r853+1024], %r857;
	ld.shared.u32 	%r858, [%r853+2048];
	add.s32 	%r859, %r858, %r218;
	st.shared.u32 	[%r853+2048], %r859;
	ld.shared.u32 	%r860, [%r853+3072];
	add.s32 	%r861, %r860, %r218;
	st.shared.u32 	[%r853+3072], %r861;
	ld.shared.u32 	%r862, [%r853+4096];
	add.s32 	%r863, %r862, %r218;
	st.shared.u32 	[%r853+4096], %r863;
	ld.shared.u32 	%r864, [%r853+5120];
	add.s32 	%r865, %r864, %r218;
	st.shared.u32 	[%r853+5120], %r865;
	ld.shared.u32 	%r866, [%r853+6144];
	add.s32 	%r867, %r866, %r218;
	st.shared.u32 	[%r853+6144], %r867;
	ld.shared.u32 	%r868, [%r853+7168];
	add.s32 	%r869, %r868, %r218;
	st.shared.u32 	[%r853+7168], %r869;
	ld.shared.u32 	%r870, [%r853+8192];
	add.s32 	%r871, %r870, %r218;
	st.shared.u32 	[%r853+8192], %r871;
	ld.shared.u32 	%r872, [%r853+9216];
	add.s32 	%r873, %r872, %r218;
	st.shared.u32 	[%r853+9216], %r873;
	ld.shared.u32 	%r874, [%r853+10240];
	add.s32 	%r875, %r874, %r218;
	st.shared.u32 	[%r853+10240], %r875;
	ld.shared.u32 	%r876, [%r853+11264];
	add.s32 	%r877, %r876, %r218;
	st.shared.u32 	[%r853+11264], %r877;
$L__BB13_179:
	ld.param.u32 	%r2132, [_ZN3cub18CUB_300001_SM_10006detail10radix_sort29DeviceRadixSortOnesweepKernelINS1_5radix10policy_hubIiiyE10Policy1000ELNS0_9SortOrderE0EiiyiiNS1_21identity_decomposer_tEEEvPT5_SB_PT3_PKSC_PT1_PKSG_PT2_PKSK_T4_iiT6__param_10];
	ld.param.u32 	%r2095, [_ZN3cub18CUB_300001_SM_10006detail10radix_sort29DeviceRadixSortOnesweepKernelINS1_5radix10policy_hubIiiyE10Policy1000ELNS0_9SortOrderE0EiiyiiNS1_21identity_decomposer_tEEEvPT5_SB_PT3_PKSC_PT1_PKSG_PT2_PKSK_T4_iiT6__param_9];
	shl.b32 	%r904, %r1, 5;
	and.b32  	%r905, %r904, 31744;
	add.s32 	%r219, %r783, %r905;
	bar.sync 	0;
	// begin inline asm
	mov.u32 %r878, %lanemask_le;
	// end inline asm
	shr.u32 	%r907, %r2228, %r2095;
	mov.b32 	%r908, -1;
	shl.b32 	%r909, %r908, %r2132;
	not.b32 	%r221, %r909;
	and.b32  	%r901, %r907, %r221;
	mov.b32 	%r881, 1;
	// begin inline asm
	{
    .reg .pred p;
    and.b32 %r879, %r901, %r881;    setp.ne.u32 p, %r879, 0;
    vote.ballot.sync.b32 %r879, p, 0xffffffff;
    @!p not.b32 %r879, %r879;
}

	// end inline asm
	mov.b32 	%r884, 2;
	// begin inline asm
	{
    .reg .pred p;
    and.b32 %r882, %r901, %r884;    setp.ne.u32 p, %r882, 0;
    vote.ballot.sync.b32 %r882, p, 0xffffffff;
    @!p not.b32 %r882, %r882;
}

	// end inline asm
	and.b32  	%r910, %r882, %r879;
	mov.b32 	%r887, 4;
	// begin inline asm
	{
    .reg .pred p;
    and.b32 %r885, %r901, %r887;    setp.ne.u32 p, %r885, 0;
    vote.ballot.sync.b32 %r885, p, 0xffffffff;
    @!p not.b32 %r885, %r885;
}

	// end inline asm
	and.b32  	%r911, %r885, %r910;
	mov.b32 	%r890, 8;
	// begin inline asm
	{
    .reg .pred p;
    and.b32 %r888, %r901, %r890;    setp.ne.u32 p, %r888, 0;
    vote.ballot.sync.b32 %r888, p, 0xffffffff;
    @!p not.b32 %r888, %r888;
}

	// end inline asm
	and.b32  	%r912, %r888, %r911;
	mov.b32 	%r893, 16;
	// begin inline asm
	{
    .reg .pred p;
    and.b32 %r891, %r901, %r893;    setp.ne.u32 p, %r891, 0;
    vote.ballot.sync.b32 %r891, p, 0xffffffff;
    @!p not.b32 %r891, %r891;
}

	// end inline asm
	and.b32  	%r913, %r891, %r912;
	mov.b32 	%r896, 32;
	// begin inline asm
	{
    .reg .pred p;
    and.b32 %r894, %r901, %r896;    setp.ne.u32 p, %r894, 0;
    vote.ballot.sync.b32 %r894, p, 0xffffffff;
    @!p not.b32 %r894, %r894;
}

	// end inline asm
	and.b32  	%r914, %r894, %r913;
	mov.b32 	%r899, 64;
	// begin inline asm
	{
    .reg .pred p;
    and.b32 %r897, %r901, %r899;    setp.ne.u32 p, %r897, 0;
    vote.ballot.sync.b32 %r897, p, 0xffffffff;
    @!p not.b32 %r897, %r897;
}

	// end inline asm
	and.b32  	%r915, %r897, %r914;
	mov.b32 	%r902, 128;
	// begin inline asm
	{
    .reg .pred p;
    and.b32 %r900, %r901, %r902;    setp.ne.u32 p, %r900, 0;
    vote.ballot.sync.b32 %r900, p, 0xffffffff;
    @!p not.b32 %r900, %r900;
}

	// end inline asm
	and.b32  	%r916, %r900, %r915;
	clz.b32 	%r917, %r916;
	sub.s32 	%r223, 31, %r917;
	and.b32  	%r918, %r878, %r916;
	popc.b32 	%r224, %r918;
	setp.ne.s32 	%p105, %r443, %r223;
	mov.b32 	%r2229, 0;
	@%p105 bra 	$L__BB13_181;
	shl.b32 	%r919, %r901, 2;
	add.s32 	%r920, %r219, %r919;
	atom.shared.add.u32 	%r2229, [%r920], %r224;
$L__BB13_181:
	ld.param.u32 	%r2096, [_ZN3cub18CUB_300001_SM_10006detail10radix_sort29DeviceRadixSortOnesweepKernelINS1_5radix10policy_hubIiiyE10Policy1000ELNS0_9SortOrderE0EiiyiiNS1_21identity_decomposer_tEEEvPT5_SB_PT3_PKSC_PT1_PKSG_PT2_PKSK_T4_iiT6__param_9];
	shfl.sync.idx.b32	%r946|%p106, %r2229, %r223, 31, -1;
	add.s32 	%r227, %r224, %r946;
	shr.u32 	%r947, %r2227, %r2096;
	and.b32  	%r943, %r947, %r221;
	mov.b32 	%r923, 1;
	// begin inline asm
	{
    .reg .pred p;
    and.b32 %r921, %r943, %r923;    setp.ne.u32 p, %r921, 0;
    vote.ballot.sync.b32 %r921, p, 0xffffffff;
    @!p not.b32 %r921, %r921;
}

	// end inline asm
	mov.b32 	%r926, 2;
	// begin inline asm
	{
    .reg .pred p;
    and.b32 %r924, %r943, %r926;    setp.ne.u32 p, %r924, 0;
    vote.ballot.sync.b32 %r924, p, 0xffffffff;
    @!p not.b32 %r924, %r924;
}

	// end inline asm
	and.b32  	%r948, %r924, %r921;
	mov.b32 	%r929, 4;
	// begin inline asm
	{
    .reg .pred p;
    and.b32 %r927, %r943, %r929;    setp.ne.u32 p, %r927, 0;
    vote.ballot.sync.b32 %r927, p, 0xffffffff;
    @!p not.b32 %r927, %r927;
}

	// end inline asm
	and.b32  	%r949, %r927, %r948;
	mov.b32 	%r932, 8;
	// begin inline asm
	{
    .reg .pred p;
    and.b32 %r930, %r943, %r932;    setp.ne.u32 p, %r930, 0;
    vote.ballot.sync.b32 %r930, p, 0xffffffff;
    @!p not.b32 %r930, %r930;
}

	// end inline asm
	and.b32  	%r950, %r930, %r949;
	mov.b32 	%r935, 16;
	// begin inline asm
	{
    .reg .pred p;
    and.b32 %r933, %r943, %r935;    setp.ne.u32 p, %r933, 0;
    vote.ballot.sync.b32 %r933, p, 0xffffffff;
    @!p not.b32 %r933, %r933;
}

	// end inline asm
	and.b32  	%r951, %r933, %r950;
	mov.b32 	%r938, 32;
	// begin inline asm
	{
    .reg .pred p;
    and.b32 %r936, %r943, %r938;    setp.ne.u32 p, %r936, 0;
    vote.ballot.sync.b32 %r936, p, 0xffffffff;
    @!p not.b32 %r936, %r936;
}

	// end inline asm
	and.b32  	%r952, %r936, %r951;
	mov.b32 	%r941, 64;
	// begin inline asm
	{
    .reg .pred p;
    and.b32 %r939, %r943, %r941;    setp.ne.u32 p, %r939, 0;
    vote.ballot.sync.b32 %r939, p, 0xffffffff;
    @!p not.b32 %r939, %r939;
}

	// end inline asm
	and.b32  	%r953, %r939, %r952;
	mov.b32 	%r944, 128;
	// begin inline asm
	{
    .reg .pred p;
    and.b32 %r942, %r943, %r944;    setp.ne.u32 p, %r942, 0;
    vote.ballot.sync.b32 %r942, p, 0xffffffff;
    @!p not.b32 %r942, %r942;
}

	// end inline asm
	and.b32  	%r954, %r942, %r953;
	clz.b32 	%r955, %r954;
	sub.s32 	%r229, 31, %r955;
	and.b32  	%r956, %r878, %r954;
	popc.b32 	%r230, %r956;
	setp.ne.s32 	%p107, %r443, %r229;
	mov.b32 	%r2230, 0;
	@%p107 bra 	$L__BB13_183;
	shl.b32 	%r957, %r943, 2;
	add.s32 	%r958, %r219, %r957;
	atom.shared.add.u32 	%r2230, [%r958], %r230;
$L__BB13_183:
	ld.param.u32 	%r2097, [_ZN3cub18CUB_300001_SM_10006detail10radix_sort29DeviceRadixSortOnesweepKernelINS1_5radix10policy_hubIiiyE10Policy1000ELNS0_9SortOrderE0EiiyiiNS1_21identity_decomposer_tEEEvPT5_SB_PT3_PKSC_PT1_PKSG_PT2_PKSK_T4_iiT6__param_9];
	shfl.sync.idx.b32	%r984|%p108, %r2230, %r229, 31, -1;
	add.s32 	%r233, %r230, %r984;
	shr.u32 	%r985, %r2226, %r2097;
	and.b32  	%r981, %r985, %r221;
	mov.b32 	%r961, 1;
	// begin inline asm
	{
    .reg .pred p;
    and.b32 %r959, %r981, %r961;    setp.ne.u32 p, %r959, 0;
    vote.ballot.sync.b32 %r959, p, 0xffffffff;
    @!p not.b32 %r959, %r959;
}

	// end inline asm
	mov.b32 	%r964, 2;
	// begin inline asm
	{
    .reg .pred p;
    and.b32 %r962, %r981, %r964;    setp.ne.u32 p, %r962, 0;
    vote.ballot.sync.b32 %r962, p, 0xffffffff;
    @!p not.b32 %r962, %r962;
}

	// end inline asm
	and.b32  	%r986, %r962, %r959;
	mov.b32 	%r967, 4;
	// begin inline asm
	{
    .reg .pred p;
    and.b32 %r965, %r981, %r967;    setp.ne.u32 p, %r965, 0;
    vote.ballot.sync.b32 %r965, p, 0xffffffff;
    @!p not.b32 %r965, %r965;
}

	// end inline asm
	and.b32  	%r987, %r965, %r986;
	mov.b32 	%r970, 8;
	// begin inline asm
	{
    .reg .pred p;
    and.b32 %r968, %r981, %r970;    setp.ne.u32 p, %r968, 0;
    vote.ballot.sync.b32 %r968, p, 0xffffffff;
    @!p not.b32 %r968, %r968;
}

	// end inline asm
	and.b32  	%r988, %r968, %r987;
	mov.b32 	%r973, 16;
	// begin inline asm
	{
    .reg .pred p;
    and.b32 %r971, %r981, %r973;    setp.ne.u32 p, %r971, 0;
    vote.ballot.sync.b32 %r971, p, 0xffffffff;
    @!p not.b32 %r971, %r971;
}

	// end inline asm
	and.b32  	%r989, %r971, %r988;
	mov.b32 	%r976, 32;
	// begin inline asm
	{
    .reg .pred p;
    and.b32 %r974, %r981, %r976;    setp.ne.u32 p, %r974, 0;
    vote.ballot.sync.b32 %r974, p, 0xffffffff;
    @!p not.b32 %r974, %r974;
}

	// end inline asm
	and.b32  	%r990, %r974, %r989;
	mov.b32 	%r979, 64;
	// begin inline asm
	{
    .reg .pred p;
    and.b32 %r977, %r981, %r979;    setp.ne.u32 p, %r977, 0;
    vote.ballot.sync.b32 %r977, p, 0xffffffff;
    @!p not.b32 %r977, %r977;
}

	// end inline asm
	and.b32  	%r991, %r977, %r990;
	mov.b32 	%r982, 128;
	// begin inline asm
	{
    .reg .pred p;
    and.b32 %r980, %r981, %r982;    setp.ne.u32 p, %r980, 0;
    vote.ballot.sync.b32 %r980, p, 0xffffffff;
    @!p not.b32 %r980, %r980;
}

	// end inline asm
	and.b32  	%r992, %r980, %r991;
	clz.b32 	%r993, %r992;
	sub.s32 	%r235, 31, %r993;
	and.b32  	%r994, %r878, %r992;
	popc.b32 	%r236, %r994;
	setp.ne.s32 	%p109, %r443, %r235;
	mov.b32 	%r2231, 0;
	@%p109 bra 	$L__BB13_185;
	shl.b32 	%r995, %r981, 2;
	add.s32 	%r996, %r219, %r995;
	atom.shared.add.u32 	%r2231, [%r996], %r236;
$L__BB13_185:
	ld.param.u32 	%r2098, [_ZN3cub18CUB_300001_SM_10006detail10radix_sort29DeviceRadixSortOnesweepKernelINS1_5radix10policy_hubIiiyE10Policy1000ELNS0_9SortOrderE0EiiyiiNS1_21identity_decomposer_tEEEvPT5_SB_PT3_PKSC_PT1_PKSG_PT2_PKSK_T4_iiT6__param_9];
	shfl.sync.idx.b32	%r1022|%p110, %r2231, %r235, 31, -1;
	add.s32 	%r239, %r236, %r1022;
	shr.u32 	%r1023, %r2225, %r2098;
	and.b32  	%r1019, %r1023, %r221;
	mov.b32 	%r999, 1;
	// begin inline asm
	{
    .reg .pred p;
    and.b32 %r997, %r1019, %r999;    setp.ne.u32 p, %r997, 0;
    vote.ballot.sync.b32 %r997, p, 0xffffffff;
    @!p not.b32 %r997, %r997;
}

	// end inline asm
	mov.b32 	%r1002, 2;
	// begin inline asm
	{
    .reg .pred p;
    and.b32 %r1000, %r1019, %r1002;    setp.ne.u32 p, %r1000, 0;
    vote.ballot.sync.b32 %r1000, p, 0xffffffff;
    @!p not.b32 %r1000, %r1000;
}

	// end inline asm
	and.b32  	%r1024, %r1000, %r997;
	mov.b32 	%r1005, 4;
	// begin inline asm
	{
    .reg .pred p;
    and.b32 %r1003, %r1019, %r1005;    setp.ne.u32 p, %r1003, 0;
    vote.ballot.sync.b32 %r1003, p, 0xffffffff;
    @!p not.b32 %r1003, %r1003;
}

	// end inline asm
	and.b32  	%r1025, %r1003, %r1024;
	mov.b32 	%r1008, 8;
	// begin inline asm
	{
    .reg .pred p;
    and.b32 %r1006, %r1019, %r1008;    setp.ne.u32 p, %r1006, 0;
    vote.ballot.sync.b32 %r1006, p, 0xffffffff;
    @!p not.b32 %r1006, %r1006;
}

	// end inline asm
	and.b32  	%r1026, %r1006, %r1025;
	mov.b32 	%r1011, 16;
	// begin inline asm
	{
    .reg .pred p;
    and.b32 %r1009, %r1019, %r1011;    setp.ne.u32 p, %r1009, 0;
    vote.ballot.sync.b32 %r1009, p, 0xffffffff;
    @!p not.b32 %r1009, %r1009;
}

	// end inline asm
	and.b32  	%r1027, %r1009, %r1026;
	mov.b32 	%r1014, 32;
	// begin inline asm
	{
    .reg .pred p;
    and.b32 %r1012, %r1019, %r1014;    setp.ne.u32 p, %r1012, 0;
    vote.ballot.sync.b32 %r1012, p, 0xffffffff;
    @!p not.b32 %r1012, %r1012;
}

	// end inline asm
	and.b32  	%r1028, %r1012, %r1027;
	mov.b32 	%r1017, 64;
	// begin inline asm
	{
    .reg .pred p;
    and.b32 %r1015, %r1019, %r1017;    setp.ne.u32 p, %r1015, 0;
    vote.ballot.sync.b32 %r1015, p, 0xffffffff;
    @!p not.b32 %r1015, %r1015;
}

	// end inline asm
	and.b32  	%r1029, %r1015, %r1028;
	mov.b32 	%r1020, 128;
	// begin inline asm
	{
    .reg .pred p;
    and.b32 %r1018, %r1019, %r1020;    setp.ne.u32 p, %r1018, 0;
    vote.ballot.sync.b32 %r1018, p, 0xffffffff;
    @!p not.b32 %r1018, %r1018;
}

	// end inline asm
	and.b32  	%r1030, %r1018, %r1029;
	clz.b32 	%r1031, %r1030;
	sub.s32 	%r241, 31, %r1031;
	and.b32  	%r1032, %r878, %r1030;
	popc.b32 	%r242, %r1032;
	setp.ne.s32 	%p111, %r443, %r241;
	mov.b32 	%r2232, 0;
	@%p111 bra 	$L__BB13_187;
	shl.b32 	%r1033, %r1019, 2;
	add.s32 	%r1034, %r219, %r1033;
	atom.shared.add.u32 	%r2232, [%r1034], %r242;
$L__BB13_187:
	ld.param.u32 	%r2099, [_ZN3cub18CUB_300001_SM_10006detail10radix_sort29DeviceRadixSortOnesweepKernelINS1_5radix10policy_hubIiiyE10Policy1000ELNS0_9SortOrderE0EiiyiiNS1_21identity_decomposer_tEEEvPT5_SB_PT3_PKSC_PT1_PKSG_PT2_PKSK_T4_iiT6__param_9];
	shfl.sync.idx.b32	%r1060|%p112, %r2232, %r241, 31, -1;
	add.s32 	%r245, %r242, %r1060;
	shr.u32 	%r1061, %r2224, %r2099;
	and.b32  	%r1057, %r1061, %r221;
	mov.b32 	%r1037, 1;
	// begin inline asm
	{
    .reg .pred p;
    and.b32 %r1035, %r1057, %r1037;    setp.ne.u32 p, %r1035, 0;
    vote.ballot.sync.b32 %r1035, p, 0xffffffff;
    @!p not.b32 %r1035, %r1035;
}

	// end inline asm
	mov.b32 	%r1040, 2;
	// begin inline asm
	{
    .reg .pred p;
    and.b32 %r1038, %r1057, %r1040;    setp.ne.u32 p, %r1038, 0;
    vote.ballot.sync.b32 %r1038, p, 0xffffffff;
    @!p not.b32 %r1038, %r1038;
}

	// end inline asm
	and.b32  	%r1062, %r1038, %r1035;
	mov.b32 	%r1043, 4;
	// begin inline asm
	{
    .reg .pred p;
    and.b32 %r1041, %r1057, %r1043;    setp.ne.u32 p, %r1041, 0;
    vote.ballot.sync.b32 %r1041, p, 0xffffffff;
    @!p not.b32 %r1041, %r1041;
}

	// end inline asm
	and.b32  	%r1063, %r1041, %r1062;
	mov.b32 	%r1046, 8;
	// begin inline asm
	{
    .reg .pred p;
    and.b32 %r1044, %r1057, %r1046;    setp.ne.u32 p, %r1044, 0;
    vote.ballot.sync.b32 %r1044, p, 0xffffffff;
    @!p not.b32 %r1044, %r1044;
}

	// end inline asm
	and.b32  	%r1064, %r1044, %r1063;
	mov.b32 	%r1049, 16;
	// begin inline asm
	{
    .reg .pred p;
    and.b32 %r1047, %r1057, %r1049;    setp.ne.u32 p, %r1047, 0;
    vote.ballot.sync.b32 %r1047, p, 0xffffffff;
    @!p not.b32 %r1047, %r1047;
}

	// end inline asm
	and.b32  	%r1065, %r1047, %r1064;
	mov.b32 	%r1052, 32;
	// begin inline asm
	{
    .reg .pred p;
    and.b32 %r1050, %r1057, %r1052;    setp.ne.u32 p, %r1050, 0;
    vote.ballot.sync.b32 %r1050, p, 0xffffffff;
    @!p not.b32 %r1050, %r1050;
}

	// end inline asm
	and.b32  	%r1066, %r1050, %r1065;
	mov.b32 	%r1055, 64;
	// begin inline asm
	{
    .reg .pred p;
    and.b32 %r1053, %r1057, %r1055;    setp.ne.u32 p, %r1053, 0;
    vote.ballot.sync.b32 %r1053, p, 0xffffffff;
    @!p not.b32 %r1053, %r1053;
}

	// end inline asm
	and.b32  	%r1067, %r1053, %r1066;
	mov.b32 	%r1058, 128;
	// begin inline asm
	{
    .reg .pred p;
    and.b32 %r1056, %r1057, %r1058;    setp.ne.u32 p, %r1056, 0;
    vote.ballot.sync.b32 %r1056, p, 0xffffffff;
    @!p not.b32 %r1056, %r1056;
}

	// end inline asm
	and.b32  	%r1068, %r1056, %r1067;
	clz.b32 	%r1069, %r1068;
	sub.s32 	%r247, 31, %r1069;
	and.b32  	%r1070, %r878, %r1068;
	popc.b32 	%r248, %r1070;
	setp.ne.s32 	%p113, %r443, %r247;
	mov.b32 	%r2233, 0;
	@%p113 bra 	$L__BB13_189;
	shl.b32 	%r1071, %r1057, 2;
	add.s32 	%r1072, %r219, %r1071;
	atom.shared.add.u32 	%r2233, [%r1072], %r248;
$L__BB13_189:
	ld.param.u32 	%r2100, [_ZN3cub18CUB_300001_SM_10006detail10radix_sort29DeviceRadixSortOnesweepKernelINS1_5radix10policy_hubIiiyE10Policy1000ELNS0_9SortOrderE0EiiyiiNS1_21identity_decomposer_tEEEvPT5_SB_PT3_PKSC_PT1_PKSG_PT2_PKSK_T4_iiT6__param_9];
	shfl.sync.idx.b32	%r1098|%p114, %r2233, %r247, 31, -1;
	add.s32 	%r251, %r248, %r1098;
	shr.u32 	%r1099, %r2223, %r2100;
	and.b32  	%r1095, %r1099, %r221;
	mov.b32 	%r1075, 1;
	// begin inline asm
	{
    .reg .pred p;
    and.b32 %r1073, %r1095, %r1075;    setp.ne.u32 p, %r1073, 0;
    vote.ballot.sync.b32 %r1073, p, 0xffffffff;
    @!p not.b32 %r1073, %r1073;
}

	// end inline asm
	mov.b32 	%r1078, 2;
	// begin inline asm
	{
    .reg .pred p;
    and.b32 %r1076, %r1095, %r1078;    setp.ne.u32 p, %r1076, 0;
    vote.ballot.sync.b32 %r1076, p, 0xffffffff;
    @!p not.b32 %r1076, %r1076;
}

	// end inline asm
	and.b32  	%r1100, %r1076, %r1073;
	mov.b32 	%r1081, 4;
	// begin inline asm
	{
    .reg .pred p;
    and.b32 %r1079, %r1095, %r1081;    setp.ne.u32 p, %r1079, 0;
    vote.ballot.sync.b32 %r1079, p, 0xffffffff;
    @!p not.b32 %r1079, %r1079;
}

	// end inline asm
	and.b32  	%r1101, %r1079, %r1100;
	mov.b32 	%r1084, 8;
	// begin inline asm
	{
    .reg .pred p;
    and.b32 %r1082, %r1095, %r1084;    setp.ne.u32 p, %r1082, 0;
    vote.ballot.sync.b32 %r1082, p, 0xffffffff;
    @!p not.b32 %r1082, %r1082;
}

	// end inline asm
	and.b32  	%r1102, %r1082, %r1101;
	mov.b32 	%r1087, 16;
	// begin inline asm
	{
    .reg .pred p;
    and.b32 %r1085, %r1095, %r1087;    setp.ne.u32 p, %r1085, 0;
    vote.ballot.sync.b32 %r1085, p, 0xffffffff;
    @!p not.b32 %r1085, %r1085;
}

	// end inline asm
	and.b32  	%r1103, %r1085, %r1102;
	mov.b32 	%r1090, 32;
	// begin inline asm
	{
    .reg .pred p;
    and.b32 %r1088, %r1095, %r1090;    setp.ne.u32 p, %r1088, 0;
    vote.ballot.sync.b32 %r1088, p, 0xffffffff;
    @!p not.b32 %r1088, %r1088;
}

	// end inline asm
	and.b32  	%r1104, %r1088, %r1103;
	mov.b32 	%r1093, 64;
	// begin inline asm
	{
    .reg .pred p;
    and.b32 %r1091, %r1095, %r1093;    setp.ne.u32 p, %r1091, 0;
    vote.ballot.sync.b32 %r1091, p, 0xffffffff;
    @!p not.b32 %r1091, %r1091;
}

	// end inline asm
	and.b32  	%r1105, %r1091, %r1104;
	mov.b32 	%r1096, 128;
	// begin inline asm
	{
    .reg .pred p;
    and.b32 %r1094, %r1095, %r1096;    setp.ne.u32 p, %r1094, 0;
    vote.ballot.sync.b32 %r1094, p, 0xffffffff;
    @!p not.b32 %r1094, %r1094;
}

	// end inline asm
	and.b32  	%r1106, %r1094, %r1105;
	clz.b32 	%r1107, %r1106;
	sub.s32 	%r253, 31, %r1107;
	and.b32  	%r1108, %r878, %r1106;
	popc.b32 	%r254, %r1108;
	setp.ne.s32 	%p115, %r443, %r253;
	mov.b32 	%r2234, 0;
	@%p115 bra 	$L__BB13_191;
	shl.b32 	%r1109, %r1095, 2;
	add.s32 	%r1110, %r219, %r1109;
	atom.shared.add.u32 	%r2234, [%r1110], %r254;
$L__BB13_191:
	ld.param.u32 	%r2101, [_ZN3cub18CUB_300001_SM_10006detail10radix_sort29DeviceRadixSortOnesweepKernelINS1_5radix10policy_hubIiiyE10Policy1000ELNS0_9SortOrderE0EiiyiiNS1_21identity_decomposer_tEEEvPT5_SB_PT3_PKSC_PT1_PKSG_PT2_PKSK_T4_iiT6__param_9];
	shfl.sync.idx.b32	%r1136|%p116, %r2234, %r253, 31, -1;
	add.s32 	%r257, %r254, %r1136;
	shr.u32 	%r1137, %r2222, %r2101;
	and.b32  	%r1133, %r1137, %r221;
	mov.b32 	%r1113, 1;
	// begin inline asm
	{
    .reg .pred p;
    and.b32 %r1111, %r1133, %r1113;    setp.ne.u32 p, %r1111, 0;
    vote.ballot.sync.b32 %r1111, p, 0xffffffff;
    @!p not.b32 %r1111, %r1111;
}

	// end inline asm
	mov.b32 	%r1116, 2;
	// begin inline asm
	{
    .reg .pred p;
    and.b32 %r1114, %r1133, %r1116;    setp.ne.u32 p, %r1114, 0;
    vote.ballot.sync.b32 %r1114, p, 0xffffffff;
    @!p not.b32 %r1114, %r1114;
}

	// end inline asm
	and.b32  	%r1138, %r1114, %r1111;
	mov.b32 	%r1119, 4;
	// begin inline asm
	{
    .reg .pred p;
    and.b32 %r1117, %r1133, %r1119;    setp.ne.u32 p, %r1117, 0;
    vote.ballot.sync.b32 %r1117, p, 0xffffffff;
    @!p not.b32 %r1117, %r1117;
}

	// end inline asm
	and.b32  	%r1139, %r1117, %r1138;
	mov.b32 	%r1122, 8;
	// begin inline asm
	{
    .reg .pred p;
    and.b32 %r1120, %r1133, %r1122;    setp.ne.u32 p, %r1120, 0;
    vote.ballot.sync.b32 %r1120, p, 0xffffffff;
    @!p not.b32 %r1120, %r1120;
}

	// end inline asm
	and.b32  	%r1140, %r1120, %r1139;
	mov.b32 	%r1125, 16;
	// begin inline asm
	{
    .reg .pred p;
    and.b32 %r1123, %r1133, %r1125;    setp.ne.u32 p, %r1123, 0;
    vote.ballot.sync.b32 %r1123, p, 0xffffffff;
    @!p not.b32 %r1123, %r1123;
}

	// end inline asm
	and.b32  	%r1141, %r1123, %r1140;
	mov.b32 	%r1128, 32;
	// begin inline asm
	{
    .reg .pred p;
    and.b32 %r1126, %r1133, %r1128;    setp.ne.u32 p, %r1126, 0;
    vote.ballot.sync.b32 %r1126, p, 0xffffffff;
    @!p not.b32 %r1126, %r1126;
}

	// end inline asm
	and.b32  	%r1142, %r1126, %r1141;
	mov.b32 	%r1131, 64;
	// begin inline asm
	{
    .reg .pred p;
    and.b32 %r1129, %r1133, %r1131;    setp.ne.u32 p, %r1129, 0;
    vote.ballot.sync.b32 %r1129, p, 0xffffffff;
    @!p not.b32 %r1129, %r1129;
}

	// end inline asm
	and.b32  	%r1143, %r1129, %r1142;
	mov.b32 	%r1134, 128;
	// begin inline asm
	{
    .reg .pred p;
    and.b32 %r1132, %r1133, %r1134;    setp.ne.u32 p, %r1132, 0;
    vote.ballot.sync.b32 %r1132, p, 0xffffffff;
    @!p not.b32 %r1132, %r1132;
}

	// end inline asm
	and.b32  	%r1144, %r1132, %r1143;
	clz.b32 	%r1145, %r1144;
	sub.s32 	%r259, 31, %r1145;
	and.b32  	%r1146, %r878, %r1144;
	popc.b32 	%r260, %r1146;
	setp.ne.s32 	%p117, %r443, %r259;
	mov.b32 	%r2235, 0;
	@%p117 bra 	$L__BB13_193;
	shl.b32 	%r1147, %r1133, 2;
	add.s32 	%r1148, %r219, %r1147;
	atom.shared.add.u32 	%r2235, [%r1148], %r260;
$L__BB13_193:
	ld.param.u32 	%r2102, [_ZN3cub18CUB_300001_SM_10006detail10radix_sort29DeviceRadixSortOnesweepKernelINS1_5radix10policy_hubIiiyE10Policy1000ELNS0_9SortOrderE0EiiyiiNS1_21identity_decomposer_tEEEvPT5_SB_PT3_PKSC_PT1_PKSG_PT2_PKSK_T4_iiT6__param_9];
	shfl.sync.idx.b32	%r1174|%p118, %r2235, %r259, 31, -1;
	add.s32 	%r263, %r260, %r1174;
	shr.u32 	%r1175, %r2221, %r2102;
	and.b32  	%r1171, %r1175, %r221;
	mov.b32 	%r1151, 1;
	// begin inline asm
	{
    .reg .pred p;
    and.b32 %r1149, %r1171, %r1151;    setp.ne.u32 p, %r1149, 0;
    vote.ballot.sync.b32 %r1149, p, 0xffffffff;
    @!p not.b32 %r1149, %r1149;
}

	// end inline asm
	mov.b32 	%r1154, 2;
	// begin inline asm
	{
    .reg .pred p;
    and.b32 %r1152, %r1171, %r1154;    setp.ne.u32 p, %r1152, 0;
    vote.ballot.sync.b32 %r1152, p, 0xffffffff;
    @!p not.b32 %r1152, %r1152;
}

	// end inline asm
	and.b32  	%r1176, %r1152, %r1149;
	mov.b32 	%r1157, 4;
	// begin inline asm
	{
    .reg .pred p;
    and.b32 %r1155, %r1171, %r1157;    setp.ne.u32 p, %r1155, 0;
    vote.ballot.sync.b32 %r1155, p, 0xffffffff;
    @!p not.b32 %r1155, %r1155;
}

	// end inline asm
	and.b32  	%r1177, %r1155, %r1176;
	mov.b32 	%r1160, 8;
	// begin inline asm
	{
    .reg .pred p;
    and.b32 %r1158, %r1171, %r1160;    setp.ne.u32 p, %r1158, 0;
    vote.ballot.sync.b32 %r1158, p, 0xffffffff;
    @!p not.b32 %r1158, %r1158;
}

	// end inline asm
	and.b32  	%r1178, %r1158, %r1177;
	mov.b32 	%r1163, 16;
	// begin inline asm
	{
    .reg .pred p;
    and.b32 %r1161, %r1171, %r1163;    setp.ne.u32 p, %r1161, 0;
    vote.ballot.sync.b32 %r1161, p, 0xffffffff;
    @!p not.b32 %r1161, %r1161;
}

	// end inline asm
	and.b32  	%r1179, %r1161, %r1178;
	mov.b32 	%r1166, 32;
	// begin inline asm
	{
    .reg .pred p;
    and.b32 %r1164, %r1171, %r1166;    setp.ne.u32 p, %r1164, 0;
    vote.ballot.sync.b32 %r1164, p, 0xffffffff;
    @!p not.b32 %r1164, %r1164;
}

	// end inline asm
	and.b32  	%r1180, %r1164, %r1179;
	mov.b32 	%r1169, 64;
	// begin inline asm
	{
    .reg .pred p;
    and.b32 %r1167, %r1171, %r1169;    setp.ne.u32 p, %r1167, 0;
    vote.ballot.sync.b32 %r1167, p, 0xffffffff;
    @!p not.b32 %r1167, %r1167;
}

	// end inline asm
	and.b32  	%r1181, %r1167, %r1180;
	mov.b32 	%r1172, 128;
	// begin inline asm
	{
    .reg .pred p;
    and.b32 %r1170, %r1171, %r1172;    setp.ne.u32 p, %r1170, 0;
    vote.ballot.sync.b32 %r1170, p, 0xffffffff;
    @!p not.b32 %r1170, %r1170;
}

	// end inline asm
	and.b32  	%r1182, %r1170, %r1181;
	clz.b32 	%r1183, %r1182;
	sub.s32 	%r265, 31, %r1183;
	and.b32  	%r1184, %r878, %r1182;
	popc.b32 	%r266, %r1184;
	setp.ne.s32 	%p119, %r443, %r265;
	mov.b32 	%r2236, 0;
	@%p119 bra 	$L__BB13_195;
	shl.b32 	%r1185, %r1171, 2;
	add.s32 	%r1186, %r219, %r1185;
	atom.shared.add.u32 	%r2236, [%r1186], %r266;
$L__BB13_195:
	ld.param.u32 	%r2103, [_ZN3cub18CUB_300001_SM_10006detail10radix_sort29DeviceRadixSortOnesweepKernelINS1_5radix10policy_hubIiiyE10Policy1000ELNS0_9SortOrderE0EiiyiiNS1_21identity_decomposer_tEEEvPT5_SB_PT3_PKSC_PT1_PKSG_PT2_PKSK_T4_iiT6__param_9];
	shfl.sync.idx.b32	%r1212|%p120, %r2236, %r265, 31, -1;
	add.s32 	%r269, %r266, %r1212;
	shr.u32 	%r1213, %r2220, %r2103;
	and.b32  	%r1209, %r1213, %r221;
	mov.b32 	%r1189, 1;
	// begin inline asm
	{
    .reg .pred p;
    and.b32 %r1187, %r1209, %r1189;    setp.ne.u32 p, %r1187, 0;
    vote.ballot.sync.b32 %r1187, p, 0xffffffff;
    @!p not.b32 %r1187, %r1187;
}

	// end inline asm
	mov.b32 	%r1192, 2;
	// begin inline asm
	{
    .reg .pred p;
    and.b32 %r1190, %r1209, %r1192;    setp.ne.u32 p, %r1190, 0;
    vote.ballot.sync.b32 %r1190, p, 0xffffffff;
    @!p not.b32 %r1190, %r1190;
}

	// end inline asm
	and.b32  	%r1214, %r1190, %r1187;
	mov.b32 	%r1195, 4;
	// begin inline asm
	{
    .reg .pred p;
    and.b32 %r1193, %r1209, %r1195;    setp.ne.u32 p, %r1193, 0;
    vote.ballot.sync.b32 %r1193, p, 0xffffffff;
    @!p not.b32 %r1193, %r1193;
}

	// end inline asm
	and.b32  	%r1215, %r1193, %r1214;
	mov.b32 	%r1198, 8;
	// begin inline asm
	{
    .reg .pred p;
    and.b32 %r1196, %r1209, %r1198;    setp.ne.u32 p, %r1196, 0;
    vote.ballot.sync.b32 %r1196, p, 0xffffffff;
    @!p not.b32 %r1196, %r1196;
}

	// end inline asm
	and.b32  	%r1216, %r1196, %r1215;
	mov.b32 	%r1201, 16;
	// begin inline asm
	{
    .reg .pred p;
    and.b32 %r1199, %r1209, %r1201;    setp.ne.u32 p, %r1199, 0;
    vote.ballot.sync.b32 %r1199, p, 0xffffffff;
    @!p not.b32 %r1199, %r1199;
}

	// end inline asm
	and.b32  	%r1217, %r1199, %r1216;
	mov.b32 	%r1204, 32;
	// begin inline asm
	{
    .reg .pred p;
    and.b32 %r1202, %r1209, %r1204;    setp.ne.u32 p, %r1202, 0;
    vote.ballot.sync.b32 %r1202, p, 0xffffffff;
    @!p not.b32 %r1202, %r1202;
}

	// end inline asm
	and.b32  	%r1218, %r1202, %r1217;
	mov.b32 	%r1207, 64;
	// begin inline asm
	{
    .reg .pred p;
    and.b32 %r1205, %r1209, %r1207;    setp.ne.u32 p, %r1205, 0;
    vote.ballot.sync.b32 %r1205, p, 0xffffffff;
    @!p not.b32 %r1205, %r1205;
}

	// end inline asm
	and.b32  	%r1219, %r1205, %r1218;
	mov.b32 	%r1210, 128;
	// begin inline asm
	{
    .reg .pred p;
    and.b32 %r1208, %r1209, %r1210;    setp.ne.u32 p, %r1208, 0;
    vote.ballot.sync.b32 %r1208, p, 0xffffffff;
    @!p not.b32 %r1208, %r1208;
}

	// end inline asm
	and.b32  	%r1220, %r1208, %r1219;
	clz.b32 	%r1221, %r1220;
	sub.s32 	%r271, 31, %r1221;
	and.b32  	%r1222, %r878, %r1220;
	popc.b32 	%r272, %r1222;
	setp.ne.s32 	%p121, %r443, %r271;
	mov.b32 	%r2237, 0;
	@%p121 bra 	$L__BB13_197;
	shl.b32 	%r1223, %r1209, 2;
	add.s32 	%r1224, %r219, %r1223;
	atom.shared.add.u32 	%r2237, [%r1224], %r272;
$L__BB13_197:
	ld.param.u32 	%r2104, [_ZN3cub18CUB_300001_SM_10006detail10radix_sort29DeviceRadixSortOnesweepKernelINS1_5radix10policy_hubIiiyE10Policy1000ELNS0_9SortOrderE0EiiyiiNS1_21identity_decomposer_tEEEvPT5_SB_PT3_PKSC_PT1_PKSG_PT2_PKSK_T4_iiT6__param_9];
	shfl.sync.idx.b32	%r1250|%p122, %r2237, %r271, 31, -1;
	add.s32 	%r275, %r272, %r1250;
	shr.u32 	%r1251, %r2219, %r2104;
	and.b32  	%r1247, %r1251, %r221;
	mov.b32 	%r1227, 1;
	// begin inline asm
	{
    .reg .pred p;
    and.b32 %r1225, %r1247, %r1227;    setp.ne.u32 p, %r1225, 0;
    vote.ballot.sync.b32 %r1225, p, 0xffffffff;
    @!p not.b32 %r1225, %r1225;
}

	// end inline asm
	mov.b32 	%r1230, 2;
	// begin inline asm
	{
    .reg .pred p;
    and.b32 %r1228, %r1247, %r1230;    setp.ne.u32 p, %r1228, 0;
    vote.ballot.sync.b32 %r1228, p, 0xffffffff;
    @!p not.b32 %r1228, %r1228;
}

	// end inline asm
	and.b32  	%r1252, %r1228, %r1225;
	mov.b32 	%r1233, 4;
	// begin inline asm
	{
    .reg .pred p;
    and.b32 %r1231, %r1247, %r1233;    setp.ne.u32 p, %r1231, 0;
    vote.ballot.sync.b32 %r1231, p, 0xffffffff;
    @!p not.b32 %r1231, %r1231;
}

	// end inline asm
	and.b32  	%r1253, %r1231, %r1252;
	mov.b32 	%r1236, 8;
	// begin inline asm
	{
    .reg .pred p;
    and.b32 %r1234, %r1247, %r1236;    setp.ne.u32 p, %r1234, 0;
    vote.ballot.sync.b32 %r1234, p, 0xffffffff;
    @!p not.b32 %r1234, %r1234;
}

	// end inline asm
	and.b32  	%r1254, %r1234, %r1253;
	mov.b32 	%r1239, 16;
	// begin inline asm
	{
    .reg .pred p;
    and.b32 %r1237, %r1247, %r1239;    setp.ne.u32 p, %r1237, 0;
    vote.ballot.sync.b32 %r1237, p, 0xffffffff;
    @!p not.b32 %r1237, %r1237;
}

	// end inline asm
	and.b32  	%r1255, %r1237, %r1254;
	mov.b32 	%r1242, 32;
	// begin inline asm
	{
    .reg .pred p;
    and.b32 %r1240, %r1247, %r1242;    setp.ne.u32 p, %r1240, 0;
    vote.ballot.sync.b32 %r1240, p, 0xffffffff;
    @!p not.b32 %r1240, %r1240;
}

	// end inline asm
	and.b32  	%r1256, %r1240, %r1255;
	mov.b32 	%r1245, 64;
	// begin inline asm
	{
    .reg .pred p;
    and.b32 %r1243, %r1247, %r1245;    setp.ne.u32 p, %r1243, 0;
    vote.ballot.sync.b32 %r1243, p, 0xffffffff;
    @!p not.b32 %r1243, %r1243;
}

	// end inline asm
	and.b32  	%r1257, %r1243, %r1256;
	mov.b32 	%r1248, 128;
	// begin inline asm
	{
    .reg .pred p;
    and.b32 %r1246, %r1247, %r1248;    setp.ne.u32 p, %r1246, 0;
    vote.ballot.sync.b32 %r1246, p, 0xffffffff;
    @!p not.b32 %r1246, %r1246;
}

	// end inline asm
	and.b32  	%r1258, %r1246, %r1257;
	clz.b32 	%r1259, %r1258;
	sub.s32 	%r277, 31, %r1259;
	and.b32  	%r1260, %r878, %r1258;
	popc.b32 	%r278, %r1260;
	setp.ne.s32 	%p123, %r443, %r277;
	mov.b32 	%r2238, 0;
	@%p123 bra 	$L__BB13_199;
	shl.b32 	%r1265, %r1247, 2;
	add.s32 	%r1266, %r219, %r1265;
	atom.shared.add.u32 	%r2238, [%r1266], %r278;
$L__BB13_199:
	ld.param.u32 	%r2105, [_ZN3cub18CUB_300001_SM_10006detail10radix_sort29DeviceRadixSortOnesweepKernelINS1_5radix10policy_hubIiiyE10Policy1000ELNS0_9SortOrderE0EiiyiiNS1_21identity_decomposer_tEEEvPT5_SB_PT3_PKSC_PT1_PKSG_PT2_PKSK_T4_iiT6__param_9];
	shfl.sync.idx.b32	%r1292|%p124, %r2238, %r277, 31, -1;
	add.s32 	%r281, %r278, %r1292;
	shr.u32 	%r1293, %r2218, %r2105;
	and.b32  	%r1289, %r1293, %r221;
	mov.b32 	%r1269, 1;
	// begin inline asm
	{
    .reg .pred p;
    and.b32 %r1267, %r1289, %r1269;    setp.ne.u32 p, %r1267, 0;
    vote.ballot.sync.b32 %r1267, p, 0xffffffff;
    @!p not.b32 %r1267, %r1267;
}

	// end inline asm
	mov.b32 	%r1272, 2;
	// begin inline asm
	{
    .reg .pred p;
    and.b32 %r1270, %r1289, %r1272;    setp.ne.u32 p, %r1270, 0;
    vote.ballot.sync.b32 %r1270, p, 0xffffffff;
    @!p not.b32 %r1270, %r1270;
}

	// end inline asm
	and.b32  	%r1294, %r1270, %r1267;
	mov.b32 	%r1275, 4;
	// begin inline asm
	{
    .reg .pred p;
    and.b32 %r1273, %r1289, %r1275;    setp.ne.u32 p, %r1273, 0;
    vote.ballot.sync.b32 %r1273, p, 0xffffffff;
    @!p not.b32 %r1273, %r1273;
}

	// end inline asm
	and.b32  	%r1295, %r1273, %r1294;
	mov.b32 	%r1278, 8;
	// begin inline asm
	{
    .reg .pred p;
    and.b32 %r1276, %r1289, %r1278;    setp.ne.u32 p, %r1276, 0;
    vote.ballot.sync.b32 %r1276, p, 0xffffffff;
    @!p not.b32 %r1276, %r1276;
}

	// end inline asm
	and.b32  	%r1296, %r1276, %r1295;
	mov.b32 	%r1281, 16;
	// begin inline asm
	{
    .reg .pred p;
    and.b32 %r1279, %r1289, %r1281;    setp.ne.u32 p, %r1279, 0;
    vote.ballot.sync.b32 %r1279, p, 0xffffffff;
    @!p not.b32 %r1279, %r1279;
}

	// end inline asm
	and.b32  	%r1297, %r1279, %r1296;
	mov.b32 	%r1284, 32;
	// begin inline asm
	{
    .reg .pred p;
    and.b32 %r1282, %r1289, %r1284;    setp.ne.u32 p, %r1282, 0;
    vote.ballot.sync.b32 %r1282, p, 0xffffffff;
    @!p not.b32 %r1282, %r1282;
}

	// end inline asm
	and.b32  	%r1298, %r1282, %r1297;
	mov.b32 	%r1287, 64;
	// begin inline asm
	{
    .reg .pred p;
    and.b32 %r1285, %r1289, %r1287;    setp.ne.u32 p, %r1285, 0;
    vote.ballot.sync.b32 %r1285, p, 0xffffffff;
    @!p not.b32 %r1285, %r1285;
}

	// end inline asm
	and.b32  	%r1299, %r1285, %r1298;
	mov.b32 	%r1290, 128;
	// begin inline asm
	{
    .reg .pred p;
    and.b32 %r1288, %r1289, %r1290;    setp.ne.u32 p, %r1288, 0;
    vote.ballot.sync.b32 %r1288, p, 0xffffffff;
    @!p not.b32 %r1288, %r1288;
}

	// end inline asm
	and.b32  	%r1300, %r1288, %r1299;
	clz.b32 	%r1301, %r1300;
	sub.s32 	%r283, 31, %r1301;
	and.b32  	%r1302, %r878, %r1300;
	popc.b32 	%r284, %r1302;
	setp.ne.s32 	%p125, %r443, %r283;
	mov.b32 	%r2239, 0;
	@%p125 bra 	$L__BB13_201;
	shl.b32 	%r1307, %r1289, 2;
	add.s32 	%r1308, %r219, %r1307;
	atom.shared.add.u32 	%r2239, [%r1308], %r284;
$L__BB13_201:
	ld.param.u32 	%r2106, [_ZN3cub18CUB_300001_SM_10006detail10radix_sort29DeviceRadixSortOnesweepKernelINS1_5radix10policy_hubIiiyE10Policy1000ELNS0_9SortOrderE0EiiyiiNS1_21identity_decomposer_tEEEvPT5_SB_PT3_PKSC_PT1_PKSG_PT2_PKSK_T4_iiT6__param_9];
	shfl.sync.idx.b32	%r1334|%p126, %r2239, %r283, 31, -1;
	add.s32 	%r287, %r284, %r1334;
	shr.u32 	%r1335, %r2217, %r2106;
	and.b32  	%r1331, %r1335, %r221;
	mov.b32 	%r1311, 1;
	// begin inline asm
	{
    .reg .pred p;
    and.b32 %r1309, %r1331, %r1311;    setp.ne.u32 p, %r1309, 0;
    vote.ballot.sync.b32 %r1309, p, 0xffffffff;
    @!p not.b32 %r1309, %r1309;
}

	// end inline asm
	mov.b32 	%r1314, 2;
	// begin inline asm
	{
    .reg .pred p;
    and.b32 %r1312, %r1331, %r1314;    setp.ne.u32 p, %r1312, 0;
    vote.ballot.sync.b32 %r1312, p, 0xffffffff;
    @!p not.b32 %r1312, %r1312;
}

	// end inline asm
	and.b32  	%r1336, %r1312, %r1309;
	mov.b32 	%r1317, 4;
	// begin inline asm
	{
    .reg .pred p;
    and.b32 %r1315, %r1331, %r1317;    setp.ne.u32 p, %r1315, 0;
    vote.ballot.sync.b32 %r1315, p, 0xffffffff;
    @!p not.b32 %r1315, %r1315;
}

	// end inline asm
	and.b32  	%r1337, %r1315, %r1336;
	mov.b32 	%r1320, 8;
	// begin inline asm
	{
    .reg .pred p;
    and.b32 %r1318, %r1331, %r1320;    setp.ne.u32 p, %r1318, 0;
    vote.ballot.sync.b32 %r1318, p, 0xffffffff;
    @!p not.b32 %r1318, %r1318;
}

	// end inline asm
	and.b32  	%r1338, %r1318, %r1337;
	mov.b32 	%r1323, 16;
	// begin inline asm
	{
    .reg .pred p;
    and.b32 %r1321, %r1331, %r1323;    setp.ne.u32 p, %r1321, 0;
    vote.ballot.sync.b32 %r1321, p, 0xffffffff;
    @!p not.b32 %r1321, %r1321;
}

	// end inline asm
	and.b32  	%r1339, %r1321, %r1338;
	mov.b32 	%r1326, 32;
	// begin inline asm
	{
    .reg .pred p;
    and.b32 %r1324, %r1331, %r1326;    setp.ne.u32 p, %r1324, 0;
    vote.ballot.sync.b32 %r1324, p, 0xffffffff;
    @!p not.b32 %r1324, %r1324;
}

	// end inline asm
	and.b32  	%r1340, %r1324, %r1339;
	mov.b32 	%r1329, 64;
	// begin inline asm
	{
    .reg .pred p;
    and.b32 %r1327, %r1331, %r1329;    setp.ne.u32 p, %r1327, 0;
    vote.ballot.sync.b32 %r1327, p, 0xffffffff;
    @!p not.b32 %r1327, %r1327;
}

	// end inline asm
	and.b32  	%r1341, %r1327, %r1340;
	mov.b32 	%r1332, 128;
	// begin inline asm
	{
    .reg .pred p;
    and.b32 %r1330, %r1331, %r1332;    setp.ne.u32 p, %r1330, 0;
    vote.ballot.sync.b32 %r1330, p, 0xffffffff;
    @!p not.b32 %r1330, %r1330;
}

	// end inline asm
	and.b32  	%r1342, %r1330, %r1341;
	clz.b32 	%r1343, %r1342;
	sub.s32 	%r289, 31, %r1343;
	and.b32  	%r1344, %r878, %r1342;
	popc.b32 	%r290, %r1344;
	setp.ne.s32 	%p127, %r443, %r289;
	mov.b32 	%r2240, 0;
	@%p127 bra 	$L__BB13_203;
	shl.b32 	%r1349, %r1331, 2;
	add.s32 	%r1350, %r219, %r1349;
	atom.shared.add.u32 	%r2240, [%r1350], %r290;
$L__BB13_203:
	ld.param.u32 	%r2107, [_ZN3cub18CUB_300001_SM_10006detail10radix_sort29DeviceRadixSortOnesweepKernelINS1_5radix10policy_hubIiiyE10Policy1000ELNS0_9SortOrderE0EiiyiiNS1_21identity_decomposer_tEEEvPT5_SB_PT3_PKSC_PT1_PKSG_PT2_PKSK_T4_iiT6__param_9];
	shfl.sync.idx.b32	%r1376|%p128, %r2240, %r289, 31, -1;
	add.s32 	%r293, %r290, %r1376;
	shr.u32 	%r1377, %r2216, %r2107;
	and.b32  	%r1373, %r1377, %r221;
	mov.b32 	%r1353, 1;
	// begin inline asm
	{
    .reg .pred p;
    and.b32 %r1351, %r1373, %r1353;    setp.ne.u32 p, %r1351, 0;
    vote.ballot.sync.b32 %r1351, p, 0xffffffff;
    @!p not.b32 %r1351, %r1351;
}

	// end inline asm
	mov.b32 	%r1356, 2;
	// begin inline asm
	{
    .reg .pred p;
    and.b32 %r1354, %r1373, %r1356;    setp.ne.u32 p, %r1354, 0;
    vote.ballot.sync.b32 %r1354, p, 0xffffffff;
    @!p not.b32 %r1354, %r1354;
}

	// end inline asm
	and.b32  	%r1378, %r1354, %r1351;
	mov.b32 	%r1359, 4;
	// begin inline asm
	{
    .reg .pred p;
    and.b32 %r1357, %r1373, %r1359;    setp.ne.u32 p, %r1357, 0;
    vote.ballot.sync.b32 %r1357, p, 0xffffffff;
    @!p not.b32 %r1357, %r1357;
}

	// end inline asm
	and.b32  	%r1379, %r1357, %r1378;
	mov.b32 	%r1362, 8;
	// begin inline asm
	{
    .reg .pred p;
    and.b32 %r1360, %r1373, %r1362;    setp.ne.u32 p, %r1360, 0;
    vote.ballot.sync.b32 %r1360, p, 0xffffffff;
    @!p not.b32 %r1360, %r1360;
}

	// end inline asm
	and.b32  	%r1380, %r1360, %r1379;
	mov.b32 	%r1365, 16;
	// begin inline asm
	{
    .reg .pred p;
    and.b32 %r1363, %r1373, %r1365;    setp.ne.u32 p, %r1363, 0;
    vote.ballot.sync.b32 %r1363, p, 0xffffffff;
    @!p not.b32 %r1363, %r1363;
}

	// end inline asm
	and.b32  	%r1381, %r1363, %r1380;
	mov.b32 	%r1368, 32;
	// begin inline asm
	{
    .reg .pred p;
    and.b32 %r1366, %r1373, %r1368;    setp.ne.u32 p, %r1366, 0;
    vote.ballot.sync.b32 %r1366, p, 0xffffffff;
    @!p not.b32 %r1366, %r1366;
}

	// end inline asm
	and.b32  	%r1382, %r1366, %r1381;
	mov.b32 	%r1371, 64;
	// begin inline asm
	{
    .reg .pred p;
    and.b32 %r1369, %r1373, %r1371;    setp.ne.u32 p, %r1369, 0;
    vote.ballot.sync.b32 %r1369, p, 0xffffffff;
    @!p not.b32 %r1369, %r1369;
}

	// end inline asm
	and.b32  	%r1383, %r1369, %r1382;
	mov.b32 	%r1374, 128;
	// begin inline asm
	{
    .reg .pred p;
    and.b32 %r1372, %r1373, %r1374;    setp.ne.u32 p, %r1372, 0;
    vote.ballot.sync.b32 %r1372, p, 0xffffffff;
    @!p not.b32 %r1372, %r1372;
}

	// end inline asm
	and.b32  	%r1384, %r1372, %r1383;
	clz.b32 	%r1385, %r1384;
	sub.s32 	%r295, 31, %r1385;
	and.b32  	%r1386, %r878, %r1384;
	popc.b32 	%r296, %r1386;
	setp.ne.s32 	%p129, %r443, %r295;
	mov.b32 	%r2241, 0;
	@%p129 bra 	$L__BB13_205;
	shl.b32 	%r1391, %r1373, 2;
	add.s32 	%r1392, %r219, %r1391;
	atom.shared.add.u32 	%r2241, [%r1392], %r296;
$L__BB13_205:
	ld.param.u32 	%r2108, [_ZN3cub18CUB_300001_SM_10006detail10radix_sort29DeviceRadixSortOnesweepKernelINS1_5radix10policy_hubIiiyE10Policy1000ELNS0_9SortOrderE0EiiyiiNS1_21identity_decomposer_tEEEvPT5_SB_PT3_PKSC_PT1_PKSG_PT2_PKSK_T4_iiT6__param_9];
	shfl.sync.idx.b32	%r1418|%p130, %r2241, %r295, 31, -1;
	add.s32 	%r299, %r296, %r1418;
	shr.u32 	%r1419, %r2215, %r2108;
	and.b32  	%r1415, %r1419, %r221;
	mov.b32 	%r1395, 1;
	// begin inline asm
	{
    .reg .pred p;
    and.b32 %r1393, %r1415, %r1395;    setp.ne.u32 p, %r1393, 0;
    vote.ballot.sync.b32 %r1393, p, 0xffffffff;
    @!p not.b32 %r1393, %r1393;
}

	// end inline asm
	mov.b32 	%r1398, 2;
	// begin inline asm
	{
    .reg .pred p;
    and.b32 %r1396, %r1415, %r1398;    setp.ne.u32 p, %r1396, 0;
    vote.ballot.sync.b32 %r1396, p, 0xffffffff;
    @!p not.b32 %r1396, %r1396;
}

	// end inline asm
	and.b32  	%r1420, %r1396, %r1393;
	mov.b32 	%r1401, 4;
	// begin inline asm
	{
    .reg .pred p;
    and.b32 %r1399, %r1415, %r1401;    setp.ne.u32 p, %r1399, 0;
    vote.ballot.sync.b32 %r1399, p, 0xffffffff;
    @!p not.b32 %r1399, %r1399;
}

	// end inline asm
	and.b32  	%r1421, %r1399, %r1420;
	mov.b32 	%r1404, 8;
	// begin inline asm
	{
    .reg .pred p;
    and.b32 %r1402, %r1415, %r1404;    setp.ne.u32 p, %r1402, 0;
    vote.ballot.sync.b32 %r1402, p, 0xffffffff;
    @!p not.b32 %r1402, %r1402;
}

	// end inline asm
	and.b32  	%r1422, %r1402, %r1421;
	mov.b32 	%r1407, 16;
	// begin inline asm
	{
    .reg .pred p;
    and.b32 %r1405, %r1415, %r1407;    setp.ne.u32 p, %r1405, 0;
    vote.ballot.sync.b32 %r1405, p, 0xffffffff;
    @!p not.b32 %r1405, %r1405;
}

	// end inline asm
	and.b32  	%r1423, %r1405, %r1422;
	mov.b32 	%r1410, 32;
	// begin inline asm
	{
    .reg .pred p;
    and.b32 %r1408, %r1415, %r1410;    setp.ne.u32 p, %r1408, 0;
    vote.ballot.sync.b32 %r1408, p, 0xffffffff;
    @!p not.b32 %r1408, %r1408;
}

	// end inline asm
	and.b32  	%r1424, %r1408, %r1423;
	mov.b32 	%r1413, 64;
	// begin inline asm
	{
    .reg .pred p;
    and.b32 %r1411, %r1415, %r1413;    setp.ne.u32 p, %r1411, 0;
    vote.ballot.sync.b32 %r1411, p, 0xffffffff;
    @!p not.b32 %r1411, %r1411;
}

	// end inline asm
	and.b32  	%r1425, %r1411, %r1424;
	mov.b32 	%r1416, 128;
	// begin inline asm
	{
    .reg .pred p;
    and.b32 %r1414, %r1415, %r1416;    setp.ne.u32 p, %r1414, 0;
    vote.ballot.sync.b32 %r1414, p, 0xffffffff;
    @!p not.b32 %r1414, %r1414;
}

	// end inline asm
	and.b32  	%r1426, %r1414, %r1425;
	clz.b32 	%r1427, %r1426;
	sub.s32 	%r301, 31, %r1427;
	and.b32  	%r1428, %r878, %r1426;
	popc.b32 	%r302, %r1428;
	setp.ne.s32 	%p131, %r443, %r301;
	mov.b32 	%r2242, 0;
	@%p131 bra 	$L__BB13_207;
	shl.b32 	%r1433, %r1415, 2;
	add.s32 	%r1434, %r219, %r1433;
	atom.shared.add.u32 	%r2242, [%r1434], %r302;
$L__BB13_207:
	ld.param.u32 	%r2109, [_ZN3cub18CUB_300001_SM_10006detail10radix_sort29DeviceRadixSortOnesweepKernelINS1_5radix10policy_hubIiiyE10Policy1000ELNS0_9SortOrderE0EiiyiiNS1_21identity_decomposer_tEEEvPT5_SB_PT3_PKSC_PT1_PKSG_PT2_PKSK_T4_iiT6__param_9];
	shfl.sync.idx.b32	%r1460|%p132, %r2242, %r301, 31, -1;
	add.s32 	%r305, %r302, %r1460;
	shr.u32 	%r1461, %r2214, %r2109;
	and.b32  	%r1457, %r1461, %r221;
	mov.b32 	%r1437, 1;
	// begin inline asm
	{
    .reg .pred p;
    and.b32 %r1435, %r1457, %r1437;    setp.ne.u32 p, %r1435, 0;
    vote.ballot.sync.b32 %r1435, p, 0xffffffff;
    @!p not.b32 %r1435, %r1435;
}

	// end inline asm
	mov.b32 	%r1440, 2;
	// begin inline asm
	{
    .reg .pred p;
    and.b32 %r1438, %r1457, %r1440;    setp.ne.u32 p, %r1438, 0;
    vote.ballot.sync.b32 %r1438, p, 0xffffffff;
    @!p not.b32 %r1438, %r1438;
}

	// end inline asm
	and.b32  	%r1462, %r1438, %r1435;
	mov.b32 	%r1443, 4;
	// begin inline asm
	{
    .reg .pred p;
    and.b32 %r1441, %r1457, %r1443;    setp.ne.u32 p, %r1441, 0;
    vote.ballot.sync.b32 %r1441, p, 0xffffffff;
    @!p not.b32 %r1441, %r1441;
}

	// end inline asm
	and.b32  	%r1463, %r1441, %r1462;
	mov.b32 	%r1446, 8;
	// begin inline asm
	{
    .reg .pred p;
    and.b32 %r1444, %r1457, %r1446;    setp.ne.u32 p, %r1444, 0;
    vote.ballot.sync.b32 %r1444, p, 0xffffffff;
    @!p not.b32 %r1444, %r1444;
}

	// end inline asm
	and.b32  	%r1464, %r1444, %r1463;
	mov.b32 	%r1449, 16;
	// begin inline asm
	{
    .reg .pred p;
    and.b32 %r1447, %r1457, %r1449;    setp.ne.u32 p, %r1447, 0;
    vote.ballot.sync.b32 %r1447, p, 0xffffffff;
    @!p not.b32 %r1447, %r1447;
}

	// end inline asm
	and.b32  	%r1465, %r1447, %r1464;
	mov.b32 	%r1452, 32;
	// begin inline asm
	{
    .reg .pred p;
    and.b32 %r1450, %r1457, %r1452;    setp.ne.u32 p, %r1450, 0;
    vote.ballot.sync.b32 %r1450, p, 0xffffffff;
    @!p not.b32 %r1450, %r1450;
}

	// end inline asm
	and.b32  	%r1466, %r1450, %r1465;
	mov.b32 	%r1455, 64;
	// begin inline asm
	{
    .reg .pred p;
    and.b32 %r1453, %r1457, %r1455;    setp.ne.u32 p, %r1453, 0;
    vote.ballot.sync.b32 %r1453, p, 0xffffffff;
    @!p not.b32 %r1453, %r1453;
}

	// end inline asm
	and.b32  	%r1467, %r1453, %r1466;
	mov.b32 	%r1458, 128;
	// begin inline asm
	{
    .reg .pred p;
    and.b32 %r1456, %r1457, %r1458;    setp.ne.u32 p, %r1456, 0;
    vote.ballot.sync.b32 %r1456, p, 0xffffffff;
    @!p not.b32 %r1456, %r1456;
}

	// end inline asm
	and.b32  	%r1468, %r1456, %r1467;
	clz.b32 	%r1469, %r1468;
	sub.s32 	%r307, 31, %r1469;
	and.b32  	%r1470, %r878, %r1468;
	popc.b32 	%r308, %r1470;
	setp.ne.s32 	%p133, %r443, %r307;
	mov.b32 	%r2243, 0;
	@%p133 bra 	$L__BB13_209;
	shl.b32 	%r1475, %r1457, 2;
	add.s32 	%r1476, %r219, %r1475;
	atom.shared.add.u32 	%r2243, [%r1476], %r308;
$L__BB13_209:
	ld.param.u32 	%r2110, [_ZN3cub18CUB_300001_SM_10006detail10radix_sort29DeviceRadixSortOnesweepKernelINS1_5radix10policy_hubIiiyE10Policy1000ELNS0_9SortOrderE0EiiyiiNS1_21identity_decomposer_tEEEvPT5_SB_PT3_PKSC_PT1_PKSG_PT2_PKSK_T4_iiT6__param_9];
	shfl.sync.idx.b32	%r1502|%p134, %r2243, %r307, 31, -1;
	add.s32 	%r311, %r308, %r1502;
	shr.u32 	%r1503, %r2213, %r2110;
	and.b32  	%r1499, %r1503, %r221;
	mov.b32 	%r1479, 1;
	// begin inline asm
	{
    .reg .pred p;
    and.b32 %r1477, %r1499, %r1479;    setp.ne.u32 p, %r1477, 0;
    vote.ballot.sync.b32 %r1477, p, 0xffffffff;
    @!p not.b32 %r1477, %r1477;
}

	// end inline asm
	mov.b32 	%r1482, 2;
	// begin inline asm
	{
    .reg .pred p;
    and.b32 %r1480, %r1499, %r1482;    setp.ne.u32 p, %r1480, 0;
    vote.ballot.sync.b32 %r1480, p, 0xffffffff;
    @!p not.b32 %r1480, %r1480;
}

	// end inline asm
	and.b32  	%r1504, %r1480, %r1477;
	mov.b32 	%r1485, 4;
	// begin inline asm
	{
    .reg .pred p;
    and.b32 %r1483, %r1499, %r1485;    setp.ne.u32 p, %r1483, 0;
    vote.ballot.sync.b32 %r1483, p, 0xffffffff;
    @!p not.b32 %r1483, %r1483;
}

	// end inline asm
	and.b32  	%r1505, %r1483, %r1504;
	mov.b32 	%r1488, 8;
	// begin inline asm
	{
    .reg .pred p;
    and.b32 %r1486, %r1499, %r1488;    setp.ne.u32 p, %r1486, 0;
    vote.ballot.sync.b32 %r1486, p, 0xffffffff;
    @!p not.b32 %r1486, %r1486;
}

	// end inline asm
	and.b32  	%r1506, %r1486, %r1505;
	mov.b32 	%r1491, 16;
	// begin inline asm
	{
    .reg .pred p;
    and.b32 %r1489, %r1499, %r1491;    setp.ne.u32 p, %r1489, 0;
    vote.ballot.sync.b32 %r1489, p, 0xffffffff;
    @!p not.b32 %r1489, %r1489;
}

	// end inline asm
	and.b32  	%r1507, %r1489, %r1506;
	mov.b32 	%r1494, 32;
	// begin inline asm
	{
    .reg .pred p;
    and.b32 %r1492, %r1499, %r1494;    setp.ne.u32 p, %r1492, 0;
    vote.ballot.sync.b32 %r1492, p, 0xffffffff;
    @!p not.b32 %r1492, %r1492;
}

	// end inline asm
	and.b32  	%r1508, %r1492, %r1507;
	mov.b32 	%r1497, 64;
	// begin inline asm
	{
    .reg .pred p;
    and.b32 %r1495, %r1499, %r1497;    setp.ne.u32 p, %r1495, 0;
    vote.ballot.sync.b32 %r1495, p, 0xffffffff;
    @!p not.b32 %r1495, %r1495;
}

	// end inline asm
	and.b32  	%r1509, %r1495, %r1508;
	mov.b32 	%r1500, 128;
	// begin inline asm
	{
    .reg .pred p;
    and.b32 %r1498, %r1499, %r1500;    setp.ne.u32 p, %r1498, 0;
    vote.ballot.sync.b32 %r1498, p, 0xffffffff;
    @!p not.b32 %r1498, %r1498;
}

	// end inline asm
	and.b32  	%r1510, %r1498, %r1509;
	clz.b32 	%r1511, %r1510;
	sub.s32 	%r313, 31, %r1511;
	and.b32  	%r1512, %r878, %r1510;
	popc.b32 	%r314, %r1512;
	setp.ne.s32 	%p135, %r443, %r313;
	mov.b32 	%r2244, 0;
	@%p135 bra 	$L__BB13_211;
	shl.b32 	%r1517, %r1499, 2;
	add.s32 	%r1518, %r219, %r1517;
	atom.shared.add.u32 	%r2244, [%r1518], %r314;
$L__BB13_211:
	ld.param.u32 	%r2111, [_ZN3cub18CUB_300001_SM_10006detail10radix_sort29DeviceRadixSortOnesweepKernelINS1_5radix10policy_hubIiiyE10Policy1000ELNS0_9SortOrderE0EiiyiiNS1_21identity_decomposer_tEEEvPT5_SB_PT3_PKSC_PT1_PKSG_PT2_PKSK_T4_iiT6__param_9];
	shfl.sync.idx.b32	%r1544|%p136, %r2244, %r313, 31, -1;
	add.s32 	%r317, %r314, %r1544;
	shr.u32 	%r1545, %r2212, %r2111;
	and.b32  	%r1541, %r1545, %r221;
	mov.b32 	%r1521, 1;
	// begin inline asm
	{
    .reg .pred p;
    and.b32 %r1519, %r1541, %r1521;    setp.ne.u32 p, %r1519, 0;
    vote.ballot.sync.b32 %r1519, p, 0xffffffff;
    @!p not.b32 %r1519, %r1519;
}

	// end inline asm
	mov.b32 	%r1524, 2;
	// begin inline asm
	{
    .reg .pred p;
    and.b32 %r1522, %r1541, %r1524;    setp.ne.u32 p, %r1522, 0;
    vote.ballot.sync.b32 %r1522, p, 0xffffffff;
    @!p not.b32 %r1522, %r1522;
}

	// end inline asm
	and.b32  	%r1546, %r1522, %r1519;
	mov.b32 	%r1527, 4;
	// begin inline asm
	{
    .reg .pred p;
    and.b32 %r1525, %r1541, %r1527;    setp.ne.u32 p, %r1525, 0;
    vote.ballot.sync.b32 %r1525, p, 0xffffffff;
    @!p not.b32 %r1525, %r1525;
}

	// end inline asm
	and.b32  	%r1547, %r1525, %r1546;
	mov.b32 	%r1530, 8;
	// begin inline asm
	{
    .reg .pred p;
    and.b32 %r1528, %r1541, %r1530;    setp.ne.u32 p, %r1528, 0;
    vote.ballot.sync.b32 %r1528, p, 0xffffffff;
    @!p not.b32 %r1528, %r1528;
}

	// end inline asm
	and.b32  	%r1548, %r1528, %r1547;
	mov.b32 	%r1533, 16;
	// begin inline asm
	{
    .reg .pred p;
    and.b32 %r1531, %r1541, %r1533;    setp.ne.u32 p, %r1531, 0;
    vote.ballot.sync.b32 %r1531, p, 0xffffffff;
    @!p not.b32 %r1531, %r1531;
}

	// end inline asm
	and.b32  	%r1549, %r1531, %r1548;
	mov.b32 	%r1536, 32;
	// begin inline asm
	{
    .reg .pred p;
    and.b32 %r1534, %r1541, %r1536;    setp.ne.u32 p, %r1534, 0;
    vote.ballot.sync.b32 %r1534, p, 0xffffffff;
    @!p not.b32 %r1534, %r1534;
}

	// end inline asm
	and.b32  	%r1550, %r1534, %r1549;
	mov.b32 	%r1539, 64;
	// begin inline asm
	{
    .reg .pred p;
    and.b32 %r1537, %r1541, %r1539;    setp.ne.u32 p, %r1537, 0;
    vote.ballot.sync.b32 %r1537, p, 0xffffffff;
    @!p not.b32 %r1537, %r1537;
}

	// end inline asm
	and.b32  	%r1551, %r1537, %r1550;
	mov.b32 	%r1542, 128;
	// begin inline asm
	{
    .reg .pred p;
    and.b32 %r1540, %r1541, %r1542;    setp.ne.u32 p, %r1540, 0;
    vote.ballot.sync.b32 %r1540, p, 0xffffffff;
    @!p not.b32 %r1540, %r1540;
}

	// end inline asm
	and.b32  	%r1552, %r1540, %r1551;
	clz.b32 	%r1553, %r1552;
	sub.s32 	%r319, 31, %r1553;
	and.b32  	%r1554, %r878, %r1552;
	popc.b32 	%r320, %r1554;
	setp.ne.s32 	%p137, %r443, %r319;
	mov.b32 	%r2245, 0;
	@%p137 bra 	$L__BB13_213;
	shl.b32 	%r1559, %r1541, 2;
	add.s32 	%r1560, %r219, %r1559;
	atom.shared.add.u32 	%r2245, [%r1560], %r320;
$L__BB13_213:
	setp.gt.u32 	%p138, %r1, 255;
	shfl.sync.idx.b32	%r1561|%p139, %r2245, %r319, 31, -1;
	add.s32 	%r1562, %r320, %r1561;
	bar.sync 	0;
	shl.b32 	%r1563, %r227, 2;
	add.s32 	%r323, %r783, %r1563;
	st.shared.u32 	[%r323+-4], %r2228;
	shl.b32 	%r1565, %r233, 2;
	add.s32 	%r324, %r783, %r1565;
	st.shared.u32 	[%r324+-4], %r2227;
	shl.b32 	%r1566, %r239, 2;
	add.s32 	%r325, %r783, %r1566;
	st.shared.u32 	[%r325+-4], %r2226;
	shl.b32 	%r1567, %r245, 2;
	add.s32 	%r326, %r783, %r1567;
	st.shared.u32 	[%r326+-4], %r2225;
	shl.b32 	%r1568, %r251, 2;
	add.s32 	%r327, %r783, %r1568;
	st.shared.u32 	[%r327+-4], %r2224;
	shl.b32 	%r1569, %r257, 2;
	add.s32 	%r328, %r783, %r1569;
	st.shared.u32 	[%r328+-4], %r2223;
	shl.b32 	%r1570, %r263, 2;
	add.s32 	%r329, %r783, %r1570;
	st.shared.u32 	[%r329+-4], %r2222;
	shl.b32 	%r1571, %r269, 2;
	add.s32 	%r330, %r783, %r1571;
	st.shared.u32 	[%r330+-4], %r2221;
	shl.b32 	%r1572, %r275, 2;
	add.s32 	%r331, %r783, %r1572;
	st.shared.u32 	[%r331+-4], %r2220;
	shl.b32 	%r1573, %r281, 2;
	add.s32 	%r332, %r783, %r1573;
	st.shared.u32 	[%r332+-4], %r2219;
	shl.b32 	%r1574, %r287, 2;
	add.s32 	%r333, %r783, %r1574;
	st.shared.u32 	[%r333+-4], %r2218;
	shl.b32 	%r1575, %r293, 2;
	add.s32 	%r334, %r783, %r1575;
	st.shared.u32 	[%r334+-4], %r2217;
	shl.b32 	%r1576, %r299, 2;
	add.s32 	%r335, %r783, %r1576;
	st.shared.u32 	[%r335+-4], %r2216;
	shl.b32 	%r1577, %r305, 2;
	add.s32 	%r336, %r783, %r1577;
	st.shared.u32 	[%r336+-4], %r2215;
	shl.b32 	%r1578, %r311, 2;
	add.s32 	%r337, %r783, %r1578;
	st.shared.u32 	[%r337+-4], %r2214;
	shl.b32 	%r1579, %r317, 2;
	add.s32 	%r338, %r783, %r1579;
	st.shared.u32 	[%r338+-4], %r2213;
	shl.b32 	%r1580, %r1562, 2;
	add.s32 	%r339, %r783, %r1580;
	st.shared.u32 	[%r339+-4], %r2212;
	shl.b32 	%r1581, %r1, 3;
	add.s32 	%r1582, %r783, %r1581;
	add.s32 	%r340, %r1582, 26112;
	@%p138 bra 	$L__BB13_221;
	ld.param.u64 	%rd437, [_ZN3cub18CUB_300001_SM_10006detail10radix_sort29DeviceRadixSortOnesweepKernelINS1_5radix10policy_hubIiiyE10Policy1000ELNS0_9SortOrderE0EiiyiiNS1_21identity_decomposer_tEEEvPT5_SB_PT3_PKSC_PT1_PKSG_PT2_PKSK_T4_iiT6__param_3];
	cvta.to.global.u64 	%rd93, %rd437;
	shl.b64 	%rd94, %rd9, 3;
	add.s64 	%rd95, %rd93, %rd94;
	ld.global.u64 	%rd96, [%rd95];
	cvt.s64.s32 	%rd97, %r218;
	sub.s64 	%rd456, %rd96, %rd97;
	st.shared.u64 	[%r340], %rd456;
	setp.lt.s32 	%p140, %r3, 1;
	mov.u32 	%r2249, %r2174;
	@%p140 bra 	$L__BB13_220;
	mov.b32 	%r2247, -1;
	mov.u32 	%r2246, %r3;
	mov.u32 	%r2249, %r2174;
$L__BB13_216:
	ld.param.u64 	%rd430, [_ZN3cub18CUB_300001_SM_10006detail10radix_sort29DeviceRadixSortOnesweepKernelINS1_5radix10policy_hubIiiyE10Policy1000ELNS0_9SortOrderE0EiiyiiNS1_21identity_decomposer_tEEEvPT5_SB_PT3_PKSC_PT1_PKSG_PT2_PKSK_T4_iiT6__param_0];
	add.s32 	%r344, %r2246, -1;
	shl.b32 	%r1584, %r344, 8;
	add.s32 	%r1585, %r1584, %r1;
	cvta.to.global.u64 	%rd98, %rd430;
	mul.wide.s32 	%rd99, %r1585, 4;
	add.s64 	%rd19, %rd98, %rd99;
$L__BB13_217:
	membar.cta;
	ld.volatile.global.u32 	%r345, [%rd19];
	setp.eq.s32 	%p141, %r345, 0;
	@%p141 bra 	$L__BB13_217;
	and.b32  	%r1586, %r345, 1073741823;
	add.s32 	%r2249, %r1586, %r2249;
	setp.gt.s32 	%p142, %r345, -1;
	vote.sync.ballot.b32 	%r2247, %p142, %r2247;
	setp.gt.u32 	%p144, %r2246, 1;
	and.pred  	%p145, %p142, %p144;
	mov.u32 	%r2246, %r344;
	@%p145 bra 	$L__BB13_216;
	ld.shared.u64 	%rd456, [%r340];
$L__BB13_220:
	ld.param.u64 	%rd431, [_ZN3cub18CUB_300001_SM_10006detail10radix_sort29DeviceRadixSortOnesweepKernelINS1_5radix10policy_hubIiiyE10Policy1000ELNS0_9SortOrderE0EiiyiiNS1_21identity_decomposer_tEEEvPT5_SB_PT3_PKSC_PT1_PKSG_PT2_PKSK_T4_iiT6__param_0];
	or.b32  	%r1587, %r2249, -2147483648;
	cvta.to.global.u64 	%rd100, %rd431;
	shl.b32 	%r1588, %r3, 8;
	add.s32 	%r1589, %r1588, %r1;
	mul.wide.s32 	%rd101, %r1589, 4;
	add.s64 	%rd102, %rd100, %rd101;
	st.volatile.global.u32 	[%rd102], %r1587;
	sub.s32 	%r1590, %r2249, %r2174;
	cvt.s64.s32 	%rd103, %r1590;
	add.s64 	%rd104, %rd456, %rd103;
	st.shared.u64 	[%r340], %rd104;
$L__BB13_221:
	ld.param.u32 	%r2087, [_ZN3cub18CUB_300001_SM_10006detail10radix_sort29DeviceRadixSortOnesweepKernelINS1_5radix10policy_hubIiiyE10Policy1000ELNS0_9SortOrderE0EiiyiiNS1_21identity_decomposer_tEEEvPT5_SB_PT3_PKSC_PT1_PKSG_PT2_PKSK_T4_iiT6__param_8];
	ld.param.u64 	%rd434, [_ZN3cub18CUB_300001_SM_10006detail10radix_sort29DeviceRadixSortOnesweepKernelINS1_5radix10policy_hubIiiyE10Policy1000ELNS0_9SortOrderE0EiiyiiNS1_21identity_decomposer_tEEEvPT5_SB_PT3_PKSC_PT1_PKSG_PT2_PKSK_T4_iiT6__param_2];
	setp.gt.u32 	%p146, %r1, 255;
	mad.lo.s32 	%r349, %r3, 6528, 6528;
	setp.lt.s32 	%p147, %r349, %r2087;
	setp.eq.s64 	%p148, %rd434, 0;
	or.pred  	%p149, %p148, %p147;
	or.pred  	%p150, %p146, %p149;
	@%p150 bra 	$L__BB13_223;
	ld.param.u64 	%rd435, [_ZN3cub18CUB_300001_SM_10006detail10radix_sort29DeviceRadixSortOnesweepKernelINS1_5radix10policy_hubIiiyE10Policy1000ELNS0_9SortOrderE0EiiyiiNS1_21identity_decomposer_tEEEvPT5_SB_PT3_PKSC_PT1_PKSG_PT2_PKSK_T4_iiT6__param_2];
	ld.shared.u64 	%rd105, [%r340];
	cvt.s64.s32 	%rd106, %r2174;
	cvt.s64.s32 	%rd107, %r218;
	add.s64 	%rd108, %rd107, %rd106;
	add.s64 	%rd109, %rd108, %rd105;
	cvta.to.global.u64 	%rd110, %rd435;
	shl.b64 	%rd111, %rd9, 3;
	add.s64 	%rd112, %rd110, %rd111;
	st.global.u64 	[%rd112], %rd109;
$L__BB13_223:
	ld.param.u32 	%r2088, [_ZN3cub18CUB_300001_SM_10006detail10radix_sort29DeviceRadixSortOnesweepKernelINS1_5radix10policy_hubIiiyE10Policy1000ELNS0_9SortOrderE0EiiyiiNS1_21identity_decomposer_tEEEvPT5_SB_PT3_PKSC_PT1_PKSG_PT2_PKSK_T4_iiT6__param_8];
	ld.param.u64 	%rd438, [_ZN3cub18CUB_300001_SM_10006detail10radix_sort29DeviceRadixSortOnesweepKernelINS1_5radix10policy_hubIiiyE10Policy1000ELNS0_9SortOrderE0EiiyiiNS1_21identity_decomposer_tEEEvPT5_SB_PT3_PKSC_PT1_PKSG_PT2_PKSK_T4_iiT6__param_4];
	cvta.to.global.u64 	%rd22, %rd438;
	shl.b32 	%r1591, %r1, 2;
	add.s32 	%r350, %r783, %r1591;
	setp.gt.s32 	%p151, %r349, %r2088;
	bar.sync 	0;
	@%p151 bra 	$L__BB13_225;
	ld.param.u32 	%r2112, [_ZN3cub18CUB_300001_SM_10006detail10radix_sort29DeviceRadixSortOnesweepKernelINS1_5radix10policy_hubIiiyE10Policy1000ELNS0_9SortOrderE0EiiyiiNS1_21identity_decomposer_tEEEvPT5_SB_PT3_PKSC_PT1_PKSG_PT2_PKSK_T4_iiT6__param_9];
	ld.shared.u32 	%r1593, [%r350];
	shr.u32 	%r1594, %r1593, %r2112;
	and.b32  	%r1595, %r1594, %r221;
	shl.b32 	%r1596, %r1595, 3;
	add.s32 	%r1598, %r783, 26112;
	add.s32 	%r1599, %r1598, %r1596;
	ld.shared.u64 	%rd113, [%r1599];
	add.s64 	%rd114, %rd113, %rd9;
	xor.b32  	%r1600, %r1593, -2147483648;
	shl.b64 	%rd115, %rd114, 2;
	add.s64 	%rd116, %rd22, %rd115;
	st.global.u32 	[%rd116], %r1600;
	bar.warp.sync 	-1;
	ld.shared.u32 	%r1601, [%r350+1536];
	shr.u32 	%r1602, %r1601, %r2112;
	and.b32  	%r1603, %r1602, %r221;
	shl.b32 	%r1604, %r1603, 3;
	add.s32 	%r1605, %r1598, %r1604;
	ld.shared.u64 	%rd117, [%r1605];
	add.s64 	%rd118, %rd117, %rd9;
	xor.b32  	%r1606, %r1601, -2147483648;
	shl.b64 	%rd119, %rd118, 2;
	add.s64 	%rd120, %rd22, %rd119;
	st.global.u32 	[%rd120+1536], %r1606;
	bar.warp.sync 	-1;
	ld.shared.u32 	%r1607, [%r350+3072];
	shr.u32 	%r1608, %r1607, %r2112;
	and.b32  	%r1609, %r1608, %r221;
	shl.b32 	%r1610, %r1609, 3;
	add.s32 	%r1611, %r1598, %r1610;
	ld.shared.u64 	%rd121, [%r1611];
	add.s64 	%rd122, %rd121, %rd9;
	xor.b32  	%r1612, %r1607, -2147483648;
	shl.b64 	%rd123, %rd122, 2;
	add.s64 	%rd124, %rd22, %rd123;
	st.global.u32 	[%rd124+3072], %r1612;
	bar.warp.sync 	-1;
	ld.shared.u32 	%r1613, [%r350+4608];
	shr.u32 	%r1614, %r1613, %r2112;
	and.b32  	%r1615, %r1614, %r221;
	shl.b32 	%r1616, %r1615, 3;
	add.s32 	%r1617, %r1598, %r1616;
	ld.shared.u64 	%rd125, [%r1617];
	add.s64 	%rd126, %rd125, %rd9;
	xor.b32  	%r1618, %r1613, -2147483648;
	shl.b64 	%rd127, %rd126, 2;
	add.s64 	%rd128, %rd22, %rd127;
	st.global.u32 	[%rd128+4608], %r1618;
	bar.warp.sync 	-1;
	ld.shared.u32 	%r1619, [%r350+6144];
	shr.u32 	%r1620, %r1619, %r2112;
	and.b32  	%r1621, %r1620, %r221;
	shl.b32 	%r1622, %r1621, 3;
	add.s32 	%r1623, %r1598, %r1622;
	ld.shared.u64 	%rd129, [%r1623];
	add.s64 	%rd130, %rd129, %rd9;
	xor.b32  	%r1624, %r1619, -2147483648;
	shl.b64 	%rd131, %rd130, 2;
	add.s64 	%rd132, %rd22, %rd131;
	st.global.u32 	[%rd132+6144], %r1624;
	bar.warp.sync 	-1;
	ld.shared.u32 	%r1625, [%r350+7680];
	shr.u32 	%r1626, %r1625, %r2112;
	and.b32  	%r1627, %r1626, %r221;
	shl.b32 	%r1628, %r1627, 3;
	add.s32 	%r1629, %r1598, %r1628;
	ld.shared.u64 	%rd133, [%r1629];
	add.s64 	%rd134, %rd133, %rd9;
	xor.b32  	%r1630, %r1625, -2147483648;
	shl.b64 	%rd135, %rd134, 2;
	add.s64 	%rd136, %rd22, %rd135;
	st.global.u32 	[%rd136+7680], %r1630;
	bar.warp.sync 	-1;
	ld.shared.u32 	%r1631, [%r350+9216];
	shr.u32 	%r1632, %r1631, %r2112;
	and.b32  	%r1633, %r1632, %r221;
	shl.b32 	%r1634, %r1633, 3;
	add.s32 	%r1635, %r1598, %r1634;
	ld.shared.u64 	%rd137, [%r1635];
	add.s64 	%rd138, %rd137, %rd9;
	xor.b32  	%r1636, %r1631, -2147483648;
	shl.b64 	%rd139, %rd138, 2;
	add.s64 	%rd140, %rd22, %rd139;
	st.global.u32 	[%rd140+9216], %r1636;
	bar.warp.sync 	-1;
	ld.shared.u32 	%r1637, [%r350+10752];
	shr.u32 	%r1638, %r1637, %r2112;
	and.b32  	%r1639, %r1638, %r221;
	shl.b32 	%r1640, %r1639, 3;
	add.s32 	%r1641, %r1598, %r1640;
	ld.shared.u64 	%rd141, [%r1641];
	add.s64 	%rd142, %rd141, %rd9;
	xor.b32  	%r1642, %r1637, -2147483648;
	shl.b64 	%rd143, %rd142, 2;
	add.s64 	%rd144, %rd22, %rd143;
	st.global.u32 	[%rd144+10752], %r1642;
	bar.warp.sync 	-1;
	ld.shared.u32 	%r1643, [%r350+12288];
	shr.u32 	%r1644, %r1643, %r2112;
	and.b32  	%r1645, %r1644, %r221;
	shl.b32 	%r1646, %r1645, 3;
	add.s32 	%r1647, %r1598, %r1646;
	ld.shared.u64 	%rd145, [%r1647];
	add.s64 	%rd146, %rd145, %rd9;
	xor.b32  	%r1648, %r1643, -2147483648;
	shl.b64 	%rd147, %rd146, 2;
	add.s64 	%rd148, %rd22, %rd147;
	st.global.u32 	[%rd148+12288], %r1648;
	bar.warp.sync 	-1;
	ld.shared.u32 	%r1649, [%r350+13824];
	shr.u32 	%r1650, %r1649, %r2112;
	and.b32  	%r1651, %r1650, %r221;
	shl.b32 	%r1652, %r1651, 3;
	add.s32 	%r1653, %r1598, %r1652;
	ld.shared.u64 	%rd149, [%r1653];
	add.s64 	%rd150, %rd149, %rd9;
	xor.b32  	%r1654, %r1649, -2147483648;
	shl.b64 	%rd151, %rd150, 2;
	add.s64 	%rd152, %rd22, %rd151;
	st.global.u32 	[%rd152+13824], %r1654;
	bar.warp.sync 	-1;
	ld.shared.u32 	%r1655, [%r350+15360];
	shr.u32 	%r1656, %r1655, %r2112;
	and.b32  	%r1657, %r1656, %r221;
	shl.b32 	%r1658, %r1657, 3;
	add.s32 	%r1659, %r1598, %r1658;
	ld.shared.u64 	%rd153, [%r1659];
	add.s64 	%rd154, %rd153, %rd9;
	xor.b32  	%r1660, %r1655, -2147483648;
	shl.b64 	%rd155, %rd154, 2;
	add.s64 	%rd156, %rd22, %rd155;
	st.global.u32 	[%rd156+15360], %r1660;
	bar.warp.sync 	-1;
	ld.shared.u32 	%r1661, [%r350+16896];
	shr.u32 	%r1662, %r1661, %r2112;
	and.b32  	%r1663, %r1662, %r221;
	shl.b32 	%r1664, %r1663, 3;
	add.s32 	%r1665, %r1598, %r1664;
	ld.shared.u64 	%rd157, [%r1665];
	add.s64 	%rd158, %rd157, %rd9;
	xor.b32  	%r1666, %r1661, -2147483648;
	shl.b64 	%rd159, %rd158, 2;
	add.s64 	%rd160, %rd22, %rd159;
	st.global.u32 	[%rd160+16896], %r1666;
	bar.warp.sync 	-1;
	ld.shared.u32 	%r1667, [%r350+18432];
	shr.u32 	%r1668, %r1667, %r2112;
	and.b32  	%r1669, %r1668, %r221;
	shl.b32 	%r1670, %r1669, 3;
	add.s32 	%r1671, %r1598, %r1670;
	ld.shared.u64 	%rd161, [%r1671];
	add.s64 	%rd162, %rd161, %rd9;
	xor.b32  	%r1672, %r1667, -2147483648;
	shl.b64 	%rd163, %rd162, 2;
	add.s64 	%rd164, %rd22, %rd163;
	st.global.u32 	[%rd164+18432], %r1672;
	bar.warp.sync 	-1;
	ld.shared.u32 	%r1673, [%r350+19968];
	shr.u32 	%r1674, %r1673, %r2112;
	and.b32  	%r1675, %r1674, %r221;
	shl.b32 	%r1676, %r1675, 3;
	add.s32 	%r1677, %r1598, %r1676;
	ld.shared.u64 	%rd165, [%r1677];
	add.s64 	%rd166, %rd165, %rd9;
	xor.b32  	%r1678, %r1673, -2147483648;
	shl.b64 	%rd167, %rd166, 2;
	add.s64 	%rd168, %rd22, %rd167;
	st.global.u32 	[%rd168+19968], %r1678;
	bar.warp.sync 	-1;
	ld.shared.u32 	%r1679, [%r350+21504];
	shr.u32 	%r1680, %r1679, %r2112;
	and.b32  	%r1681, %r1680, %r221;
	shl.b32 	%r1682, %r1681, 3;
	add.s32 	%r1683, %r1598, %r1682;
	ld.shared.u64 	%rd169, [%r1683];
	add.s64 	%rd170, %rd169, %rd9;
	xor.b32  	%r1684, %r1679, -2147483648;
	shl.b64 	%rd171, %rd170, 2;
	add.s64 	%rd172, %rd22, %rd171;
	st.global.u32 	[%rd172+21504], %r1684;
	bar.warp.sync 	-1;
	ld.shared.u32 	%r1685, [%r350+23040];
	shr.u32 	%r1686, %r1685, %r2112;
	and.b32  	%r1687, %r1686, %r221;
	shl.b32 	%r1688, %r1687, 3;
	add.s32 	%r1689, %r1598, %r1688;
	ld.shared.u64 	%rd173, [%r1689];
	add.s64 	%rd174, %rd173, %rd9;
	xor.b32  	%r1690, %r1685, -2147483648;
	shl.b64 	%rd175, %rd174, 2;
	add.s64 	%rd176, %rd22, %rd175;
	st.global.u32 	[%rd176+23040], %r1690;
	bar.warp.sync 	-1;
	ld.shared.u32 	%r1691, [%r350+24576];
	shr.u32 	%r1692, %r1691, %r2112;
	and.b32  	%r1693, %r1692, %r221;
	shl.b32 	%r1694, %r1693, 3;
	add.s32 	%r1695, %r1598, %r1694;
	ld.shared.u64 	%rd177, [%r1695];
	add.s64 	%rd178, %rd177, %rd9;
	xor.b32  	%r1696, %r1691, -2147483648;
	shl.b64 	%rd179, %rd178, 2;
	add.s64 	%rd180, %rd22, %rd179;
	st.global.u32 	[%rd180+24576], %r1696;
	bar.warp.sync 	-1;
	bra.uni 	$L__BB13_260;
$L__BB13_225:
	ld.param.u32 	%r2089, [_ZN3cub18CUB_300001_SM_10006detail10radix_sort29DeviceRadixSortOnesweepKernelINS1_5radix10policy_hubIiiyE10Policy1000ELNS0_9SortOrderE0EiiyiiNS1_21identity_decomposer_tEEEvPT5_SB_PT3_PKSC_PT1_PKSG_PT2_PKSK_T4_iiT6__param_8];
	mad.lo.s32 	%r351, %r3, -6528, %r2089;
	setp.ge.s32 	%p152, %r1, %r351;
	@%p152 bra 	$L__BB13_227;
	ld.param.u32 	%r2113, [_ZN3cub18CUB_300001_SM_10006detail10radix_sort29DeviceRadixSortOnesweepKernelINS1_5radix10policy_hubIiiyE10Policy1000ELNS0_9SortOrderE0EiiyiiNS1_21identity_decomposer_tEEEvPT5_SB_PT3_PKSC_PT1_PKSG_PT2_PKSK_T4_iiT6__param_9];
	ld.shared.u32 	%r1697, [%r350];
	shr.u32 	%r1698, %r1697, %r2113;
	and.b32  	%r1699, %r1698, %r221;
	shl.b32 	%r1700, %r1699, 3;
	add.s32 	%r1702, %r783, %r1700;
	ld.shared.u64 	%rd181, [%r1702+26112];
	xor.b32  	%r1703, %r1697, -2147483648;
	add.s64 	%rd182, %rd181, %rd9;
	shl.b64 	%rd183, %rd182, 2;
	add.s64 	%rd184, %rd22, %rd183;
	st.global.u32 	[%rd184], %r1703;
$L__BB13_227:
	bar.warp.sync 	-1;
	add.s32 	%r1704, %r1, 384;
	setp.ge.s32 	%p153, %r1704, %r351;
	@%p153 bra 	$L__BB13_229;
	ld.param.u32 	%r2114, [_ZN3cub18CUB_300001_SM_10006detail10radix_sort29DeviceRadixSortOnesweepKernelINS1_5radix10policy_hubIiiyE10Policy1000ELNS0_9SortOrderE0EiiyiiNS1_21identity_decomposer_tEEEvPT5_SB_PT3_PKSC_PT1_PKSG_PT2_PKSK_T4_iiT6__param_9];
	ld.shared.u32 	%r1705, [%r350+1536];
	shr.u32 	%r1706, %r1705, %r2114;
	and.b32  	%r1707, %r1706, %r221;
	shl.b32 	%r1708, %r1707, 3;
	add.s32 	%r1710, %r783, %r1708;
	ld.shared.u64 	%rd185, [%r1710+26112];
	xor.b32  	%r1711, %r1705, -2147483648;
	add.s64 	%rd186, %rd185, %rd9;
	shl.b64 	%rd187, %rd186, 2;
	add.s64 	%rd188, %rd22, %rd187;
	st.global.u32 	[%rd188+1536], %r1711;
$L__BB13_229:
	bar.warp.sync 	-1;
	add.s32 	%r1712, %r1, 768;
	setp.ge.s32 	%p154, %r1712, %r351;
	@%p154 bra 	$L__BB13_231;
	ld.param.u32 	%r2115, [_ZN3cub18CUB_300001_SM_10006detail10radix_sort29DeviceRadixSortOnesweepKernelINS1_5radix10policy_hubIiiyE10Policy1000ELNS0_9SortOrderE0EiiyiiNS1_21identity_decomposer_tEEEvPT5_SB_PT3_PKSC_PT1_PKSG_PT2_PKSK_T4_iiT6__param_9];
	ld.shared.u32 	%r1713, [%r350+3072];
	shr.u32 	%r1714, %r1713, %r2115;
	and.b32  	%r1715, %r1714, %r221;
	shl.b32 	%r1716, %r1715, 3;
	add.s32 	%r1718, %r783, %r1716;
	ld.shared.u64 	%rd189, [%r1718+26112];
	xor.b32  	%r1719, %r1713, -2147483648;
	add.s64 	%rd190, %rd189, %rd9;
	shl.b64 	%rd191, %rd190, 2;
	add.s64 	%rd192, %rd22, %rd191;
	st.global.u32 	[%rd192+3072], %r1719;
$L__BB13_231:
	bar.warp.sync 	-1;
	add.s32 	%r1720, %r1, 1152;
	setp.ge.s32 	%p155, %r1720, %r351;
	@%p155 bra 	$L__BB13_233;
	ld.param.u32 	%r2116, [_ZN3cub18CUB_300001_SM_10006detail10radix_sort29DeviceRadixSortOnesweepKernelINS1_5radix10policy_hubIiiyE10Policy1000ELNS0_9SortOrderE0EiiyiiNS1_21identity_decomposer_tEEEvPT5_SB_PT3_PKSC_PT1_PKSG_PT2_PKSK_T4_iiT6__param_9];
	ld.shared.u32 	%r1721, [%r350+4608];
	shr.u32 	%r1722, %r1721, %r2116;
	and.b32  	%r1723, %r1722, %r221;
	shl.b32 	%r1724, %r1723, 3;
	add.s32 	%r1726, %r783, %r1724;
	ld.shared.u64 	%rd193, [%r1726+26112];
	xor.b32  	%r1727, %r1721, -2147483648;
	add.s64 	%rd194, %rd193, %rd9;
	shl.b64 	%rd195, %rd194, 2;
	add.s64 	%rd196, %rd22, %rd195;
	st.global.u32 	[%rd196+4608], %r1727;
$L__BB13_233:
	bar.warp.sync 	-1;
	add.s32 	%r1728, %r1, 1536;
	setp.ge.s32 	%p156, %r1728, %r351;
	@%p156 bra 	$L__BB13_235;
	ld.param.u32 	%r2117, [_ZN3cub18CUB_300001_SM_10006detail10radix_sort29DeviceRadixSortOnesweepKernelINS1_5radix10policy_hubIiiyE10Policy1000ELNS0_9SortOrderE0EiiyiiNS1_21identity_decomposer_tEEEvPT5_SB_PT3_PKSC_PT1_PKSG_PT2_PKSK_T4_iiT6__param_9];
	ld.shared.u32 	%r1729, [%r350+6144];
	shr.u32 	%r1730, %r1729, %r2117;
	and.b32  	%r1731, %r1730, %r221;
	shl.b32 	%r1732, %r1731, 3;
	add.s32 	%r1734, %r783, %r1732;
	ld.shared.u64 	%rd197, [%r1734+26112];
	xor.b32  	%r1735, %r1729, -2147483648;
	add.s64 	%rd198, %rd197, %rd9;
	shl.b64 	%rd199, %rd198, 2;
	add.s64 	%rd200, %rd22, %rd199;
	st.global.u32 	[%rd200+6144], %r1735;
$L__BB13_235:
	bar.warp.sync 	-1;
	add.s32 	%r1736, %r1, 1920;
	setp.ge.s32 	%p157, %r1736, %r351;
	@%p157 bra 	$L__BB13_237;
	ld.param.u32 	%r2118, [_ZN3cub18CUB_300001_SM_10006detail10radix_sort29DeviceRadixSortOnesweepKernelINS1_5radix10policy_hubIiiyE10Policy1000ELNS0_9SortOrderE0EiiyiiNS1_21identity_decomposer_tEEEvPT5_SB_PT3_PKSC_PT1_PKSG_PT2_PKSK_T4_iiT6__param_9];
	ld.shared.u32 	%r1737, [%r350+7680];
	shr.u32 	%r1738, %r1737, %r2118;
	and.b32  	%r1739, %r1738, %r221;
	shl.b32 	%r1740, %r1739, 3;
	add.s32 	%r1742, %r783, %r1740;
	ld.shared.u64 	%rd201, [%r1742+26112];
	xor.b32  	%r1743, %r1737, -2147483648;
	add.s64 	%rd202, %rd201, %rd9;
	shl.b64 	%rd203, %rd202, 2;
	add.s64 	%rd204, %rd22, %rd203;
	st.global.u32 	[%rd204+7680], %r1743;
$L__BB13_237:
	bar.warp.sync 	-1;
	add.s32 	%r1744, %r1, 2304;
	setp.ge.s32 	%p158, %r1744, %r351;
	@%p158 bra 	$L__BB13_239;
	ld.param.u32 	%r2119, [_ZN3cub18CUB_300001_SM_10006detail10radix_sort29DeviceRadixSortOnesweepKernelINS1_5radix10policy_hubIiiyE10Policy1000ELNS0_9SortOrderE0EiiyiiNS1_21identity_decomposer_tEEEvPT5_SB_PT3_PKSC_PT1_PKSG_PT2_PKSK_T4_iiT6__param_9];
	ld.shared.u32 	%r1745, [%r350+9216];
	shr.u32 	%r1746, %r1745, %r2119;
	and.b32  	%r1747, %r1746, %r221;
	shl.b32 	%r1748, %r1747, 3;
	add.s32 	%r1750, %r783, %r1748;
	ld.shared.u64 	%rd205, [%r1750+26112];
	xor.b32  	%r1751, %r1745, -2147483648;
	add.s64 	%rd206, %rd205, %rd9;
	shl.b64 	%rd207, %rd206, 2;
	add.s64 	%rd208, %rd22, %rd207;
	st.global.u32 	[%rd208+9216], %r1751;
$L__BB13_239:
	bar.warp.sync 	-1;
	add.s32 	%r1752, %r1, 2688;
	setp.ge.s32 	%p159, %r1752, %r351;
	@%p159 bra 	$L__BB13_241;
	ld.param.u32 	%r2120, [_ZN3cub18CUB_300001_SM_10006detail10radix_sort29DeviceRadixSortOnesweepKernelINS1_5radix10policy_hubIiiyE10Policy1000ELNS0_9SortOrderE0EiiyiiNS1_21identity_decomposer_tEEEvPT5_SB_PT3_PKSC_PT1_PKSG_PT2_PKSK_T4_iiT6__param_9];
	ld.shared.u32 	%r1753, [%r350+10752];
	shr.u32 	%r1754, %r1753, %r2120;
	and.b32  	%r1755, %r1754, %r221;
	shl.b32 	%r1756, %r1755, 3;
	add.s32 	%r1758, %r783, %r1756;
	ld.shared.u64 	%rd209, [%r1758+26112];
	xor.b32  	%r1759, %r1753, -2147483648;
	add.s64 	%rd210, %rd209, %rd9;
	shl.b64 	%rd211, %rd210, 2;
	add.s64 	%rd212, %rd22, %rd211;
	st.global.u32 	[%rd212+10752], %r1759;
$L__BB13_241:
	bar.warp.sync 	-1;
	or.b32  	%r1760, %r1, 3072;
	setp.ge.s32 	%p160, %r1760, %r351;
	@%p160 bra 	$L__BB13_243;
	ld.param.u32 	%r2121, [_ZN3cub18CUB_300001_SM_10006detail10radix_sort29DeviceRadixSortOnesweepKernelINS1_5radix10policy_hubIiiyE10Policy1000ELNS0_9SortOrderE0EiiyiiNS1_21identity_decomposer_tEEEvPT5_SB_PT3_PKSC_PT1_PKSG_PT2_PKSK_T4_iiT6__param_9];
	ld.shared.u32 	%r1761, [%r350+12288];
	shr.u32 	%r1762, %r1761, %r2121;
	and.b32  	%r1763, %r1762, %r221;
	shl.b32 	%r1764, %r1763, 3;
	add.s32 	%r1766, %r783, %r1764;
	ld.shared.u64 	%rd213, [%r1766+26112];
	xor.b32  	%r1767, %r1761, -2147483648;
	add.s64 	%rd214, %rd213, %rd9;
	shl.b64 	%rd215, %rd214, 2;
	add.s64 	%rd216, %rd22, %rd215;
	st.global.u32 	[%rd216+12288], %r1767;
$L__BB13_243:
	bar.warp.sync 	-1;
	add.s32 	%r1768, %r1, 3456;
	setp.ge.s32 	%p161, %r1768, %r351;
	@%p161 bra 	$L__BB13_245;
	ld.param.u32 	%r2122, [_ZN3cub18CUB_300001_SM_10006detail10radix_sort29DeviceRadixSortOnesweepKernelINS1_5radix10policy_hubIiiyE10Policy1000ELNS0_9SortOrderE0EiiyiiNS1_21identity_decomposer_tEEEvPT5_SB_PT3_PKSC_PT1_PKSG_PT2_PKSK_T4_iiT6__param_9];
	ld.shared.u32 	%r1769, [%r350+13824];
	shr.u32 	%r1770, %r1769, %r2122;
	and.b32  	%r1771, %r1770, %r221;
	shl.b32 	%r1772, %r1771, 3;
	add.s32 	%r1774, %r783, %r1772;
	ld.shared.u64 	%rd217, [%r1774+26112];
	xor.b32  	%r1775, %r1769, -2147483648;
	add.s64 	%rd218, %rd217, %rd9;
	shl.b64 	%rd219, %rd218, 2;
	add.s64 	%rd220, %rd22, %rd219;
	st.global.u32 	[%rd220+13824], %r1775;
$L__BB13_245:
	bar.warp.sync 	-1;
	add.s32 	%r1776, %r1, 3840;
	setp.ge.s32 	%p162, %r1776, %r351;
	@%p162 bra 	$L__BB13_247;
	ld.param.u32 	%r2123, [_ZN3cub18CUB_300001_SM_10006detail10radix_sort29DeviceRadixSortOnesweepKernelINS1_5radix10policy_hubIiiyE10Policy1000ELNS0_9SortOrderE0EiiyiiNS1_21identity_decomposer_tEEEvPT5_SB_PT3_PKSC_PT1_PKSG_PT2_PKSK_T4_iiT6__param_9];
	ld.shared.u32 	%r1777, [%r350+15360];
	shr.u32 	%r1778, %r1777, %r2123;
	and.b32  	%r1779, %r1778, %r221;
	shl.b32 	%r1780, %r1779, 3;
	add.s32 	%r1782, %r783, %r1780;
	ld.shared.u64 	%rd221, [%r1782+26112];
	xor.b32  	%r1783, %r1777, -2147483648;
	add.s64 	%rd222, %rd221, %rd9;
	shl.b64 	%rd223, %rd222, 2;
	add.s64 	%rd224, %rd22, %rd223;
	st.global.u32 	[%rd224+15360], %r1783;
$L__BB13_247:
	bar.warp.sync 	-1;
	add.s32 	%r1784, %r1, 4224;
	setp.ge.s32 	%p163, %r1784, %r351;
	@%p163 bra 	$L__BB13_249;
	ld.param.u32 	%r2124, [_ZN3cub18CUB_300001_SM_10006detail10radix_sort29DeviceRadixSortOnesweepKernelINS1_5radix10policy_hubIiiyE10Policy1000ELNS0_9SortOrderE0EiiyiiNS1_21identity_decomposer_tEEEvPT5_SB_PT3_PKSC_PT1_PKSG_PT2_PKSK_T4_iiT6__param_9];
	ld.shared.u32 	%r1785, [%r350+16896];
	shr.u32 	%r1786, %r1785, %r2124;
	and.b32  	%r1787, %r1786, %r221;
	shl.b32 	%r1788, %r1787, 3;
	add.s32 	%r1790, %r783, %r1788;
	ld.shared.u64 	%rd225, [%r1790+26112];
	xor.b32  	%r1791, %r1785, -2147483648;
	add.s64 	%rd226, %rd225, %rd9;
	shl.b64 	%rd227, %rd226, 2;
	add.s64 	%rd228, %rd22, %rd227;
	st.global.u32 	[%rd228+16896], %r1791;
$L__BB13_249:
	bar.warp.sync 	-1;
	add.s32 	%r1792, %r1, 4608;
	setp.ge.s32 	%p164, %r1792, %r351;
	@%p164 bra 	$L__BB13_251;
	ld.param.u32 	%r2125, [_ZN3cub18CUB_300001_SM_10006detail10radix_sort29DeviceRadixSortOnesweepKernelINS1_5radix10policy_hubIiiyE10Policy1000ELNS0_9SortOrderE0EiiyiiNS1_21identity_decomposer_tEEEvPT5_SB_PT3_PKSC_PT1_PKSG_PT2_PKSK_T4_iiT6__param_9];
	ld.shared.u32 	%r1793, [%r350+18432];
	shr.u32 	%r1794, %r1793, %r2125;
	and.b32  	%r1795, %r1794, %r221;
	shl.b32 	%r1796, %r1795, 3;
	add.s32 	%r1798, %r783, %r1796;
	ld.shared.u64 	%rd229, [%r1798+26112];
	xor.b32  	%r1799, %r1793, -2147483648;
	add.s64 	%rd230, %rd229, %rd9;
	shl.b64 	%rd231, %rd230, 2;
	add.s64 	%rd232, %rd22, %rd231;
	st.global.u32 	[%rd232+18432], %r1799;
$L__BB13_251:
	bar.warp.sync 	-1;
	add.s32 	%r1800, %r1, 4992;
	setp.ge.s32 	%p165, %r1800, %r351;
	@%p165 bra 	$L__BB13_253;
	ld.param.u32 	%r2126, [_ZN3cub18CUB_300001_SM_10006detail10radix_sort29DeviceRadixSortOnesweepKernelINS1_5radix10policy_hubIiiyE10Policy1000ELNS0_9SortOrderE0EiiyiiNS1_21identity_decomposer_tEEEvPT5_SB_PT3_PKSC_PT1_PKSG_PT2_PKSK_T4_iiT6__param_9];
	ld.shared.u32 	%r1801, [%r350+19968];
	shr.u32 	%r1802, %r1801, %r2126;
	and.b32  	%r1803, %r1802, %r221;
	shl.b32 	%r1804, %r1803, 3;
	add.s32 	%r1806, %r783, %r1804;
	ld.shared.u64 	%rd233, [%r1806+26112];
	xor.b32  	%r1807, %r1801, -2147483648;
	add.s64 	%rd234, %rd233, %rd9;
	shl.b64 	%rd235, %rd234, 2;
	add.s64 	%rd236, %rd22, %rd235;
	st.global.u32 	[%rd236+19968], %r1807;
$L__BB13_253:
	bar.warp.sync 	-1;
	add.s32 	%r1808, %r1, 5376;
	setp.ge.s32 	%p166, %r1808, %r351;
	@%p166 bra 	$L__BB13_255;
	ld.param.u32 	%r2127, [_ZN3cub18CUB_300001_SM_10006detail10radix_sort29DeviceRadixSortOnesweepKernelINS1_5radix10policy_hubIiiyE10Policy1000ELNS0_9SortOrderE0EiiyiiNS1_21identity_decomposer_tEEEvPT5_SB_PT3_PKSC_PT1_PKSG_PT2_PKSK_T4_iiT6__param_9];
	ld.shared.u32 	%r1809, [%r350+21504];
	shr.u32 	%r1810, %r1809, %r2127;
	and.b32  	%r1811, %r1810, %r221;
	shl.b32 	%r1812, %r1811, 3;
	add.s32 	%r1814, %r783, %r1812;
	ld.shared.u64 	%rd237, [%r1814+26112];
	xor.b32  	%r1815, %r1809, -2147483648;
	add.s64 	%rd238, %rd237, %rd9;
	shl.b64 	%rd239, %rd238, 2;
	add.s64 	%rd240, %rd22, %rd239;
	st.global.u32 	[%rd240+21504], %r1815;
$L__BB13_255:
	bar.warp.sync 	-1;
	add.s32 	%r1816, %r1, 5760;
	setp.ge.s32 	%p167, %r1816, %r351;
	@%p167 bra 	$L__BB13_257;
	ld.param.u32 	%r2128, [_ZN3cub18CUB_300001_SM_10006detail10radix_sort29DeviceRadixSortOnesweepKernelINS1_5radix10policy_hubIiiyE10Policy1000ELNS0_9SortOrderE0EiiyiiNS1_21identity_decomposer_tEEEvPT5_SB_PT3_PKSC_PT1_PKSG_PT2_PKSK_T4_iiT6__param_9];
	ld.shared.u32 	%r1817, [%r350+23040];
	shr.u32 	%r1818, %r1817, %r2128;
	and.b32  	%r1819, %r1818, %r221;
	shl.b32 	%r1820, %r1819, 3;
	add.s32 	%r1822, %r783, %r1820;
	ld.shared.u64 	%rd241, [%r1822+26112];
	xor.b32  	%r1823, %r1817, -2147483648;
	add.s64 	%rd242, %rd241, %rd9;
	shl.b64 	%rd243, %rd242, 2;
	add.s64 	%rd244, %rd22, %rd243;
	st.global.u32 	[%rd244+23040], %r1823;
$L__BB13_257:
	bar.warp.sync 	-1;
	or.b32  	%r1824, %r1, 6144;
	setp.ge.s32 	%p168, %r1824, %r351;
	@%p168 bra 	$L__BB13_259;
	ld.param.u32 	%r2129, [_ZN3cub18CUB_300001_SM_10006detail10radix_sort29DeviceRadixSortOnesweepKernelINS1_5radix10policy_hubIiiyE10Policy1000ELNS0_9SortOrderE0EiiyiiNS1_21identity_decomposer_tEEEvPT5_SB_PT3_PKSC_PT1_PKSG_PT2_PKSK_T4_iiT6__param_9];
	ld.shared.u32 	%r1825, [%r350+24576];
	shr.u32 	%r1826, %r1825, %r2129;
	and.b32  	%r1827, %r1826, %r221;
	shl.b32 	%r1828, %r1827, 3;
	add.s32 	%r1830, %r783, %r1828;
	ld.shared.u64 	%rd245, [%r1830+26112];
	xor.b32  	%r1831, %r1825, -2147483648;
	add.s64 	%rd246, %rd245, %rd9;
	shl.b64 	%rd247, %rd246, 2;
	add.s64 	%rd248, %rd22, %rd247;
	st.global.u32 	[%rd248+24576], %r1831;
$L__BB13_259:
	bar.warp.sync 	-1;
$L__BB13_260:
	ld.param.u32 	%r2130, [_ZN3cub18CUB_300001_SM_10006detail10radix_sort29DeviceRadixSortOnesweepKernelINS1_5radix10policy_hubIiiyE10Policy1000ELNS0_9SortOrderE0EiiyiiNS1_21identity_decomposer_tEEEvPT5_SB_PT3_PKSC_PT1_PKSG_PT2_PKSK_T4_iiT6__param_9];
	ld.param.u32 	%r2090, [_ZN3cub18CUB_300001_SM_10006detail10radix_sort29DeviceRadixSortOnesweepKernelINS1_5radix10policy_hubIiiyE10Policy1000ELNS0_9SortOrderE0EiiyiiNS1_21identity_decomposer_tEEEvPT5_SB_PT3_PKSC_PT1_PKSG_PT2_PKSK_T4_iiT6__param_8];
	setp.gt.s32 	%p169, %r349, %r2090;
	ld.shared.u32 	%r1832, [%r350];
	shr.u32 	%r1833, %r1832, %r2130;
	and.b32  	%r352, %r1833, %r221;
	ld.shared.u32 	%r1834, [%r350+1536];
	shr.u32 	%r1835, %r1834, %r2130;
	and.b32  	%r353, %r1835, %r221;
	ld.shared.u32 	%r1836, [%r350+3072];
	shr.u32 	%r1837, %r1836, %r2130;
	and.b32  	%r354, %r1837, %r221;
	ld.shared.u32 	%r1838, [%r350+4608];
	shr.u32 	%r1839, %r1838, %r2130;
	and.b32  	%r355, %r1839, %r221;
	ld.shared.u32 	%r1840, [%r350+6144];
	shr.u32 	%r1841, %r1840, %r2130;
	and.b32  	%r356, %r1841, %r221;
	ld.shared.u32 	%r1842, [%r350+7680];
	shr.u32 	%r1843, %r1842, %r2130;
	and.b32  	%r357, %r1843, %r221;
	ld.shared.u32 	%r1844, [%r350+9216];
	shr.u32 	%r1845, %r1844, %r2130;
	and.b32  	%r358, %r1845, %r221;
	ld.shared.u32 	%r1846, [%r350+10752];
	shr.u32 	%r1847, %r1846, %r2130;
	and.b32  	%r359, %r1847, %r221;
	ld.shared.u32 	%r1848, [%r350+12288];
	shr.u32 	%r1849, %r1848, %r2130;
	and.b32  	%r360, %r1849, %r221;
	ld.shared.u32 	%r1850, [%r350+13824];
	shr.u32 	%r1851, %r1850, %r2130;
	and.b32  	%r361, %r1851, %r221;
	ld.shared.u32 	%r1852, [%r350+15360];
	shr.u32 	%r1853, %r1852, %r2130;
	and.b32  	%r362, %r1853, %r221;
	ld.shared.u32 	%r1854, [%r350+16896];
	shr.u32 	%r1855, %r1854, %r2130;
	and.b32  	%r363, %r1855, %r221;
	ld.shared.u32 	%r1856, [%r350+18432];
	shr.u32 	%r1857, %r1856, %r2130;
	and.b32  	%r364, %r1857, %r221;
	ld.shared.u32 	%r1858, [%r350+19968];
	shr.u32 	%r1859, %r1858, %r2130;
	and.b32  	%r365, %r1859, %r221;
	ld.shared.u32 	%r1860, [%r350+21504];
	shr.u32 	%r1861, %r1860, %r2130;
	and.b32  	%r366, %r1861, %r221;
	ld.shared.u32 	%r1862, [%r350+23040];
	shr.u32 	%r1863, %r1862, %r2130;
	and.b32  	%r367, %r1863, %r221;
	ld.shared.u32 	%r1864, [%r350+24576];
	shr.u32 	%r1865, %r1864, %r2130;
	and.b32  	%r368, %r1865, %r221;
	@%p169 bra 	$L__BB13_262;
	ld.param.u64 	%rd443, [_ZN3cub18CUB_300001_SM_10006detail10radix_sort29DeviceRadixSortOnesweepKernelINS1_5radix10policy_hubIiiyE10Policy1000ELNS0_9SortOrderE0EiiyiiNS1_21identity_decomposer_tEEEvPT5_SB_PT3_PKSC_PT1_PKSG_PT2_PKSK_T4_iiT6__param_7];
	cvta.to.global.u64 	%rd249, %rd443;
	and.b32  	%r1869, %r1, 31;
	or.b32  	%r1870, %r647, %r1869;
	cvt.u64.u32 	%rd250, %r1870;
	mul.lo.s32 	%r1871, %r3, 6528;
	cvt.s64.s32 	%rd251, %r1871;
	add.s64 	%rd252, %rd250, %rd251;
	shl.b64 	%rd253, %rd252, 2;
	add.s64 	%rd254, %rd249, %rd253;
	ld.global.u32 	%r2266, [%rd254];
	ld.global.u32 	%r2267, [%rd254+128];
	ld.global.u32 	%r2268, [%rd254+256];
	ld.global.u32 	%r2269, [%rd254+384];
	ld.global.u32 	%r2270, [%rd254+512];
	ld.global.u32 	%r2271, [%rd254+640];
	ld.global.u32 	%r2272, [%rd254+768];
	ld.global.u32 	%r2273, [%rd254+896];
	ld.global.u32 	%r2274, [%rd254+1024];
	ld.global.u32 	%r2275, [%rd254+1152];
	ld.global.u32 	%r2276, [%rd254+1280];
	ld.global.u32 	%r2277, [%rd254+1408];
	ld.global.u32 	%r2278, [%rd254+1536];
	ld.global.u32 	%r2279, [%rd254+1664];
	ld.global.u32 	%r2280, [%rd254+1792];
	ld.global.u32 	%r2281, [%rd254+1920];
	ld.global.u32 	%r2282, [%rd254+2048];
	bra.uni 	$L__BB13_296;
$L__BB13_262:
	ld.param.u32 	%r2091, [_ZN3cub18CUB_300001_SM_10006detail10radix_sort29DeviceRadixSortOnesweepKernelINS1_5radix10policy_hubIiiyE10Policy1000ELNS0_9SortOrderE0EiiyiiNS1_21identity_decomposer_tEEEvPT5_SB_PT3_PKSC_PT1_PKSG_PT2_PKSK_T4_iiT6__param_8];
	ld.param.u64 	%rd444, [_ZN3cub18CUB_300001_SM_10006detail10radix_sort29DeviceRadixSortOnesweepKernelINS1_5radix10policy_hubIiiyE10Policy1000ELNS0_9SortOrderE0EiiyiiNS1_21identity_decomposer_tEEEvPT5_SB_PT3_PKSC_PT1_PKSG_PT2_PKSK_T4_iiT6__param_7];
	cvta.to.global.u64 	%rd255, %rd444;
	add.s64 	%rd23, %rd255, %rd63;
	cvt.u32.u64 	%r1874, %rd7;
	sub.s32 	%r386, %r2091, %r649;
	setp.ge.s32 	%p170, %r1874, %r386;
	@%p170 bra 	$L__BB13_264;
	ld.global.u32 	%r2266, [%rd23];
$L__BB13_264:
	add.s32 	%r1877, %r1874, 32;
	setp.ge.s32 	%p171, %r1877, %r386;
	@%p171 bra 	$L__BB13_266;
	ld.global.u32 	%r2267, [%rd23+128];
$L__BB13_266:
	add.s32 	%r1880, %r1874, 64;
	setp.ge.s32 	%p172, %r1880, %r386;
	@%p172 bra 	$L__BB13_268;
	ld.global.u32 	%r2268, [%rd23+256];
$L__BB13_268:
	add.s32 	%r1883, %r1874, 96;
	setp.ge.s32 	%p173, %r1883, %r386;
	@%p173 bra 	$L__BB13_270;
	ld.global.u32 	%r2269, [%rd23+384];
$L__BB13_270:
	add.s32 	%r1886, %r1874, 128;
	setp.ge.s32 	%p174, %r1886, %r386;
	@%p174 bra 	$L__BB13_272;
	ld.global.u32 	%r2270, [%rd23+512];
$L__BB13_272:
	add.s32 	%r1889, %r1874, 160;
	setp.ge.s32 	%p175, %r1889, %r386;
	@%p175 bra 	$L__BB13_274;
	ld.global.u32 	%r2271, [%rd23+640];
$L__BB13_274:
	add.s32 	%r1892, %r1874, 192;
	setp.ge.s32 	%p176, %r1892, %r386;
	@%p176 bra 	$L__BB13_276;
	ld.global.u32 	%r2272, [%rd23+768];
$L__BB13_276:
	add.s32 	%r1895, %r1874, 224;
	setp.ge.s32 	%p177, %r1895, %r386;
	@%p177 bra 	$L__BB13_278;
	ld.param.u64 	%rd445, [_ZN3cub18CUB_300001_SM_10006detail10radix_sort29DeviceRadixSortOnesweepKernelINS1_5radix10policy_hubIiiyE10Policy1000ELNS0_9SortOrderE0EiiyiiNS1_21identity_decomposer_tEEEvPT5_SB_PT3_PKSC_PT1_PKSG_PT2_PKSK_T4_iiT6__param_7];
	cvta.to.global.u64 	%rd259, %rd445;
	cvt.s64.s32 	%rd260, %r649;
	add.s64 	%rd261, %rd7, %rd260;
	shl.b64 	%rd262, %rd261, 2;
	add.s64 	%rd263, %rd259, %rd262;
	ld.global.u32 	%r2273, [%rd263+896];
$L__BB13_278:
	add.s32 	%r1899, %r1874, 256;
	setp.ge.s32 	%p178, %r1899, %r386;
	@%p178 bra 	$L__BB13_280;
	ld.param.u64 	%rd446, [_ZN3cub18CUB_300001_SM_10006detail10radix_sort29DeviceRadixSortOnesweepKernelINS1_5radix10policy_hubIiiyE10Policy1000ELNS0_9SortOrderE0EiiyiiNS1_21identity_decomposer_tEEEvPT5_SB_PT3_PKSC_PT1_PKSG_PT2_PKSK_T4_iiT6__param_7];
	cvta.to.global.u64 	%rd264, %rd446;
	cvt.s64.s32 	%rd265, %r649;
	add.s64 	%rd266, %rd7, %rd265;
	shl.b64 	%rd267, %rd266, 2;
	add.s64 	%rd268, %rd264, %rd267;
	ld.global.u32 	%r2274, [%rd268+1024];
$L__BB13_280:
	add.s32 	%r1903, %r1874, 288;
	setp.ge.s32 	%p179, %r1903, %r386;
	@%p179 bra 	$L__BB13_282;
	ld.param.u64 	%rd447, [_ZN3cub18CUB_300001_SM_10006detail10radix_sort29DeviceRadixSortOnesweepKernelINS1_5radix10policy_hubIiiyE10Policy1000ELNS0_9SortOrderE0EiiyiiNS1_21identity_decomposer_tEEEvPT5_SB_PT3_PKSC_PT1_PKSG_PT2_PKSK_T4_iiT6__param_7];
	cvta.to.global.u64 	%rd269, %rd447;
	cvt.s64.s32 	%rd270, %r649;
	add.s64 	%rd271, %rd7, %rd270;
	shl.b64 	%rd272, %rd271, 2;
	add.s64 	%rd273, %rd269, %rd272;
	ld.global.u32 	%r2275, [%rd273+1152];
$L__BB13_282:
	add.s32 	%r1907, %r1874, 320;
	setp.ge.s32 	%p180, %r1907, %r386;
	@%p180 bra 	$L__BB13_284;
	ld.param.u64 	%rd448, [_ZN3cub18CUB_300001_SM_10006detail10radix_sort29DeviceRadixSortOnesweepKernelINS1_5radix10policy_hubIiiyE10Policy1000ELNS0_9SortOrderE0EiiyiiNS1_21identity_decomposer_tEEEvPT5_SB_PT3_PKSC_PT1_PKSG_PT2_PKSK_T4_iiT6__param_7];
	cvta.to.global.u64 	%rd274, %rd448;
	cvt.s64.s32 	%rd275, %r649;
	add.s64 	%rd276, %rd7, %rd275;
	shl.b64 	%rd277, %rd276, 2;
	add.s64 	%rd278, %rd274, %rd277;
	ld.global.u32 	%r2276, [%rd278+1280];
$L__BB13_284:
	add.s32 	%r1911, %r1874, 352;
	setp.ge.s32 	%p181, %r1911, %r386;
	@%p181 bra 	$L__BB13_286;
	ld.param.u64 	%rd449, [_ZN3cub18CUB_300001_SM_10006detail10radix_sort29DeviceRadixSortOnesweepKernelINS1_5radix10policy_hubIiiyE10Policy1000ELNS0_9SortOrderE0EiiyiiNS1_21identity_decomposer_tEEEvPT5_SB_PT3_PKSC_PT1_PKSG_PT2_PKSK_T4_iiT6__param_7];
	cvta.to.global.u64 	%rd279, %rd449;
	mul.lo.s32 	%r1912, %r3, 6528;
	cvt.s64.s32 	%rd280, %r1912;
	add.s64 	%rd281, %rd7, %rd280;
	shl.b64 	%rd282, %rd281, 2;
	add.s64 	%rd283, %rd279, %rd282;
	ld.global.u32 	%r2277, [%rd283+1408];
$L__BB13_286:
	add.s32 	%r1915, %r1874, 384;
	setp.ge.s32 	%p182, %r1915, %r386;
	@%p182 bra 	$L__BB13_288;
	ld.param.u64 	%rd450, [_ZN3cub18CUB_300001_SM_10006detail10radix_sort29DeviceRadixSortOnesweepKernelINS1_5radix10policy_hubIiiyE10Policy1000ELNS0_9SortOrderE0EiiyiiNS1_21identity_decomposer_tEEEvPT5_SB_PT3_PKSC_PT1_PKSG_PT2_PKSK_T4_iiT6__param_7];
	cvta.to.global.u64 	%rd284, %rd450;
	mul.lo.s32 	%r1916, %r3, 6528;
	cvt.s64.s32 	%rd285, %r1916;
	add.s64 	%rd286, %rd7, %rd285;
	shl.b64 	%rd287, %rd286, 2;
	add.s64 	%rd288, %rd284, %rd287;
	ld.global.u32 	%r2278, [%rd288+1536];
$L__BB13_288:
	cvt.u32.u64 	%r1918, %rd7;
	add.s32 	%r1919, %r1918, 416;
	setp.ge.s32 	%p183, %r1919, %r386;
	@%p183 bra 	$L__BB13_290;
	ld.param.u64 	%rd451, [_ZN3cub18CUB_300001_SM_10006detail10radix_sort29DeviceRadixSortOnesweepKernelINS1_5radix10policy_hubIiiyE10Policy1000ELNS0_9SortOrderE0EiiyiiNS1_21identity_decomposer_tEEEvPT5_SB_PT3_PKSC_PT1_PKSG_PT2_PKSK_T4_iiT6__param_7];
	cvta.to.global.u64 	%rd289, %rd451;
	mul.lo.s32 	%r1920, %r3, 6528;
	cvt.s64.s32 	%rd290, %r1920;
	add.s64 	%rd291, %rd7, %rd290;
	shl.b64 	%rd292, %rd291, 2;
	add.s64 	%rd293, %rd289, %rd292;
	ld.global.u32 	%r2279, [%rd293+1664];
$L__BB13_290:
	cvt.u32.u64 	%r1922, %rd7;
	add.s32 	%r1923, %r1922, 448;
	setp.ge.s32 	%p184, %r1923, %r386;
	@%p184 bra 	$L__BB13_292;
	ld.param.u64 	%rd452, [_ZN3cub18CUB_300001_SM_10006detail10radix_sort29DeviceRadixSortOnesweepKernelINS1_5radix10policy_hubIiiyE10Policy1000ELNS0_9SortOrderE0EiiyiiNS1_21identity_decomposer_tEEEvPT5_SB_PT3_PKSC_PT1_PKSG_PT2_PKSK_T4_iiT6__param_7];
	cvta.to.global.u64 	%rd294, %rd452;
	mul.lo.s32 	%r1924, %r3, 6528;
	cvt.s64.s32 	%rd295, %r1924;
	add.s64 	%rd296, %rd7, %rd295;
	shl.b64 	%rd297, %rd296, 2;
	add.s64 	%rd298, %rd294, %rd297;
	ld.global.u32 	%r2280, [%rd298+1792];
$L__BB13_292:
	cvt.u32.u64 	%r1926, %rd7;
	add.s32 	%r1927, %r1926, 480;
	setp.ge.s32 	%p185, %r1927, %r386;
	@%p185 bra 	$L__BB13_294;
	ld.param.u64 	%rd453, [_ZN3cub18CUB_300001_SM_10006detail10radix_sort29DeviceRadixSortOnesweepKernelINS1_5radix10policy_hubIiiyE10Policy1000ELNS0_9SortOrderE0EiiyiiNS1_21identity_decomposer_tEEEvPT5_SB_PT3_PKSC_PT1_PKSG_PT2_PKSK_T4_iiT6__param_7];
	cvta.to.global.u64 	%rd299, %rd453;
	mul.lo.s32 	%r1928, %r3, 6528;
	cvt.s64.s32 	%rd300, %r1928;
	add.s64 	%rd301, %rd7, %rd300;
	shl.b64 	%rd302, %rd301, 2;
	add.s64 	%rd303, %rd299, %rd302;
	ld.global.u32 	%r2281, [%rd303+1920];
$L__BB13_294:
	cvt.u32.u64 	%r1930, %rd7;
	add.s32 	%r1931, %r1930, 512;
	setp.ge.s32 	%p186, %r1931, %r386;
	@%p186 bra 	$L__BB13_296;
	ld.param.u64 	%rd454, [_ZN3cub18CUB_300001_SM_10006detail10radix_sort29DeviceRadixSortOnesweepKernelINS1_5radix10policy_hubIiiyE10Policy1000ELNS0_9SortOrderE0EiiyiiNS1_21identity_decomposer_tEEEvPT5_SB_PT3_PKSC_PT1_PKSG_PT2_PKSK_T4_iiT6__param_7];
	cvta.to.global.u64 	%rd304, %rd454;
	mov.u32 	%r1932, %tid.x;
	and.b32  	%r1933, %r1932, 992;
	mul.lo.s32 	%r1934, %r1933, 17;
	and.b32  	%r1935, %r1932, 31;
	or.b32  	%r1936, %r1934, %r1935;
	cvt.u64.u32 	%rd305, %r1936;
	mul.lo.s32 	%r1937, %r3, 6528;
	cvt.s64.s32 	%rd306, %r1937;
	add.s64 	%rd307, %rd305, %rd306;
	shl.b64 	%rd308, %rd307, 2;
	add.s64 	%rd309, %rd304, %rd308;
	ld.global.u32 	%r2282, [%rd309+2048];
$L__BB13_296:
	ld.param.u32 	%r2092, [_ZN3cub18CUB_300001_SM_10006detail10radix_sort29DeviceRadixSortOnesweepKernelINS1_5radix10policy_hubIiiyE10Policy1000ELNS0_9SortOrderE0EiiyiiNS1_21identity_decomposer_tEEEvPT5_SB_PT3_PKSC_PT1_PKSG_PT2_PKSK_T4_iiT6__param_8];
	ld.param.u64 	%rd441, [_ZN3cub18CUB_300001_SM_10006detail10radix_sort29DeviceRadixSortOnesweepKernelINS1_5radix10policy_hubIiiyE10Policy1000ELNS0_9SortOrderE0EiiyiiNS1_21identity_decomposer_tEEEvPT5_SB_PT3_PKSC_PT1_PKSG_PT2_PKSK_T4_iiT6__param_6];
	cvta.to.global.u64 	%rd24, %rd441;
	mov.u32 	%r437, %tid.x;
	cvt.u64.u32 	%rd25, %r437;
	shl.b32 	%r1938, %r437, 2;
	mov.u32 	%r1939, _ZZN3cub18CUB_300001_SM_10006detail10radix_sort29DeviceRadixSortOnesweepKernelINS1_5radix10policy_hubIiiyE10Policy1000ELNS0_9SortOrderE0EiiyiiNS1_21identity_decomposer_tEEEvPT5_SB_PT3_PKSC_PT1_PKSG_PT2_PKSK_T4_iiT6_E1s;
	add.s32 	%r438, %r1939, %r1938;
	mad.lo.s32 	%r1940, %r3, 6528, 6528;
	setp.gt.s32 	%p187, %r1940, %r2092;
	bar.sync 	0;
	st.shared.u32 	[%r323+-4], %r2266;
	st.shared.u32 	[%r324+-4], %r2267;
	st.shared.u32 	[%r325+-4], %r2268;
	st.shared.u32 	[%r326+-4], %r2269;
	st.shared.u32 	[%r327+-4], %r2270;
	st.shared.u32 	[%r328+-4], %r2271;
	st.shared.u32 	[%r329+-4], %r2272;
	st.shared.u32 	[%r330+-4], %r2273;
	st.shared.u32 	[%r331+-4], %r2274;
	st.shared.u32 	[%r332+-4], %r2275;
	st.shared.u32 	[%r333+-4], %r2276;
	st.shared.u32 	[%r334+-4], %r2277;
	st.shared.u32 	[%r335+-4], %r2278;
	st.shared.u32 	[%r336+-4], %r2279;
	st.shared.u32 	[%r337+-4], %r2280;
	st.shared.u32 	[%r338+-4], %r2281;
	st.shared.u32 	[%r339+-4], %r2282;
	bar.sync 	0;
	@%p187 bra 	$L__BB13_298;
	ld.shared.u32 	%r1941, [%r438];
	shl.b32 	%r1942, %r352, 3;
	add.s32 	%r1944, %r1939, 26112;
	add.s32 	%r1945, %r1944, %r1942;
	ld.shared.u64 	%rd310, [%r1945];
	add.s64 	%rd311, %rd310, %rd25;
	shl.b64 	%rd312, %rd311, 2;
	add.s64 	%rd313, %rd24, %rd312;
	st.global.u32 	[%rd313], %r1941;
	bar.warp.sync 	-1;
	ld.shared.u32 	%r1946, [%r438+1536];
	shl.b32 	%r1947, %r353, 3;
	add.s32 	%r1948, %r1944, %r1947;
	ld.shared.u64 	%rd314, [%r1948];
	add.s64 	%rd315, %rd314, %rd25;
	shl.b64 	%rd316, %rd315, 2;
	add.s64 	%rd317, %rd24, %rd316;
	st.global.u32 	[%rd317+1536], %r1946;
	bar.warp.sync 	-1;
	ld.shared.u32 	%r1949, [%r438+3072];
	shl.b32 	%r1950, %r354, 3;
	add.s32 	%r1951, %r1944, %r1950;
	ld.shared.u64 	%rd318, [%r1951];
	add.s64 	%rd319, %rd318, %rd25;
	shl.b64 	%rd320, %rd319, 2;
	add.s64 	%rd321, %rd24, %rd320;
	st.global.u32 	[%rd321+3072], %r1949;
	bar.warp.sync 	-1;
	ld.shared.u32 	%r1952, [%r438+4608];
	shl.b32 	%r1953, %r355, 3;
	add.s32 	%r1954, %r1944, %r1953;
	ld.shared.u64 	%rd322, [%r1954];
	add.s64 	%rd323, %rd322, %rd25;
	shl.b64 	%rd324, %rd323, 2;
	add.s64 	%rd325, %rd24, %rd324;
	st.global.u32 	[%rd325+4608], %r1952;
	bar.warp.sync 	-1;
	ld.shared.u32 	%r1955, [%r438+6144];
	shl.b32 	%r1956, %r356, 3;
	add.s32 	%r1957, %r1944, %r1956;
	ld.shared.u64 	%rd326, [%r1957];
	add.s64 	%rd327, %rd326, %rd25;
	shl.b64 	%rd328, %rd327, 2;
	add.s64 	%rd329, %rd24, %rd328;
	st.global.u32 	[%rd329+6144], %r1955;
	bar.warp.sync 	-1;
	ld.shared.u32 	%r1958, [%r438+7680];
	shl.b32 	%r1959, %r357, 3;
	add.s32 	%r1960, %r1944, %r1959;
	ld.shared.u64 	%rd330, [%r1960];
	add.s64 	%rd331, %rd330, %rd25;
	shl.b64 	%rd332, %rd331, 2;
	add.s64 	%rd333, %rd24, %rd332;
	st.global.u32 	[%rd333+7680], %r1958;
	bar.warp.sync 	-1;
	ld.shared.u32 	%r1961, [%r438+9216];
	shl.b32 	%r1962, %r358, 3;
	add.s32 	%r1963, %r1944, %r1962;
	ld.shared.u64 	%rd334, [%r1963];
	add.s64 	%rd335, %rd334, %rd25;
	shl.b64 	%rd336, %rd335, 2;
	add.s64 	%rd337, %rd24, %rd336;
	st.global.u32 	[%rd337+9216], %r1961;
	bar.warp.sync 	-1;
	ld.shared.u32 	%r1964, [%r438+10752];
	shl.b32 	%r1965, %r359, 3;
	add.s32 	%r1966, %r1944, %r1965;
	ld.shared.u64 	%rd338, [%r1966];
	add.s64 	%rd339, %rd338, %rd25;
	shl.b64 	%rd340, %rd339, 2;
	add.s64 	%rd341, %rd24, %rd340;
	st.global.u32 	[%rd341+10752], %r1964;
	bar.warp.sync 	-1;
	ld.shared.u32 	%r1967, [%r438+12288];
	shl.b32 	%r1968, %r360, 3;
	add.s32 	%r1969, %r1944, %r1968;
	ld.shared.u64 	%rd342, [%r1969];
	add.s64 	%rd343, %rd342, %rd25;
	shl.b64 	%rd344, %rd343, 2;
	add.s64 	%rd345, %rd24, %rd344;
	st.global.u32 	[%rd345+12288], %r1967;
	bar.warp.sync 	-1;
	ld.shared.u32 	%r1970, [%r438+13824];
	shl.b32 	%r1971, %r361, 3;
	add.s32 	%r1972, %r1944, %r1971;
	ld.shared.u64 	%rd346, [%r1972];
	add.s64 	%rd347, %rd346, %rd25;
	shl.b64 	%rd348, %rd347, 2;
	add.s64 	%rd349, %rd24, %rd348;
	st.global.u32 	[%rd349+13824], %r1970;
	bar.warp.sync 	-1;
	ld.shared.u32 	%r1973, [%r438+15360];
	shl.b32 	%r1974, %r362, 3;
	add.s32 	%r1975, %r1944, %r1974;
	ld.shared.u64 	%rd350, [%r1975];
	add.s64 	%rd351, %rd350, %rd25;
	shl.b64 	%rd352, %rd351, 2;
	add.s64 	%rd353, %rd24, %rd352;
	st.global.u32 	[%rd353+15360], %r1973;
	bar.warp.sync 	-1;
	ld.shared.u32 	%r1976, [%r438+16896];
	shl.b32 	%r1977, %r363, 3;
	add.s32 	%r1978, %r1944, %r1977;
	ld.shared.u64 	%rd354, [%r1978];
	add.s64 	%rd355, %rd354, %rd25;
	shl.b64 	%rd356, %rd355, 2;
	add.s64 	%rd357, %rd24, %rd356;
	st.global.u32 	[%rd357+16896], %r1976;
	bar.warp.sync 	-1;
	ld.shared.u32 	%r1979, [%r438+18432];
	shl.b32 	%r1980, %r364, 3;
	add.s32 	%r1981, %r1944, %r1980;
	ld.shared.u64 	%rd358, [%r1981];
	add.s64 	%rd359, %rd358, %rd25;
	shl.b64 	%rd360, %rd359, 2;
	add.s64 	%rd361, %rd24, %rd360;
	st.global.u32 	[%rd361+18432], %r1979;
	bar.warp.sync 	-1;
	ld.shared.u32 	%r1982, [%r438+19968];
	shl.b32 	%r1983, %r365, 3;
	add.s32 	%r1984, %r1944, %r1983;
	ld.shared.u64 	%rd362, [%r1984];
	add.s64 	%rd363, %rd362, %rd25;
	shl.b64 	%rd364, %rd363, 2;
	add.s64 	%rd365, %rd24, %rd364;
	st.global.u32 	[%rd365+19968], %r1982;
	bar.warp.sync 	-1;
	ld.shared.u32 	%r1985, [%r438+21504];
	shl.b32 	%r1986, %r366, 3;
	add.s32 	%r1987, %r1944, %r1986;
	ld.shared.u64 	%rd366, [%r1987];
	add.s64 	%rd367, %rd366, %rd25;
	shl.b64 	%rd368, %rd367, 2;
	add.s64 	%rd369, %rd24, %rd368;
	st.global.u32 	[%rd369+21504], %r1985;
	bar.warp.sync 	-1;
	ld.shared.u32 	%r1988, [%r438+23040];
	shl.b32 	%r1989, %r367, 3;
	add.s32 	%r1990, %r1944, %r1989;
	ld.shared.u64 	%rd370, [%r1990];
	add.s64 	%rd371, %rd370, %rd25;
	shl.b64 	%rd372, %rd371, 2;
	add.s64 	%rd373, %rd24, %rd372;
	st.global.u32 	[%rd373+23040], %r1988;
	bar.warp.sync 	-1;
	ld.shared.u32 	%r1991, [%r438+24576];
	shl.b32 	%r1992, %r368, 3;
	add.s32 	%r1993, %r1944, %r1992;
	ld.shared.u64 	%rd374, [%r1993];
	add.s64 	%rd375, %rd374, %rd25;
	shl.b64 	%rd376, %rd375, 2;
	add.s64 	%rd377, %rd24, %rd376;
	st.global.u32 	[%rd377+24576], %r1991;
	bar.warp.sync 	-1;
	bra.uni 	$L__BB13_333;
$L__BB13_298:
	ld.param.u32 	%r2093, [_ZN3cub18CUB_300001_SM_10006detail10radix_sort29DeviceRadixSortOnesweepKernelINS1_5radix10policy_hubIiiyE10Policy1000ELNS0_9SortOrderE0EiiyiiNS1_21identity_decomposer_tEEEvPT5_SB_PT3_PKSC_PT1_PKSG_PT2_PKSK_T4_iiT6__param_8];
	mad.lo.s32 	%r439, %r3, -6528, %r2093;
	shl.b32 	%r1994, %r352, 3;
	add.s32 	%r1996, %r1939, %r1994;
	ld.shared.u64 	%rd26, [%r1996+26112];
	setp.ge.s32 	%p188, %r437, %r439;
	@%p188 bra 	$L__BB13_300;
	ld.shared.u32 	%r1997, [%r438];
	add.s64 	%rd378, %rd26, %rd25;
	shl.b64 	%rd379, %rd378, 2;
	add.s64 	%rd380, %rd24, %rd379;
	st.global.u32 	[%rd380], %r1997;
$L__BB13_300:
	bar.warp.sync 	-1;
	shl.b32 	%r1998, %r353, 3;
	add.s32 	%r2000, %r1939, %r1998;
	ld.shared.u64 	%rd27, [%r2000+26112];
	add.s32 	%r2001, %r437, 384;
	setp.ge.s32 	%p189, %r2001, %r439;
	@%p189 bra 	$L__BB13_302;
	ld.shared.u32 	%r2002, [%r438+1536];
	add.s64 	%rd381, %rd27, %rd25;
	shl.b64 	%rd382, %rd381, 2;
	add.s64 	%rd383, %rd24, %rd382;
	st.global.u32 	[%rd383+1536], %r2002;
$L__BB13_302:
	bar.warp.sync 	-1;
	shl.b32 	%r2003, %r354, 3;
	add.s32 	%r2005, %r1939, %r2003;
	ld.shared.u64 	%rd28, [%r2005+26112];
	add.s32 	%r2006, %r437, 768;
	setp.ge.s32 	%p190, %r2006, %r439;
	@%p190 bra 	$L__BB13_304;
	ld.shared.u32 	%r2007, [%r438+3072];
	add.s64 	%rd384, %rd28, %rd25;
	shl.b64 	%rd385, %rd384, 2;
	add.s64 	%rd386, %rd24, %rd385;
	st.global.u32 	[%rd386+3072], %r2007;
$L__BB13_304:
	bar.warp.sync 	-1;
	shl.b32 	%r2008, %r355, 3;
	add.s32 	%r2010, %r1939, %r2008;
	ld.shared.u64 	%rd29, [%r2010+26112];
	add.s32 	%r2011, %r437, 1152;
	setp.ge.s32 	%p191, %r2011, %r439;
	@%p191 bra 	$L__BB13_306;
	ld.shared.u32 	%r2012, [%r438+4608];
	add.s64 	%rd387, %rd29, %rd25;
	shl.b64 	%rd388, %rd387, 2;
	add.s64 	%rd389, %rd24, %rd388;
	st.global.u32 	[%rd389+4608], %r2012;
$L__BB13_306:
	bar.warp.sync 	-1;
	shl.b32 	%r2013, %r356, 3;
	add.s32 	%r2015, %r1939, %r2013;
	ld.shared.u64 	%rd30, [%r2015+26112];
	add.s32 	%r2016, %r437, 1536;
	setp.ge.s32 	%p192, %r2016, %r439;
	@%p192 bra 	$L__BB13_308;
	ld.shared.u32 	%r2017, [%r438+6144];
	add.s64 	%rd390, %rd30, %rd25;
	shl.b64 	%rd391, %rd390, 2;
	add.s64 	%rd392, %rd24, %rd391;
	st.global.u32 	[%rd392+6144], %r2017;
$L__BB13_308:
	bar.warp.sync 	-1;
	shl.b32 	%r2018, %r357, 3;
	add.s32 	%r2020, %r1939, %r2018;
	ld.shared.u64 	%rd31, [%r2020+26112];
	add.s32 	%r2021, %r437, 1920;
	setp.ge.s32 	%p193, %r2021, %r439;
	@%p193 bra 	$L__BB13_310;
	ld.shared.u32 	%r2022, [%r438+7680];
	add.s64 	%rd393, %rd31, %rd25;
	shl.b64 	%rd394, %rd393, 2;
	add.s64 	%rd395, %rd24, %rd394;
	st.global.u32 	[%rd395+7680], %r2022;
$L__BB13_310:
	bar.warp.sync 	-1;
	shl.b32 	%r2023, %r358, 3;
	add.s32 	%r2025, %r1939, %r2023;
	ld.shared.u64 	%rd32, [%r2025+26112];
	add.s32 	%r2026, %r437, 2304;
	setp.ge.s32 	%p194, %r2026, %r439;
	@%p194 bra 	$L__BB13_312;
	ld.shared.u32 	%r2027, [%r438+9216];
	add.s64 	%rd396, %rd32, %rd25;
	shl.b64 	%rd397, %rd396, 2;
	add.s64 	%rd398, %rd24, %rd397;
	st.global.u32 	[%rd398+9216], %r2027;
$L__BB13_312:
	bar.warp.sync 	-1;
	shl.b32 	%r2028, %r359, 3;
	add.s32 	%r2030, %r1939, %r2028;
	ld.shared.u64 	%rd33, [%r2030+26112];
	add.s32 	%r2031, %r437, 2688;
	setp.ge.s32 	%p195, %r2031, %r439;
	@%p195 bra 	$L__BB13_314;
	ld.shared.u32 	%r2032, [%r438+10752];
	add.s64 	%rd399, %rd33, %rd25;
	shl.b64 	%rd400, %rd399, 2;
	add.s64 	%rd401, %rd24, %rd400;
	st.global.u32 	[%rd401+10752], %r2032;
$L__BB13_314:
	bar.warp.sync 	-1;
	shl.b32 	%r2033, %r360, 3;
	add.s32 	%r2035, %r1939, %r2033;
	ld.shared.u64 	%rd34, [%r2035+26112];
	or.b32  	%r2036, %r437, 3072;
	setp.ge.s32 	%p196, %r2036, %r439;
	@%p196 bra 	$L__BB13_316;
	ld.shared.u32 	%r2037, [%r438+12288];
	add.s64 	%rd402, %rd34, %rd25;
	shl.b64 	%rd403, %rd402, 2;
	add.s64 	%rd404, %rd24, %rd403;
	st.global.u32 	[%rd404+12288], %r2037;
$L__BB13_316:
	bar.warp.sync 	-1;
	shl.b32 	%r2038, %r361, 3;
	add.s32 	%r2040, %r1939, %r2038;
	ld.shared.u64 	%rd35, [%r2040+26112];
	add.s32 	%r2041, %r437, 3456;
	setp.ge.s32 	%p197, %r2041, %r439;
	@%p197 bra 	$L__BB13_318;
	ld.shared.u32 	%r2042, [%r438+13824];
	add.s64 	%rd405, %rd35, %rd25;
	shl.b64 	%rd406, %rd405, 2;
	add.s64 	%rd407, %rd24, %rd406;
	st.global.u32 	[%rd407+13824], %r2042;
$L__BB13_318:
	bar.warp.sync 	-1;
	shl.b32 	%r2043, %r362, 3;
	add.s32 	%r2045, %r1939, %r2043;
	ld.shared.u64 	%rd36, [%r2045+26112];
	add.s32 	%r2046, %r437, 3840;
	setp.ge.s32 	%p198, %r2046, %r439;
	@%p198 bra 	$L__BB13_320;
	ld.shared.u32 	%r2047, [%r438+15360];
	add.s64 	%rd408, %rd36, %rd25;
	shl.b64 	%rd409, %rd408, 2;
	add.s64 	%rd410, %rd24, %rd409;
	st.global.u32 	[%rd410+15360], %r2047;
$L__BB13_320:
	bar.warp.sync 	-1;
	shl.b32 	%r2048, %r363, 3;
	add.s32 	%r2050, %r1939, %r2048;
	ld.shared.u64 	%rd37, [%r2050+26112];
	add.s32 	%r2051, %r437, 4224;
	setp.ge.s32 	%p199, %r2051, %r439;
	@%p199 bra 	$L__BB13_322;
	ld.shared.u32 	%r2052, [%r438+16896];
	add.s64 	%rd411, %rd37, %rd25;
	shl.b64 	%rd412, %rd411, 2;
	add.s64 	%rd413, %rd24, %rd412;
	st.global.u32 	[%rd413+16896], %r2052;
$L__BB13_322:
	bar.warp.sync 	-1;
	shl.b32 	%r2053, %r364, 3;
	add.s32 	%r2055, %r1939, %r2053;
	ld.shared.u64 	%rd38, [%r2055+26112];
	add.s32 	%r2056, %r437, 4608;
	setp.ge.s32 	%p200, %r2056, %r439;
	@%p200 bra 	$L__BB13_324;
	ld.shared.u32 	%r2057, [%r438+18432];
	add.s64 	%rd414, %rd38, %rd25;
	shl.b64 	%rd415, %rd414, 2;
	add.s64 	%rd416, %rd24, %rd415;
	st.global.u32 	[%rd416+18432], %r2057;
$L__BB13_324:
	bar.warp.sync 	-1;
	shl.b32 	%r2058, %r365, 3;
	add.s32 	%r2060, %r1939, %r2058;
	ld.shared.u64 	%rd39, [%r2060+26112];
	add.s32 	%r2061, %r437, 4992;
	setp.ge.s32 	%p201, %r2061, %r439;
	@%p201 bra 	$L__BB13_326;
	ld.shared.u32 	%r2062, [%r438+19968];
	add.s64 	%rd417, %rd39, %rd25;
	shl.b64 	%rd418, %rd417, 2;
	add.s64 	%rd419, %rd24, %rd418;
	st.global.u32 	[%rd419+19968], %r2062;
$L__BB13_326:
	bar.warp.sync 	-1;
	shl.b32 	%r2063, %r366, 3;
	add.s32 	%r2065, %r1939, %r2063;
	ld.shared.u64 	%rd40, [%r2065+26112];
	add.s32 	%r2066, %r437, 5376;
	setp.ge.s32 	%p202, %r2066, %r439;
	@%p202 bra 	$L__BB13_328;
	ld.shared.u32 	%r2067, [%r438+21504];
	add.s64 	%rd420, %rd40, %rd25;
	shl.b64 	%rd421, %rd420, 2;
	add.s64 	%rd422, %rd24, %rd421;
	st.global.u32 	[%rd422+21504], %r2067;
$L__BB13_328:
	bar.warp.sync 	-1;
	shl.b32 	%r2068, %r367, 3;
	add.s32 	%r2070, %r1939, %r2068;
	ld.shared.u64 	%rd41, [%r2070+26112];
	add.s32 	%r2071, %r437, 5760;
	setp.ge.s32 	%p203, %r2071, %r439;
	@%p203 bra 	$L__BB13_330;
	ld.shared.u32 	%r2072, [%r438+23040];
	add.s64 	%rd423, %rd41, %rd25;
	shl.b64 	%rd424, %rd423, 2;
	add.s64 	%rd425, %rd24, %rd424;
	st.global.u32 	[%rd425+23040], %r2072;
$L__BB13_330:
	bar.warp.sync 	-1;
	shl.b32 	%r2073, %r368, 3;
	add.s32 	%r2075, %r1939, %r2073;
	ld.shared.u64 	%rd426, [%r2075+26112];
	add.s64 	%rd42, %rd426, %rd25;
	or.b32  	%r2076, %r437, 6144;
	setp.ge.s32 	%p204, %r2076, %r439;
	@%p204 bra 	$L__BB13_332;
	ld.shared.u32 	%r2077, [%r438+24576];
	shl.b64 	%rd427, %rd42, 2;
	add.s64 	%rd428, %rd24, %rd427;
	st.global.u32 	[%rd428+24576], %r2077;
$L__BB13_332:
	bar.warp.sync 	-1;
$L__BB13_333:
	ret;

}


// ===== COMPILED SASS (sm_100) =====

	.target	sm_100

	.elftype	@"ET_EXEC"


//--------------------- .note.nv.tkinfo           --------------------------
	.section	.note.nv.tkinfo,"",@"SHT_NOTE"
	.sectionflags	@"SHF_NOTE_NV_TKINFO"
	.tkinfo
        /*0018*/ 	.word	0x00000002
        /*0030*/ 	.string	""
        /*0030*/ 	.string	"ptxas"
        /*0030*/ 	.string	"Cuda compilation tools, release 13.0, V13.0.88"
        /*0030*/ 	.string	"Build cuda_13.0.r13.0/compiler.36424714_0"
        /*0030*/ 	.string	"-arch sm_100 -m 64 "



//--------------------- .note.nv.cuinfo           --------------------------
	.section	.note.nv.cuinfo,"",@"SHT_NOTE"
	.sectionflags	@"SHF_NOTE_NV_CUINFO"
        /*0018*/ 	.short	0x0002
        /*001a*/ 	.short	0x0064
        /*001c*/ 	.short	0x0082
	.zero		2


//--------------------- .nv.info                  --------------------------
	.section	.nv.info,"",@"SHT_CUDA_INFO"
	.align	4


	//----- nvinfo : EIATTR_REGCOUNT
	.align		4
        /*0000*/ 	.byte	0x04, 0x2f
        /*0002*/ 	.short	(.L_47 - .L_46)
	.align		4
.L_46:
        /*0004*/ 	.word	index@(build_grid_kernel)
        /*0008*/ 	.word	0x00000013


	//----- nvinfo : EIATTR_FRAME_SIZE
	.align		4
.L_47:
        /*000c*/ 	.byte	0x04, 0x11
        /*000e*/ 	.short	(.L_49 - .L_48)
	.align		4
.L_48:
        /*0010*/ 	.word	index@($__internal_4_$__cuda_sm3x_div_rn_noftz_f32_slowpath)
        /*0014*/ 	.word	0x00000000


	//----- nvinfo : EIATTR_FRAME_SIZE
	.align		4
.L_49:
        /*0018*/ 	.byte	0x04, 0x11
        /*001a*/ 	.short	(.L_51 - .L_50)
	.align		4
.L_50:
        /*001c*/ 	.word	index@(build_grid_kernel)
        /*0020*/ 	.word	0x00000000


	//----- nvinfo : EIATTR_REGCOUNT
	.align		4
.L_51:
        /*0024*/ 	.byte	0x04, 0x2f
        /*0026*/ 	.short	(.L_53 - .L_52)
	.align		4
.L_52:
        /*0028*/ 	.word	index@(compute_cell_bounds_kernel)
        /*002c*/ 	.word	0x0000000c


	//----- nvinfo : EIATTR_FRAME_SIZE
	.align		4
.L_53:
        /*0030*/ 	.byte	0x04, 0x11
        /*0032*/ 	.short	(.L_55 - .L_54)
	.align		4
.L_54:
        /*0034*/ 	.word	index@(compute_cell_bounds_kernel)
        /*0038*/ 	.word	0x00000000


	//----- nvinfo : EIATTR_REGCOUNT
	.align		4
.L_55:
        /*003c*/ 	.byte	0x04, 0x2f
        /*003e*/ 	.short	(.L_57 - .L_56)
	.align		4
.L_56:
        /*0040*/ 	.word	index@(force_pass_kernel)
        /*0044*/ 	.word	0x00000025


	//----- nvinfo : EIATTR_FRAME_SIZE
	.align		4
.L_57:
        /*0048*/ 	.byte	0x04, 0x11
        /*004a*/ 	.short	(.L_59 - .L_58)
	.align		4
.L_58:
        /*004c*/ 	.word	index@($__internal_3_$__cuda_sm3x_div_rn_noftz_f32_slowpath)
        /*0050*/ 	.word	0x00000000


	//----- nvinfo : EIATTR_FRAME_SIZE
	.align		4
.L_59:
        /*0054*/ 	.byte	0x04, 0x11
        /*0056*/ 	.short	(.L_61 - .L_60)
	.align		4
.L_60:
        /*0058*/ 	.word	index@($__internal_2_$__cuda_sm20_sqrt_rn_f32_slowpath)
        /*005c*/ 	.word	0x00000000


	//----- nvinfo : EIATTR_FRAME_SIZE
	.align		4
.L_61:
        /*0060*/ 	.byte	0x04, 0x11
        /*0062*/ 	.short	(.L_63 - .L_62)
	.align		4
.L_62:
        /*0064*/ 	.word	index@(force_pass_kernel)
        /*0068*/ 	.word	0x00000000


	//----- nvinfo : EIATTR_REGCOUNT
	.align		4
.L_63:
        /*006c*/ 	.byte	0x04, 0x2f
        /*006e*/ 	.short	(.L_65 - .L_64)
	.align		4
.L_64:
        /*0070*/ 	.word	index@(relaxation_step_kernel)
        /*0074*/ 	.word	0x0000000e


	//----- nvinfo : EIATTR_FRAME_SIZE
	.align		4
.L_65:
        /*0078*/ 	.byte	0x04, 0x11
        /*007a*/ 	.short	(.L_67 - .L_66)
	.align		4
.L_66:
        /*007c*/ 	.word	index@(relaxation_step_kernel)
        /*0080*/ 	.word	0x00000000


	//----- nvinfo : EIATTR_REGCOUNT
	.align		4
.L_67:
        /*0084*/ 	.byte	0x04, 0x2f
        /*0086*/ 	.short	(.L_69 - .L_68)
	.align		4
.L_68:
        /*0088*/ 	.word	index@(integrate_pass_kernel)
        /*008c*/ 	.word	0x0000001c


	//----- nvinfo : EIATTR_FRAME_SIZE
	.align		4
.L_69:
        /*0090*/ 	.byte	0x04, 0x11
        /*0092*/ 	.short	(.L_71 - .L_70)
	.align		4
.L_70:
        /*0094*/ 	.word	index@($__internal_1_$__cuda_sm3x_div_rn_noftz_f32_slowpath)
        /*0098*/ 	.word	0x00000000


	//----- nvinfo : EIATTR_FRAME_SIZE
	.align		4
.L_71:
        /*009c*/ 	.byte	0x04, 0x11
        /*009e*/ 	.short	(.L_73 - .L_72)
	.align		4
.L_72:
        /*00a0*/ 	.word	index@($__internal_0_$__cuda_sm20_sqrt_rn_f32_slowpath)
        /*00a4*/ 	.word	0x00000000


	//----- nvinfo : EIATTR_FRAME_SIZE
	.align		4
.L_73:
        /*00a8*/ 	.byte	0x04, 0x11
        /*00aa*/ 	.short	(.L_75 - .L_74)
	.align		4
.L_74:
        /*00ac*/ 	.word	index@(integrate_pass_kernel)
        /*00b0*/ 	.word	0x00000000


	//----- nvinfo : EIATTR_REGCOUNT
	.align		4
.L_75:
        /*00b4*/ 	.byte	0x04, 0x2f
        /*00b6*/ 	.short	(.L_77 - .L_76)
	.align		4
.L_76:
        /*00b8*/ 	.word	index@(compact_frontier_kernel)
        /*00bc*/ 	.word	0x0000000e


	//----- nvinfo : EIATTR_FRAME_SIZE
	.align		4
.L_77:
        /*00c0*/ 	.byte	0x04, 0x11
        /*00c2*/ 	.short	(.L_79 - .L_78)
	.align		4
.L_78:
        /*00c4*/ 	.word	index@(compact_frontier_kernel)
        /*00c8*/ 	.word	0x00000000


	//----- nvinfo : EIATTR_REGCOUNT
	.align		4
.L_79:
        /*00cc*/ 	.byte	0x04, 0x2f
        /*00ce*/ 	.short	(.L_81 - .L_80)
	.align		4
.L_80:
        /*00d0*/ 	.word	index@(_ZN3cub18CUB_300001_SM_10006detail11EmptyKernelIvEEvv)
        /*00d4*/ 	.word	0x00000004


	//----- nvinfo : EIATTR_FRAME_SIZE
	.align		4
.L_81:
        /*00d8*/ 	.byte	0x04, 0x11
        /*00da*/ 	.short	(.L_83 - .L_82)
	.align		4
.L_82:
        /*00dc*/ 	.word	index@(_ZN3cub18CUB_300001_SM_10006detail11EmptyKernelIvEEvv)
        /*00e0*/ 	.word	0x00000000


	//----- nvinfo : EIATTR_REGCOUNT
	.align		4
.L_83:
        /*00e4*/ 	.byte	0x04, 0x2f
        /*00e6*/ 	.short	(.L_85 - .L_84)
	.align		4
.L_84:
        /*00e8*/ 	.word	index@(_ZN3cub18CUB_300001_SM_10006detail4scan20DeviceScanInitKernelINS0_13ScanTileStateIiLb1EEEEEvT_i)
        /*00ec*/ 	.word	0x00000008


	//----- nvinfo : EIATTR_FRAME_SIZE
	.align		4
.L_85:
        /*00f0*/ 	.byte	0x04, 0x11
        /*00f2*/ 	.short	(.L_87 - .L_86)
	.align		4
.L_86:
        /*00f4*/ 	.word	index@(_ZN3cub18CUB_300001_SM_10006detail4scan20DeviceScanInitKernelINS0_13ScanTileStateIiLb1EEEEEvT_i)
        /*00f8*/ 	.word	0x00000000


	//----- nvinfo : EIATTR_REGCOUNT
	.align		4
.L_87:
        /*00fc*/ 	.byte	0x04, 0x2f
        /*00fe*/ 	.short	(.L_89 - .L_88)
	.align		4
.L_88:
        /*0100*/ 	.word	index@(_ZN3cub18CUB_300001_SM_10006detail4scan16DeviceScanKernelINS2_10policy_hubIiiijN4cuda3std3__44plusIvEEE10Policy1000EN6thrust24THRUST_300001_SM_1000_NS10device_ptrIiEESF_NS0_13ScanTileStateIiLb1EEES9_NS1_10InputValueIiPiEEjiLb0EiEEvT0_T1_T2_iT3_T4_T5_)
        /*0104*/ 	.word	0x00000038


	//----- nvinfo : EIATTR_FRAME_SIZE
	.align		4
.L_89:
        /*0108*/ 	.byte	0x04, 0x11
        /*010a*/ 	.short	(.L_91 - .L_90)
	.align		4
.L_90:
        /*010c*/ 	.word	index@(_ZN3cub18CUB_300001_SM_10006detail4scan16DeviceScanKernelINS2_10policy_hubIiiijN4cuda3std3__44plusIvEEE10Policy1000EN6thrust24THRUST_300001_SM_1000_NS10device_ptrIiEESF_NS0_13ScanTileStateIiLb1EEES9_NS1_10InputValueIiPiEEjiLb0EiEEvT0_T1_T2_iT3_T4_T5_)
        /*0110*/ 	.word	0x00000000


	//----- nvinfo : EIATTR_REGCOUNT
	.align		4
.L_91:
        /*0114*/ 	.byte	0x04, 0x2f
        /*0116*/ 	.short	(.L_93 - .L_92)
	.align		4
.L_92:
        /*0118*/ 	.word	index@(_ZN3cub18CUB_300001_SM_10006detail4scan16DeviceScanKernelINS2_10policy_hubIiiimN4cuda3std3__44plusIvEEE10Policy1000EN6thrust24THRUST_300001_SM_1000_NS10device_ptrIiEESF_NS0_13ScanTileStateIiLb1EEES9_NS1_10InputValueIiPiEEmiLb0EiEEvT0_T1_T2_iT3_T4_T5_)
        /*011c*/ 	.word	0x00000030


	//----- nvinfo : EIATTR_FRAME_SIZE
	.align		4
.L_93:
        /*0120*/ 	.byte	0x04, 0x11
        /*0122*/ 	.short	(.L_95 - .L_94)
	.align		4
.L_94:
        /*0124*/ 	.word	index@(_ZN3cub18CUB_300001_SM_10006detail4scan16DeviceScanKernelINS2_10policy_hubIiiimN4cuda3std3__44plusIvEEE10Policy1000EN6thrust24THRUST_300001_SM_1000_NS10device_ptrIiEESF_NS0_13ScanTileStateIiLb1EEES9_NS1_10InputValueIiPiEEmiLb0EiEEvT0_T1_T2_iT3_T4_T5_)
        /*0128*/ 	.word	0x00000000


	//----- nvinfo : EIATTR_REGCOUNT
	.align		4
.L_95:
        /*012c*/ 	.byte	0x04, 0x2f
        /*012e*/ 	.short	(.L_97 - .L_96)
	.align		4
.L_96:
        /*0130*/ 	.word	index@(_ZN3cub18CUB_300001_SM_10006detail10radix_sort31DeviceRadixSortSingleTileKernelINS1_5radix10policy_hubIiiyE10Policy1000ELNS0_9SortOrderE0EiiyNS1_21identity_decomposer_tEEEvPKT1_PSA_PKT2_PSE_T3_iiT4_)
        /*0134*/ 	.word	0x00000099


	//----- nvinfo : EIATTR_FRAME_SIZE
	.align		4
.L_97:
        /*0138*/ 	.byte	0x04, 0x11
        /*013a*/ 	.short	(.L_99 - .L_98)
	.align		4
.L_98:
        /*013c*/ 	.word	index@(_ZN3cub18CUB_300001_SM_10006detail10radix_sort31DeviceRadixSortSingleTileKernelINS1_5radix10policy_hubIiiyE10Policy1000ELNS0_9SortOrderE0EiiyNS1_21identity_decomposer_tEEEvPKT1_PSA_PKT2_PSE_T3_iiT4_)
        /*0140*/ 	.word	0x00000000


	//----- nvinfo : EIATTR_REGCOUNT
	.align		4
.L_99:
        /*0144*/ 	.byte	0x04, 0x2f
        /*0146*/ 	.short	(.L_101 - .L_100)
	.align		4
.L_100:
        /*0148*/ 	.word	index@(_ZN3cub18CUB_300001_SM_10006detail10radix_sort30DeviceRadixSortHistogramKernelINS1_5radix10policy_hubIiiyE10Policy1000ELNS0_9SortOrderE0EiyNS1_21identity_decomposer_tEEEvPT2_PKT1_SA_iiT3_)
        /*014c*/ 	.word	0x00000020


	//----- nvinfo : EIATTR_FRAME_SIZE
	.align		4
.L_101:
        /*0150*/ 	.byte	0x04, 0x11
        /*0152*/ 	.short	(.L_103 - .L_102)
	.align		4
.L_102:
        /*0154*/ 	.word	index@(_ZN3cub18CUB_300001_SM_10006detail10radix_sort30DeviceRadixSortHistogramKernelINS1_5radix10policy_hubIiiyE10Policy1000ELNS0_9SortOrderE0EiyNS1_21identity_decomposer_tEEEvPT2_PKT1_SA_iiT3_)
        /*0158*/ 	.word	0x00000000


	//----- nvinfo : EIATTR_REGCOUNT
	.align		4
.L_103:
        /*015c*/ 	.byte	0x04, 0x2f
        /*015e*/ 	.short	(.L_105 - .L_104)
	.align		4
.L_104:
        /*0160*/ 	.word	index@(_ZN3cub18CUB_300001_SM_10006detail10radix_sort33DeviceRadixSortExclusiveSumKernelINS1_5radix10policy_hubIiiyE10Policy1000EyEEvPT0_)
        /*0164*/ 	.word	0x00000020


	//----- nvinfo : EIATTR_FRAME_SIZE
	.align		4
.L_105:
        /*0168*/ 	.byte	0x04, 0x11
        /*016a*/ 	.short	(.L_107 - .L_106)
	.align		4
.L_106:
        /*016c*/ 	.word	index@(_ZN3cub18CUB_300001_SM_10006detail10radix_sort33DeviceRadixSortExclusiveSumKernelINS1_5radix10policy_hubIiiyE10Policy1000EyEEvPT0_)
        /*0170*/ 	.word	0x00000000


	//----- nvinfo : EIATTR_REGCOUNT
	.align		4
.L_107:
        /*0174*/ 	.byte	0x04, 0x2f
        /*0176*/ 	.short	(.L_109 - .L_108)
	.align		4
.L_108:
        /*0178*/ 	.word	index@(_ZN3cub18CUB_300001_SM_10006detail10radix_sort29DeviceRadixSortOnesweepKernelINS1_5radix10policy_hubIiiyE10Policy1000ELNS0_9SortOrderE0EiiyiiNS1_21identity_decomposer_tEEEvPT5_SB_PT3_PKSC_PT1_PKSG_PT2_PKSK_T4_iiT6_)
        /*017c*/ 	.word	0x00000049


	//----- nvinfo : EIATTR_FRAME_SIZE
	.align		4
.L_109:
        /*0180*/ 	.byte	0x04, 0x11
        /*0182*/ 	.short	(.L_111 - .L_110)
	.align		4
.L_110:
        /*0184*/ 	.word	index@(_ZN3cub18CUB_300001_SM_10006detail10radix_sort29DeviceRadixSortOnesweepKernelINS1_5radix10policy_hubIiiyE10Policy1000ELNS0_9SortOrderE0EiiyiiNS1_21identity_decomposer_tEEEvPT5_SB_PT3_PKSC_PT1_PKSG_PT2_PKSK_T4_iiT6_)
        /*0188*/ 	.word	0x00000000


	//----- nvinfo : EIATTR_MIN_STACK_SIZE
	.align		4
.L_111:
        /*018c*/ 	.byte	0x04, 0x12
        /*018e*/ 	.short	(.L_113 - .L_112)
	.align		4
.L_112:
        /*0190*/ 	.word	index@(_ZN3cub18CUB_300001_SM_10006detail10radix_sort29DeviceRadixSortOnesweepKernelINS1_5radix10policy_hubIiiyE10Policy1000ELNS0_9SortOrderE0EiiyiiNS1_21identity_decomposer_tEEEvPT5_SB_PT3_PKSC_PT1_PKSG_PT2_PKSK_T4_iiT6_)
        /*0194*/ 	.word	0x00000000


	//----- nvinfo : EIATTR_MIN_STACK_SIZE
	.align		4
.L_113:
        /*0198*/ 	.byte	0x04, 0x12
        /*019a*/ 	.short	(.L_115 - .L_114)
	.align		4
.L_114:
        /*019c*/ 	.word	index@(_ZN3cub18CUB_300001_SM_10006detail10radix_sort33DeviceRadixSortExclusiveSumKernelINS1_5radix10policy_hubIiiyE10Policy1000EyEEvPT0_)
        /*01a0*/ 	.word	0x00000000


	//----- nvinfo : EIATTR_MIN_STACK_SIZE
	.align		4
.L_115:
        /*01a4*/ 	.byte	0x04, 0x12
        /*01a6*/ 	.short	(.L_117 - .L_116)
	.align		4
.L_116:
        /*01a8*/ 	.word	index@(_ZN3cub18CUB_300001_SM_10006detail10radix_sort30DeviceRadixSortHistogramKernelINS1_5radix10policy_hubIiiyE10Policy1000ELNS0_9SortOrderE0EiyNS1_21identity_decomposer_tEEEvPT2_PKT1_SA_iiT3_)
        /*01ac*/ 	.word	0x00000000


	//----- nvinfo : EIATTR_MIN_STACK_SIZE
	.align		4
.L_117:
        /*01b0*/ 	.byte	0x04, 0x12
        /*01b2*/ 	.short	(.L_119 - .L_118)
	.align		4
.L_118:
        /*01b4*/ 	.word	index@(_ZN3cub18CUB_300001_SM_10006detail10radix_sort31DeviceRadixSortSingleTileKernelINS1_5radix10policy_hubIiiyE10Policy1000ELNS0_9SortOrderE0EiiyNS1_21identity_decomposer_tEEEvPKT1_PSA_PKT2_PSE_T3_iiT4_)
        /*01b8*/ 	.word	0x00000000


	//----- nvinfo : EIATTR_MIN_STACK_SIZE
	.align		4
.L_119:
        /*01bc*/ 	.byte	0x04, 0x12
        /*01be*/ 	.short	(.L_121 - .L_120)
	.align		4
.L_120:
        /*01c0*/ 	.word	index@(_ZN3cub18CUB_300001_SM_10006detail4scan16DeviceScanKernelINS2_10policy_hubIiiimN4cuda3std3__44plusIvEEE10Policy1000EN6thrust24THRUST_300001_SM_1000_NS10device_ptrIiEESF_NS0_13ScanTileStateIiLb1EEES9_NS1_10InputValueIiPiEEmiLb0EiEEvT0_T1_T2_iT3_T4_T5_)
        /*01c4*/ 	.word	0x00000000


	//----- nvinfo : EIATTR_MIN_STACK_SIZE
	.align		4
.L_121:
        /*01c8*/ 	.byte	0x04, 0x12
        /*01ca*/ 	.short	(.L_123 - .L_122)
	.align		4
.L_122:
        /*01cc*/ 	.word	index@(_ZN3cub18CUB_300001_SM_10006detail4scan16DeviceScanKernelINS2_10policy_hubIiiijN4cuda3std3__44plusIvEEE10Policy1000EN6thrust24THRUST_300001_SM_1000_NS10device_ptrIiEESF_NS0_13ScanTileStateIiLb1EEES9_NS1_10InputValueIiPiEEjiLb0EiEEvT0_T1_T2_iT3_T4_T5_)
        /*01d0*/ 	.word	0x00000000


	//----- nvinfo : EIATTR_MIN_STACK_SIZE
	.align		4
.L_123:
        /*01d4*/ 	.byte	0x04, 0x12
        /*01d6*/ 	.short	(.L_125 - .L_124)
	.align		4
.L_124:
        /*01d8*/ 	.word	index@(_ZN3cub18CUB_300001_SM_10006detail4scan20DeviceScanInitKernelINS0_13ScanTileStateIiLb1EEEEEvT_i)
        /*01dc*/ 	.word	0x00000000


	//----- nvinfo : EIATTR_MIN_STACK_SIZE
	.align		4
.L_125:
        /*01e0*/ 	.byte	0x04, 0x12
        /*01e2*/ 	.short	(.L_127 - .L_126)
	.align		4
.L_126:
        /*01e4*/ 	.word	index@(_ZN3cub18CUB_300001_SM_10006detail11EmptyKernelIvEEvv)
        /*01e8*/ 	.word	0x00000000


	//----- nvinfo : EIATTR_MIN_STACK_SIZE
	.align		4
.L_127:
        /*01ec*/ 	.byte	0x04, 0x12
        /*01ee*/ 	.short	(.L_129 - .L_128)
	.align		4
.L_128:
        /*01f0*/ 	.word	index@(compact_frontier_kernel)
        /*01f4*/ 	.word	0x00000000


	//----- nvinfo : EIATTR_MIN_STACK_SIZE
	.align		4
.L_129:
        /*01f8*/ 	.byte	0x04, 0x12
        /*01fa*/ 	.short	(.L_131 - .L_130)
	.align		4
.L_130:
        /*01fc*/ 	.word	index@(integrate_pass_kernel)
        /*0200*/ 	.word	0x00000000


	//----- nvinfo : EIATTR_MIN_STACK_SIZE
	.align		4
.L_131:
        /*0204*/ 	.byte	0x04, 0x12
        /*0206*/ 	.short	(.L_133 - .L_132)
	.align		4
.L_132:
        /*0208*/ 	.word	index@(relaxation_step_kernel)
        /*020c*/ 	.word	0x00000000


	//----- nvinfo : EIATTR_MIN_STACK_SIZE
	.align		4
.L_133:
        /*0210*/ 	.byte	0x04, 0x12
        /*0212*/ 	.short	(.L_135 - .L_134)
	.align		4
.L_134:
        /*0214*/ 	.word	index@(force_pass_kernel)
        /*0218*/ 	.word	0x00000000


	//----- nvinfo : EIATTR_MIN_STACK_SIZE
	.align		4
.L_135:
        /*021c*/ 	.byte	0x04, 0x12
        /*021e*/ 	.short	(.L_137 - .L_136)
	.align		4
.L_136:
        /*0220*/ 	.word	index@(compute_cell_bounds_kernel)
        /*0224*/ 	.word	0x00000000


	//----- nvinfo : EIATTR_MIN_STACK_SIZE
	.align		4
.L_137:
        /*0228*/ 	.byte	0x04, 0x12
        /*022a*/ 	.short	(.L_139 - .L_138)
	.align		4
.L_138:
        /*022c*/ 	.word	index@(build_grid_kernel)
        /*0230*/ 	.word	0x00000000
.L_139:


//--------------------- .nv.compat                --------------------------
	.section	.nv.compat,"",@"SHT_CUDA_COMPAT_INFO"
	.align	4
        /*0000*/ 	.byte	0x02, 0x09, 0x00, 0x00, 0x02, 0x02, 0x01, 0x00, 0x02, 0x05, 0x05, 0x00, 0x03, 0x07, 0x01, 0x01
        /*0010*/ 	.byte	0x02, 0x03, 0x00, 0x00, 0x02, 0x06, 0x01, 0x00, 0x04, 0x0b, 0x08, 0x00, 0x01, 0x00, 0x00, 0x00
        /*0020*/ 	.byte	0x00, 0x00, 0x00, 0x00


//--------------------- .nv.info._ZN3cub18CUB_300001_SM_10006detail10radix_sort29DeviceRadixSortOnesweepKernelINS1_5radix10policy_hubIiiyE10Policy1000ELNS0_9SortOrderE0EiiyiiNS1_21identity_decomposer_tEEEvPT5_SB_PT3_PKSC_PT1_PKSG_PT2_PKSK_T4_iiT6_ --------------------------
	.section	.nv.info._ZN3cub18CUB_300001_SM_10006detail10radix_sort29DeviceRadixSortOnesweepKernelINS1_5radix10policy_hubIiiyE10Policy1000ELNS0_9SortOrderE0EiiyiiNS1_21identity_decomposer_tEEEvPT5_SB_PT3_PKSC_PT1_PKSG_PT2_PKSK_T4_iiT6_,"",@"SHT_CUDA_INFO"
	.sectionflags	@""
	.align	4


	//----- nvinfo : EIATTR_CUDA_API_VERSION
	.align		4
        /*0000*/ 	.byte	0x04, 0x37
        /*0002*/ 	.short	(.L_141 - .L_140)
.L_140:
        /*0004*/ 	.word	0x00000082


	//----- nvinfo : EIATTR_KPARAM_INFO
	.align		4
.L_141:
        /*0008*/ 	.byte	0x04, 0x17
        /*000a*/ 	.short	(.L_143 - .L_142)
.L_142:
        /*000c*/ 	.word	0x00000000
        /*0010*/ 	.short	0x000b
        /*0012*/ 	.short	0x004c
        /*0014*/ 	.byte	0x00, 0xf0, 0x05, 0x00


	//----- nvinfo : EIATTR_KPARAM_INFO
	.align		4
.L_143:
        /*0018*/ 	.byte	0x04, 0x17
        /*001a*/ 	.short	(.L_145 - .L_144)
.L_144:
        /*001c*/ 	.word	0x00000000
        /*0020*/ 	.short	0x000a
        /*0022*/ 	.short	0x0048
        /*0024*/ 	.byte	0x00, 0xf0, 0x11, 0x00


	//----- nvinfo : EIATTR_KPARAM_INFO
	.align		4
.L_145:
        /*0028*/ 	.byte	0x04, 0x17
        /*002a*/ 	.short	(.L_147 - .L_146)
.L_146:
        /*002c*/ 	.word	0x00000000
        /*0030*/ 	.short	0x0009
        /*0032*/ 	.short	0x0044
        /*0034*/ 	.byte	0x00, 0xf0, 0x11, 0x00


	//----- nvinfo : EIATTR_KPARAM_INFO
	.align		4
.L_147:
        /*0038*/ 	.byte	0x04, 0x17
        /*003a*/ 	.short	(.L_149 - .L_148)
.L_148:
        /*003c*/ 	.word	0x00000000
        /*0040*/ 	.short	0x0008
        /*0042*/ 	.short	0x0040
        /*0044*/ 	.byte	0x00, 0xf0, 0x11, 0x00


	//----- nvinfo : EIATTR_KPARAM_INFO
	.align		4
.L_149:
        /*0048*/ 	.byte	0x04, 0x17
        /*004a*/ 	.short	(.L_151 - .L_150)
.L_150:
        /*004c*/ 	.word	0x00000000
        /*0050*/ 	.short	0x0007
        /*0052*/ 	.short	0x0038
        /*0054*/ 	.byte	0x00, 0xf5, 0x21, 0x00


	//----- nvinfo : EIATTR_KPARAM_INFO
	.align		4
.L_151:
        /*0058*/ 	.byte	0x04, 0x17
        /*005a*/ 	.short	(.L_153 - .L_152)
.L_152:
        /*005c*/ 	.word	0x00000000
        /*0060*/ 	.short	0x0006
        /*0062*/ 	.short	0x0030
        /*0064*/ 	.byte	0x00, 0xf5, 0x21, 0x00


	//----- nvinfo : EIATTR_KPARAM_INFO
	.align		4
.L_153:
        /*0068*/ 	.byte	0x04, 0x17
        /*006a*/ 	.short	(.L_155 - .L_154)
.L_154:
        /*006c*/ 	.word	0x00000000
        /*0070*/ 	.short	0x0005
        /*0072*/ 	.short	0x0028
        /*0074*/ 	.byte	0x00, 0xf5, 0x21, 0x00


	//----- nvinfo : EIATTR_KPARAM_INFO
	.align		4
.L_155:
        /*0078*/ 	.byte	0x04, 0x17
        /*007a*/ 	.short	(.L_157 - .L_156)
.L_156:
        /*007c*/ 	.word	0x00000000
        /*0080*/ 	.short	0x0004
        /*0082*/ 	.short	0x0020
        /*0084*/ 	.byte	0x00, 0xf5, 0x21, 0x00


	//----- nvinfo : EIATTR_KPARAM_INFO
	.align		4
.L_157:
        /*0088*/ 	.byte	0x04, 0x17
        /*008a*/ 	.short	(.L_159 - .L_158)
.L_158:
        /*008c*/ 	.word	0x00000000
        /*0090*/ 	.short	0x0003
        /*0092*/ 	.short	0x0018
        /*0094*/ 	.byte	0x00, 0xf5, 0x21, 0x00


	//----- nvinfo : EIATTR_KPARAM_INFO
	.align		4
.L_159:
        /*0098*/ 	.byte	0x04, 0x17
        /*009a*/ 	.short	(.L_161 - .L_160)
.L_160:
        /*009c*/ 	.word	0x00000000
        /*00a0*/ 	.short	0x0002
        /*00a2*/ 	.short	0x0010
        /*00a4*/ 	.byte	0x00, 0xf5, 0x21, 0x00


	//----- nvinfo : EIATTR_KPARAM_INFO
	.align		4
.L_161:
        /*00a8*/ 	.byte	0x04, 0x17
        /*00aa*/ 	.short	(.L_163 - .L_162)
.L_162:
        /*00ac*/ 	.word	0x00000000
        /*00b0*/ 	.short	0x0001
        /*00b2*/ 	.short	0x0008
        /*00b4*/ 	.byte	0x00, 0xf5, 0x21, 0x00


	//----- nvinfo : EIATTR_KPARAM_INFO
	.align		4
.L_163:
        /*00b8*/ 	.byte	0x04, 0x17
        /*00ba*/ 	.short	(.L_165 - .L_164)
.L_164:
        /*00bc*/ 	.word	0x00000000
        /*00c0*/ 	.short	0x0000
        /*00c2*/ 	.short	0x0000
        /*00c4*/ 	.byte	0x00, 0xf5, 0x21, 0x00


	//----- nvinfo : EIATTR_SPARSE_MMA_MASK
	.align		4
.L_165:
        /*00c8*/ 	.byte	0x03, 0x50
        /*00ca*/ 	.short	0x0000


	//----- nvinfo : EIATTR_MAXREG_COUNT
	.align		4
        /*00cc*/ 	.byte	0x03, 0x1b
        /*00ce*/ 	.short	0x00a8


	//----- nvinfo : EIATTR_NUM_BARRIERS
	.align		4
        /*00d0*/ 	.byte	0x02, 0x4c
        /*00d2*/ 	.byte	0x01
	.zero		1


	//----- nvinfo : EIATTR_MERCURY_ISA_VERSION
	.align		4
        /*00d4*/ 	.byte	0x03, 0x5f
        /*00d6*/ 	.short	0x0101


	//----- nvinfo : EIATTR_COOP_GROUP_MASK_REGIDS
	.align		4
        /*00d8*/ 	.byte	0x04, 0x29
        /*00da*/ 	.short	(.L_167 - .L_166)


	//   ....[0]....
.L_166:
        /*00dc*/ 	.word	0xffffffff


	//   ....[1]....
        /*00e0*/ 	.word	0x05000006


	//   ....[2]....
        /*00e4*/ 	.word	0xffffffff


	//   ....[3]....
        /*00e8*/ 	.word	0xffffffff


	//   ....[4]....
        /*00ec*/ 	.word	0xffffffff


	//   ....[5]....
        /*00f0*/ 	.word	0xffffffff


	//   ....[6]....
        /*00f4*/ 	.word	0xffffffff


	//   ....[7]....
        /*00f8*/ 	.word	0xffffffff


	//   ....[8]....
        /*00fc*/ 	.word	0xffffffff


	//   ....[9]....
        /*0100*/ 	.word	0xffffffff


	//   ....[10]....
        /*0104*/ 	.word	0xffffffff


	//   ....[11]....
        /*0108*/ 	.word	0xffffffff


	//   ....[12]....
        /*010c*/ 	.word	0xffffffff


	//   ....[13]....
        /*0110*/ 	.word	0xffffffff


	//   ....[14]....
        /*0114*/ 	.word	0xffffffff


	//   ....[15]....
        /*0118*/ 	.word	0xffffffff


	//   ....[16]....
        /*011c*/ 	.word	0xffffffff


	//   ....[17]....
        /*0120*/ 	.word	0xffffffff


	//   ....[18]....
        /*0124*/ 	.word	0xffffffff


	//   ....[19]....
        /*0128*/ 	.word	0xffffffff


	//   ....[20]....
        /*012c*/ 	.word	0xffffffff


	//   ....[21]....
        /*0130*/ 	.word	0xffffffff


	//   ....[22]....
        /*0134*/ 	.word	0xffffffff


	//   ....[23]....
        /*0138*/ 	.word	0xffffffff


	//   ....[24]....
        /*013c*/ 	.word	0xffffffff


	//   ....[25]....
        /*0140*/ 	.word	0xffffffff


	//   ....[26]....
        /*0144*/ 	.word	0xffffffff


	//   ....[27]....
        /*0148*/ 	.word	0xffffffff


	//   ....[28]....
        /*014c*/ 	.word	0xffffffff


	//   ....[29]....
        /*0150*/ 	.word	0xffffffff


	//   ....[30]....
        /*0154*/ 	.word	0xffffffff


	//   ....[31]....
        /*0158*/ 	.word	0xffffffff


	//   ....[32]....
        /*015c*/ 	.word	0xffffffff


	//   ....[33]....
        /*0160*/ 	.word	0xffffffff


	//   ....[34]....
        /*0164*/ 	.word	0xffffffff


	//   ....[35]....
        /*0168*/ 	.word	0xffffffff


	//   ....[36]....
        /*016c*/ 	.word	0xffffffff


	//   ....[37]....
        /*0170*/ 	.word	0xffffffff


	//   ....[38]....
        /*0174*/ 	.word	0xffffffff


	//   ....[39]....
        /*0178*/ 	.word	0xffffffff


	//   ....[40]....
        /*017c*/ 	.word	0xffffffff


	//   ....[41]....
        /*0180*/ 	.word	0xffffffff


	//   ....[42]....
        /*0184*/ 	.word	0xffffffff


	//   ....[43]....
        /*0188*/ 	.word	0xffffffff


	//   ....[44]....
        /*018c*/ 	.word	0xffffffff


	//   ....[45]....
        /*0190*/ 	.word	0xffffffff


	//   ....[46]....
        /*0194*/ 	.word	0xffffffff


	//   ....[47]....
        /*0198*/ 	.word	0xffffffff


	//   ....[48]....
        /*019c*/ 	.word	0xffffffff


	//   ....[49]....
        /*01a0*/ 	.word	0xffffffff


	//   ....[50]....
        /*01a4*/ 	.word	0xffffffff


	//   ....[51]....
        /*01a8*/ 	.word	0xffffffff


	//   ....[52]....
        /*01ac*/ 	.word	0xffffffff


	//   ....[53]....
        /*01b0*/ 	.word	0xffffffff


	//   ....[54]....
        /*01b4*/ 	.word	0xffffffff


	//   ....[55]....
        /*01b8*/ 	.word	0xffffffff


	//   ....[56]....
        /*01bc*/ 	.word	0xffffffff


	//   ....[57]....
        /*01c0*/ 	.word	0xffffffff


	//   ....[58]....
        /*01c4*/ 	.word	0xffffffff


	//   ....[59]....
        /*01c8*/ 	.word	0xffffffff


	//   ....[60]....
        /*01cc*/ 	.word	0xffffffff


	//   ....[61]....
        /*01d0*/ 	.word	0xffffffff


	//   ....[62]....
        /*01d4*/ 	.word	0xffffffff


	//   ....[63]....
        /*01d8*/ 	.word	0xffffffff


	//   ....[64]....
        /*01dc*/ 	.word	0xffffffff


	//   ....[65]....
        /*01e0*/ 	.word	0xffffffff


	//   ....[66]....
        /*01e4*/ 	.word	0xffffffff


	//   ....[67]....
        /*01e8*/ 	.word	0xffffffff


	//   ....[68]....
        /*01ec*/ 	.word	0xffffffff


	//   ....[69]....
        /*01f0*/ 	.word	0xffffffff


	//   ....[70]....
        /*01f4*/ 	.word	0xffffffff


	//   ....[71]....
        /*01f8*/ 	.word	0xffffffff


	//   ....[72]....
        /*01fc*/ 	.word	0xffffffff


	//   ....[73]....
        /*0200*/ 	.word	0xffffffff


	//   ....[74]....
        /*0204*/ 	.word	0xffffffff


	//   ....[75]....
        /*0208*/ 	.word	0xffffffff


	//   ....[76]....
        /*020c*/ 	.word	0xffffffff


	//   ....[77]....
        /*0210*/ 	.word	0xffffffff


	//   ....[78]....
        /*0214*/ 	.word	0xffffffff


	//   ....[79]....
        /*0218*/ 	.word	0xffffffff


	//   ....[80]....
        /*021c*/ 	.word	0xffffffff


	//   ....[81]....
        /*0220*/ 	.word	0xffffffff


	//   ....[82]....
        /*0224*/ 	.word	0xffffffff


	//   ....[83]....
        /*0228*/ 	.word	0xffffffff


	//   ....[84]....
        /*022c*/ 	.word	0xffffffff


	//   ....[85]....
        /*0230*/ 	.word	0xffffffff


	//   ....[86]....
        /*0234*/ 	.word	0xffffffff


	//   ....[87]....
        /*0238*/ 	.word	0xffffffff


	//   ....[88]....
        /*023c*/ 	.word	0xffffffff


	//   ....[89]....
        /*0240*/ 	.word	0xffffffff


	//   ....[90]....
        /*0244*/ 	.word	0xffffffff


	//   ....[91]....
        /*0248*/ 	.word	0xffffffff


	//   ....[92]....
        /*024c*/ 	.word	0xffffffff


	//   ....[93]....
        /*0250*/ 	.word	0xffffffff


	//   ....[94]....
        /*0254*/ 	.word	0xffffffff


	//   ....[95]....
        /*0258*/ 	.word	0xffffffff


	//   ....[96]....
        /*025c*/ 	.word	0xffffffff


	//   ....[97]....
        /*0260*/ 	.word	0xffffffff


	//   ....[98]....
        /*0264*/ 	.word	0xffffffff


	//   ....[99]....
        /*0268*/ 	.word	0xffffffff


	//   ....[100]....
        /*026c*/ 	.word	0xffffffff


	//   ....[101]....
        /*0270*/ 	.word	0xffffffff


	//   ....[102]....
        /*0274*/ 	.word	0xffffffff


	//   ....[103]....
        /*0278*/ 	.word	0xffffffff


	//   ....[104]....
        /*027c*/ 	.word	0xffffffff


	//   ....[105]....
        /*0280*/ 	.word	0xffffffff


	//   ....[106]....
        /*0284*/ 	.word	0xffffffff


	//   ....[107]....
        /*0288*/ 	.word	0xffffffff


	//   ....[108]....
        /*028c*/ 	.word	0xffffffff


	//   ....[109]....
        /*0290*/ 	.word	0xffffffff


	//   ....[110]....
        /*0294*/ 	.word	0xffffffff


	//   ....[111]....
        /*0298*/ 	.word	0xffffffff


	//   ....[112]....
        /*029c*/ 	.word	0xffffffff


	//   ....[113]....
        /*02a0*/ 	.word	0xffffffff


	//   ....[114]....
        /*02a4*/ 	.word	0xffffffff


	//   ....[115]....
        /*02a8*/ 	.word	0xffffffff


	//   ....[116]....
        /*02ac*/ 	.word	0xffffffff


	//   ....[117]....
        /*02b0*/ 	.word	0xffffffff


	//   ....[118]....
        /*02b4*/ 	.word	0xffffffff


	//   ....[119]....
        /*02b8*/ 	.word	0xffffffff


	//   ....[120]....
        /*02bc*/ 	.word	0xffffffff


	//   ....[121]....
        /*02c0*/ 	.word	0xffffffff


	//   ....[122]....
        /*02c4*/ 	.word	0xffffffff


	//   ....[123]....
        /*02c8*/ 	.word	0xffffffff


	//   ....[124]....
        /*02cc*/ 	.word	0xffffffff


	//   ....[125]....
        /*02d0*/ 	.word	0xffffffff


	//   ....[126]....
        /*02d4*/ 	.word	0xffffffff


	//   ....[127]....
        /*02d8*/ 	.word	0xffffffff


	//   ....[128]....
        /*02dc*/ 	.word	0xffffffff


	//   ....[129]....
        /*02e0*/ 	.word	0xffffffff


	//   ....[130]....
        /*02e4*/ 	.word	0xffffffff


	//   ....[131]....
        /*02e8*/ 	.word	0xffffffff


	//   ....[132]....
        /*02ec*/ 	.word	0xffffffff


	//   ....[133]....
        /*02f0*/ 	.word	0xffffffff


	//   ....[134]....
        /*02f4*/ 	.word	0xffffffff


	//   ....[135]....
        /*02f8*/ 	.word	0xffffffff


	//   ....[136]....
        /*02fc*/ 	.word	0xffffffff


	//   ....[137]....
        /*0300*/ 	.word	0xffffffff


	//   ....[138]....
        /*0304*/ 	.word	0xffffffff


	//   ....[139]....
        /*0308*/ 	.word	0xffffffff


	//   ....[140]....
        /*030c*/ 	.word	0xffffffff


	//   ....[141]....
        /*0310*/ 	.word	0xffffffff


	//   ....[142]....
        /*0314*/ 	.word	0xffffffff


	//   ....[143]....
        /*0318*/ 	.word	0xffffffff


	//   ....[144]....
        /*031c*/ 	.word	0xffffffff


	//   ....[145]....
        /*0320*/ 	.word	0xffffffff


	//   ....[146]....
        /*0324*/ 	.word	0xffffffff


	//   ....[147]....
        /*0328*/ 	.word	0xffffffff


	//   ....[148]....
        /*032c*/ 	.word	0xffffffff


	//   ....[149]....
        /*0330*/ 	.word	0xffffffff


	//   ....[150]....
        /*0334*/ 	.word	0xffffffff


	//   ....[151]....
        /*0338*/ 	.word	0xffffffff


	//   ....[152]....
        /*033c*/ 	.word	0xffffffff


	//   ....[153]....
        /*0340*/ 	.word	0xffffffff


	//   ....[154]....
        /*0344*/ 	.word	0xffffffff


	//   ....[155]....
        /*0348*/ 	.word	0xffffffff


	//   ....[156]....
        /*034c*/ 	.word	0xffffffff


	//   ....[157]....
        /*0350*/ 	.word	0xffffffff


	//   ....[158]....
        /*0354*/ 	.word	0xffffffff


	//   ....[159]....
        /*0358*/ 	.word	0xffffffff


	//   ....[160]....
        /*035c*/ 	.word	0x05000006


	//   ....[161]....
        /*0360*/ 	.word	0xffffffff


	//   ....[162]....
        /*0364*/ 	.word	0xffffffff


	//   ....[163]....
        /*0368*/ 	.word	0xffffffff


	//   ....[164]....
        /*036c*/ 	.word	0xffffffff


	//   ....[165]....
        /*0370*/ 	.word	0xffffffff


	//   ....[166]....
        /*0374*/ 	.word	0xffffffff


	//   ....[167]....
        /*0378*/ 	.word	0xffffffff


	//   ....[168]....
        /*037c*/ 	.word	0xffffffff


	//   ....[169]....
        /*0380*/ 	.word	0xffffffff


	//   ....[170]....
        /*0384*/ 	.word	0xffffffff


	//   ....[171]....
        /*0388*/ 	.word	0xffffffff


	//   ....[172]....
        /*038c*/ 	.word	0xffffffff


	//   ....[173]....
        /*0390*/ 	.word	0xffffffff


	//   ....[174]....
        /*0394*/ 	.word	0xffffffff


	//   ....[175]....
        /*0398*/ 	.word	0xffffffff


	//   ....[176]....
        /*039c*/ 	.word	0xffffffff


	//   ....[177]....
        /*03a0*/ 	.word	0xffffffff


	//   ....[178]....
        /*03a4*/ 	.word	0xffffffff


	//   ....[179]....
        /*03a8*/ 	.word	0xffffffff


	//   ....[180]....
        /*03ac*/ 	.word	0xffffffff


	//   ....[181]....
        /*03b0*/ 	.word	0xffffffff


	//   ....[182]....
        /*03b4*/ 	.word	0xffffffff


	//   ....[183]....
        /*03b8*/ 	.word	0xffffffff


	//   ....[184]....
        /*03bc*/ 	.word	0xffffffff


	//   ....[185]....
        /*03c0*/ 	.word	0xffffffff


	//   ....[186]....
        /*03c4*/ 	.word	0xffffffff


	//   ....[187]....
        /*03c8*/ 	.word	0xffffffff


	//   ....[188]....
        /*03cc*/ 	.word	0xffffffff


	//   ....[189]....
        /*03d0*/ 	.word	0xffffffff


	//   ....[190]....
        /*03d4*/ 	.word	0xffffffff


	//   ....[191]....
        /*03d8*/ 	.word	0xffffffff


	//   ....[192]....
        /*03dc*/ 	.word	0xffffffff


	//   ....[193]....
        /*03e0*/ 	.word	0xffffffff


	//   ....[194]....
        /*03e4*/ 	.word	0xffffffff


	//   ....[195]....
        /*03e8*/ 	.word	0xffffffff


	//   ....[196]....
        /*03ec*/ 	.word	0xffffffff


	//   ....[197]....
        /*03f0*/ 	.word	0xffffffff


	//   ....[198]....
        /*03f4*/ 	.word	0xffffffff


	//   ....[199]....
        /*03f8*/ 	.word	0xffffffff


	//   ....[200]....
        /*03fc*/ 	.word	0xffffffff


	//   ....[201]....
        /*0400*/ 	.word	0xffffffff


	//   ....[202]....
        /*0404*/ 	.word	0xffffffff


	//   ....[203]....
        /*0408*/ 	.word	0xffffffff


	//   ....[204]....
        /*040c*/ 	.word	0xffffffff


	//   ....[205]....
        /*0410*/ 	.word	0xffffffff


	//   ....[206]....
        /*0414*/ 	.word	0xffffffff


	//   ....[207]....
        /*0418*/ 	.word	0xffffffff


	//   ....[208]....
        /*041c*/ 	.word	0xffffffff


	//   ....[209]....
        /*0420*/ 	.word	0xffffffff


	//   ....[210]....
        /*0424*/ 	.word	0xffffffff


	//   ....[211]....
        /*0428*/ 	.word	0xffffffff


	//   ....[212]....
        /*042c*/ 	.word	0xffffffff


	//   ....[213]....
        /*0430*/ 	.word	0xffffffff


	//   ....[214]....
        /*0434*/ 	.word	0xffffffff


	//   ....[215]....
        /*0438*/ 	.word	0xffffffff


	//   ....[216]....
        /*043c*/ 	.word	0xffffffff


	//   ....[217]....
        /*0440*/ 	.word	0xffffffff


	//   ....[218]....
        /*0444*/ 	.word	0xffffffff


	//   ....[219]....
        /*0448*/ 	.word	0xffffffff


	//   ....[220]....
        /*044c*/ 	.word	0xffffffff


	//   ....[221]....
        /*0450*/ 	.word	0xffffffff


	//   ....[222]....
        /*0454*/ 	.word	0xffffffff


	//   ....[223]....
        /*0458*/ 	.word	0xffffffff


	//   ....[224]....
        /*045c*/ 	.word	0xffffffff


	//   ....[225]....
        /*0460*/ 	.word	0xffffffff


	//   ....[226]....
        /*0464*/ 	.word	0xffffffff


	//   ....[227]....
        /*0468*/ 	.word	0xffffffff


	//   ....[228]....
        /*046c*/ 	.word	0xffffffff


	//   ....[229]....
        /*0470*/ 	.word	0x0500002f


	//   ....[230]....
        /*0474*/ 	.word	0x0500002f


	//   ....[231]....
        /*0478*/ 	.word	0x0500002f


	//   ....[232]....
        /*047c*/ 	.word	0x0500002f


	//   ....[233]....
        /*0480*/ 	.word	0x0500002f


	//----- nvinfo : EIATTR_COOP_GROUP_INSTR_OFFSETS
	.align		4
.L_167:
        /*0484*/ 	.byte	0x04, 0x28
        /*0486*/ 	.short	(.L_169 - .L_168)


	//   ....[0]....
.L_168:
        /*0488*/ 	.word	0x00000e40


	//   ....[1]....
        /*048c*/ 	.word	0x00001890


	//   ....[2]....
        /*0490*/ 	.word	0x00002ad0


	//   ....[3]....
        /*0494*/ 	.word	0x00002af0


	//   ....[4]....
        /*0498*/ 	.word	0x00002b10


	//   ....[5]....
        /*049c*/ 	.word	0x00002b30


	//   ....[6]....
        /*04a0*/ 	.word	0x00002b50


	//   ....[7]....
        /*04a4*/ 	.word	0x00003000


	//   ....[8]....
        /*04a8*/ 	.word	0x00003010


	//   ....[9]....
        /*04ac*/ 	.word	0x00003030


	//   ....[10]....
        /*04b0*/ 	.word	0x00003050


	//   ....[11]....
        /*04b4*/ 	.word	0x000030a0


	//   ....[12]....
        /*04b8*/ 	.word	0x000030d0


	//   ....[13]....
        /*04bc*/ 	.word	0x00003120


	//   ....[14]....
        /*04c0*/ 	.word	0x00003160


	//   ....[15]....
        /*04c4*/ 	.word	0x00003250


	//   ....[16]....
        /*04c8*/ 	.word	0x00003280


	//   ....[17]....
        /*04cc*/ 	.word	0x00003290


	//   ....[18]....
        /*04d0*/ 	.word	0x000032b0


	//   ....[19]....
        /*04d4*/ 	.word	0x000032f0


	//   ....[20]....
        /*04d8*/ 	.word	0x00003320


	//   ....[21]....
        /*04dc*/ 	.word	0x00003360


	//   ....[22]....
        /*04e0*/ 	.word	0x00003380


	//   ....[23]....
        /*04e4*/ 	.word	0x000033a0


	//   ....[24]....
        /*04e8*/ 	.word	0x00003490


	//   ....[25]....
        /*04ec*/ 	.word	0x000034c0


	//   ....[26]....
        /*04f0*/ 	.word	0x000034d0


	//   ....[27]....
        /*04f4*/ 	.word	0x000034f0


	//   ....[28]....
        /*04f8*/ 	.word	0x00003530


	//   ....[29]....
        /*04fc*/ 	.word	0x00003560


	//   ....[30]....
        /*0500*/ 	.word	0x000035a0


	//   ....[31]....
        /*0504*/ 	.word	0x000035c0


	//   ....[32]....
        /*0508*/ 	.word	0x000035e0


	//   ....[33]....
        /*050c*/ 	.word	0x000036d0


	//   ....[34]....
        /*0510*/ 	.word	0x00003700


	//   ....[35]....
        /*0514*/ 	.word	0x00003710


	//   ....[36]....
        /*0518*/ 	.word	0x00003730


	//   ....[37]....
        /*051c*/ 	.word	0x00003770


	//   ....[38]....
        /*0520*/ 	.word	0x000037a0


	//   ....[39]....
        /*0524*/ 	.word	0x000037e0


	//   ....[40]....
        /*0528*/ 	.word	0x00003800


	//   ....[41]....
        /*052c*/ 	.word	0x00003820


	//   ....[42]....
        /*0530*/ 	.word	0x00003930


	//   ....[43]....
        /*0534*/ 	.word	0x00003960


	//   ....[44]....
        /*0538*/ 	.word	0x00003970


	//   ....[45]....
        /*053c*/ 	.word	0x00003990


	//   ....[46]....
        /*0540*/ 	.word	0x000039d0


	//   ....[47]....
        /*0544*/ 	.word	0x00003a00


	//   ....[48]....
        /*0548*/ 	.word	0x00003a40


	//   ....[49]....
        /*054c*/ 	.word	0x00003a60


	//   ....[50]....
        /*0550*/ 	.word	0x00003a80


	//   ....[51]....
        /*0554*/ 	.word	0x00003b90


	//   ....[52]....
        /*0558*/ 	.word	0x00003bc0


	//   ....[53]....
        /*055c*/ 	.word	0x00003bd0


	//   ....[54]....
        /*0560*/ 	.word	0x00003bf0


	//   ....[55]....
        /*0564*/ 	.word	0x00003c30


	//   ....[56]....
        /*0568*/ 	.word	0x00003c60


	//   ....[57]....
        /*056c*/ 	.word	0x00003ca0


	//   ....[58]....
        /*0570*/ 	.word	0x00003cc0


	//   ....[59]....
        /*0574*/ 	.word	0x00003ce0


	//   ....[60]....
        /*0578*/ 	.word	0x00003df0


	//   ....[61]....
        /*057c*/ 	.word	0x00003e20


	//   ....[62]....
        /*0580*/ 	.word	0x00003e30


	//   ....[63]....
        /*0584*/ 	.word	0x00003e50


	//   ....[64]....
        /*0588*/ 	.word	0x00003e90


	//   ....[65]....
        /*058c*/ 	.word	0x00003ec0


	//   ....[66]....
        /*0590*/ 	.word	0x00003f00


	//   ....[67]....
        /*0594*/ 	.word	0x00003f20


	//   ....[68]....
        /*0598*/ 	.word	0x00003f40


	//   ....[69]....
        /*059c*/ 	.word	0x00004050


	//   ....[70]....
        /*05a0*/ 	.word	0x00004080


	//   ....[71]....
        /*05a4*/ 	.word	0x00004090


	//   ....[72]....
        /*05a8*/ 	.word	0x000040b0


	//   ....[73]....
        /*05ac*/ 	.word	0x000040f0


	//   ....[74]....
        /*05b0*/ 	.word	0x00004120


	//   ....[75]....
        /*05b4*/ 	.word	0x00004160


	//   ....[76]....
        /*05b8*/ 	.word	0x00004180


	//   ....[77]....
        /*05bc*/ 	.word	0x000041a0


	//   ....[78]....
        /*05c0*/ 	.word	0x000042b0


	//   ....[79]....
        /*05c4*/ 	.word	0x00004300


	//   ....[80]....
        /*05c8*/ 	.word	0x00004310


	//   ....[81]....
        /*05cc*/ 	.word	0x00004330


	//   ....[82]....
        /*05d0*/ 	.word	0x00004370


	//   ....[83]....
        /*05d4*/ 	.word	0x000043a0


	//   ....[84]....
        /*05d8*/ 	.word	0x000043e0


	//   ....[85]....
        /*05dc*/ 	.word	0x00004400


	//   ....[86]....
        /*05e0*/ 	.word	0x00004420


	//   ....[87]....
        /*05e4*/ 	.word	0x00004510


	//   ....[88]....
        /*05e8*/ 	.word	0x00004560


	//   ....[89]....
        /*05ec*/ 	.word	0x00004570


	//   ....[90]....
        /*05f0*/ 	.word	0x000045a0


	//   ....[91]....
        /*05f4*/ 	.word	0x000045c0


	//   ....[92]....
        /*05f8*/ 	.word	0x00004610


	//   ....[93]....
        /*05fc*/ 	.word	0x00004630


	//   ....[94]....
        /*0600*/ 	.word	0x00004670


	//   ....[95]....
        /*0604*/ 	.word	0x00004690


	//   ....[96]....
        /*0608*/ 	.word	0x00004770


	//   ....[97]....
        /*060c*/ 	.word	0x000047c0


	//   ....[98]....
        /*0610*/ 	.word	0x000047d0


	//   ....[99]....
        /*0614*/ 	.word	0x00004820


	//   ....[100]....
        /*0618*/ 	.word	0x00004850


	//   ....[101]....
        /*061c*/ 	.word	0x00004880


	//   ....[102]....
        /*0620*/ 	.word	0x000048b0


	//   ....[103]....
        /*0624*/ 	.word	0x000048e0


	//   ....[104]....
        /*0628*/ 	.word	0x00004910


	//   ....[105]....
        /*062c*/ 	.word	0x000049d0


	//   ....[106]....
        /*0630*/ 	.word	0x00004a20


	//   ....[107]....
        /*0634*/ 	.word	0x00004a30


	//   ....[108]....
        /*0638*/ 	.word	0x00004a80


	//   ....[109]....
        /*063c*/ 	.word	0x00004ab0


	//   ....[110]....
        /*0640*/ 	.word	0x00004ae0


	//   ....[111]....
        /*0644*/ 	.word	0x00004b10


	//   ....[112]....
        /*0648*/ 	.word	0x00004b40


	//   ....[113]....
        /*064c*/ 	.word	0x00004b70


	//   ....[114]....
        /*0650*/ 	.word	0x00004c60


	//   ....[115]....
        /*0654*/ 	.word	0x00004c80


	//   ....[116]....
        /*0658*/ 	.word	0x00004c90


	//   ....[117]....
        /*065c*/ 	.word	0x00004ce0


	//   ....[118]....
        /*0660*/ 	.word	0x00004d10


	//   ....[119]....
        /*0664*/ 	.word	0x00004d40


	//   ....[120]....
        /*0668*/ 	.word	0x00004d70


	//   ....[121]....
        /*066c*/ 	.word	0x00004da0


	//   ....[122]....
        /*0670*/ 	.word	0x00004dd0


	//   ....[123]....
        /*0674*/ 	.word	0x00004ec0


	//   ....[124]....
        /*0678*/ 	.word	0x00004f00


	//   ....[125]....
        /*067c*/ 	.word	0x00004f10


	//   ....[126]....
        /*0680*/ 	.word	0x00004f60


	//   ....[127]....
        /*0684*/ 	.word	0x00004f90


	//   ....[128]....
        /*0688*/ 	.word	0x00004fc0


	//   ....[129]....
        /*068c*/ 	.word	0x00004ff0


	//   ....[130]....
        /*0690*/ 	.word	0x00005020


	//   ....[131]....
        /*0694*/ 	.word	0x00005050


	//   ....[132]....
        /*0698*/ 	.word	0x00005140


	//   ....[133]....
        /*069c*/ 	.word	0x00005170


	//   ....[134]....
        /*06a0*/ 	.word	0x00005180


	//   ....[135]....
        /*06a4*/ 	.word	0x000051d0


	//   ....[136]....
        /*06a8*/ 	.word	0x00005200


	//   ....[137]....
        /*06ac*/ 	.word	0x00005230


	//   ....[138]....
        /*06b0*/ 	.word	0x00005260


	//   ....[139]....
        /*06b4*/ 	.word	0x00005290


	//   ....[140]....
        /*06b8*/ 	.word	0x000052c0


	//   ....[141]....
        /*06bc*/ 	.word	0x000053e0


	//   ....[142]....
        /*06c0*/ 	.word	0x000053f0


	//   ....[143]....
        /*06c4*/ 	.word	0x00005440


	//   ....[144]....
        /*06c8*/ 	.word	0x00005470


	//   ....[145]....
        /*06cc*/ 	.word	0x000054a0


	//   ....[146]....
        /*06d0*/ 	.word	0x000054d0


	//   ....[147]....
        /*06d4*/ 	.word	0x00005500


	//   ....[148]....
        /*06d8*/ 	.word	0x00005530


	//   ....[149]....
        /*06dc*/ 	.word	0x00005560


	//   ....[150]....
        /*06e0*/ 	.word	0x00005600


	//   ....[151]....
        /*06e4*/ 	.word	0x00005620


	//   ....[152]....
        /*06e8*/ 	.word	0x00005630


	//   ....[153]....
        /*06ec*/ 	.word	0x00005680


	//   ....[154]....
        /*06f0*/ 	.word	0x000056b0


	//   ....[155]....
        /*06f4*/ 	.word	0x000056e0


	//   ....[156]....
        /*06f8*/ 	.word	0x00005710


	//   ....[157]....
        /*06fc*/ 	.word	0x00005740


	//   ....[158]....
        /*0700*/ 	.word	0x00005770


	//   ....[159]....
        /*0704*/ 	.word	0x000058a0


	//   ....[160]....
        /*0708*/ 	.word	0x00005d40


	//   ....[161]....
        /*070c*/ 	.word	0x00006070


	//   ....[162]....
        /*0710*/ 	.word	0x00006130


	//   ....[163]....
        /*0714*/ 	.word	0x000061f0


	//   ....[164]....
        /*0718*/ 	.word	0x000062b0


	//   ....[165]....
        /*071c*/ 	.word	0x00006370


	//   ....[166]....
        /*0720*/ 	.word	0x00006430


	//   ....[167]....
        /*0724*/ 	.word	0x000064f0


	//   ....[168]....
        /*0728*/ 	.word	0x000065b0


	//   ....[169]....
        /*072c*/ 	.word	0x00006670


	//   ....[170]....
        /*0730*/ 	.word	0x00006730


	//   ....[171]....
        /*0734*/ 	.word	0x000067f0


	//   ....[172]....
        /*0738*/ 	.word	0x000068b0


	//   ....[173]....
        /*073c*/ 	.word	0x00006970


	//   ....[174]....
        /*0740*/ 	.word	0x00006a30


	//   ....[175]....
        /*0744*/ 	.word	0x00006af0


	//   ....[176]....
        /*0748*/ 	.word	0x00006bb0


	//   ....[177]....
        /*074c*/ 	.word	0x00006c70


	//   ....[178]....
        /*0750*/ 	.word	0x00006e60


	//   ....[179]....
        /*0754*/ 	.word	0x00006f90


	//   ....[180]....
        /*0758*/ 	.word	0x000070c0


	//   ....[181]....
        /*075c*/ 	.word	0x000071f0


	//   ....[182]....
        /*0760*/ 	.word	0x00007320


	//   ....[183]....
        /*0764*/ 	.word	0x00007450


	//   ....[184]....
        /*0768*/ 	.word	0x00007580


	//   ....[185]....
        /*076c*/ 	.word	0x000076b0


	//   ....[186]....
        /*0770*/ 	.word	0x000077e0


	//   ....[187]....
        /*0774*/ 	.word	0x00007910


	//   ....[188]....
        /*0778*/ 	.word	0x00007a40


	//   ....[189]....
        /*077c*/ 	.word	0x00007b60


	//   ....[190]....
        /*0780*/ 	.word	0x00007c70


	//   ....[191]....
        /*0784*/ 	.word	0x00007d80


	//   ....[192]....
        /*0788*/ 	.word	0x00007e90


	//   ....[193]....
        /*078c*/ 	.word	0x00007fa0


	//   ....[194]....
        /*0790*/ 	.word	0x000080b0


	//   ....[195]....
        /*0794*/ 	.word	0x00008eb0


	//   ....[196]....
        /*0798*/ 	.word	0x00008f40


	//   ....[197]....
        /*079c*/ 	.word	0x00008fc0


	//   ....[198]....
        /*07a0*/ 	.word	0x00009050


	//   ....[199]....
        /*07a4*/ 	.word	0x000090d0


	//   ....[200]....
        /*07a8*/ 	.word	0x00009160


	//   ....[201]....
        /*07ac*/ 	.word	0x000091e0


	//   ....[202]....
        /*07b0*/ 	.word	0x00009270


	//   ....[203]....
        /*07b4*/ 	.word	0x000092f0


	//   ....[204]....
        /*07b8*/ 	.word	0x00009380


	//   ....[205]....
        /*07bc*/ 	.word	0x00009400


	//   ....[206]....
        /*07c0*/ 	.word	0x00009490


	//   ....[207]....
        /*07c4*/ 	.word	0x00009510


	//   ....[208]....
        /*07c8*/ 	.word	0x000095a0


	//   ....[209]....
        /*07cc*/ 	.word	0x00009620


	//   ....[210]....
        /*07d0*/ 	.word	0x000096b0


	//   ....[211]....
        /*07d4*/ 	.word	0x00009730


	//   ....[212]....
        /*07d8*/ 	.word	0x00009890


	//   ....[213]....
        /*07dc*/ 	.word	0x00009960


	//   ....[214]....
        /*07e0*/ 	.word	0x00009a10


	//   ....[215]....
        /*07e4*/ 	.word	0x00009ad0


	//   ....[216]....
        /*07e8*/ 	.word	0x00009b80


	//   ....[217]....
        /*07ec*/ 	.word	0x00009c40


	//   ....[218]....
        /*07f0*/ 	.word	0x00009cf0


	//   ....[219]....
        /*07f4*/ 	.word	0x00009db0


	//   ....[220]....
        /*07f8*/ 	.word	0x00009e60


	//   ....[221]....
        /*07fc*/ 	.word	0x00009f20


	//   ....[222]....
        /*0800*/ 	.word	0x00009fd0


	//   ....[223]....
        /*0804*/ 	.word	0x0000a090


	//   ....[224]....
        /*0808*/ 	.word	0x0000a140


	//   ....[225]....
        /*080c*/ 	.word	0x0000a200


	//   ....[226]....
        /*0810*/ 	.word	0x0000a2a0


	//   ....[227]....
        /*0814*/ 	.word	0x0000a360


	//   ....[228]....
        /*0818*/ 	.word	0x0000a400


	//   ....[229]....
        /*081c*/ 	.word	0x0000a470


	//   ....[230]....
        /*0820*/ 	.word	0x0000a4e0


	//   ....[231]....
        /*0824*/ 	.word	0x0000a550


	//   ....[232]....
        /*0828*/ 	.word	0x0000a5c0


	//   ....[233]....
        /*082c*/ 	.word	0x0000a630


	//----- nvinfo : EIATTR_VRC_CTA_INIT_COUNT
	.align		4
.L_169:
        /*0830*/ 	.byte	0x02, 0x4a
	.zero		1
	.zero		1


	//----- nvinfo : EIATTR_EXIT_INSTR_OFFSETS
	.align		4
        /*0834*/ 	.byte	0x04, 0x1c
        /*0836*/ 	.short	(.L_171 - .L_170)


	//   ....[0]....
.L_170:
        /*0838*/ 	.word	0x00002570


	//   ....[1]....
        /*083c*/ 	.word	0x000028d0


	//   ....[2]....
        /*0840*/ 	.word	0x000028f0


	//   ....[3]....
        /*0844*/ 	.word	0x00009740


	//   ....[4]....
        /*0848*/ 	.word	0x0000a410


	//----- nvinfo : EIATTR_MAX_THREADS
	.align		4
.L_171:
        /*084c*/ 	.byte	0x04, 0x05
        /*084e*/ 	.short	(.L_173 - .L_172)
.L_172:
        /*0850*/ 	.word	0x00000180
        /*0854*/ 	.word	0x00000001
        /*0858*/ 	.word	0x00000001


	//----- nvinfo : EIATTR_CRS_STACK_SIZE
	.align		4
.L_173:
        /*085c*/ 	.byte	0x04, 0x1e
        /*085e*/ 	.short	(.L_175 - .L_174)
.L_174:
        /*0860*/ 	.word	0x00000000


	//----- nvinfo : EIATTR_CBANK_PARAM_SIZE
	.align		4
.L_175:
        /*0864*/ 	.byte	0x03, 0x19
        /*0866*/ 	.short	0x004d


	//----- nvinfo : EIATTR_PARAM_CBANK
	.align		4
        /*0868*/ 	.byte	0x04, 0x0a
        /*086a*/ 	.short	(.L_177 - .L_176)
	.align		4
.L_176:
        /*086c*/ 	.word	index@(.nv.constant0._ZN3cub18CUB_300001_SM_10006detail10radix_sort29DeviceRadixSortOnesweepKernelINS1_5radix10policy_hubIiiyE10Policy1000ELNS0_9SortOrderE0EiiyiiNS1_21identity_decomposer_tEEEvPT5_SB_PT3_PKSC_PT1_PKSG_PT2_PKSK_T4_iiT6_)
        /*0870*/ 	.short	0x0380
        /*0872*/ 	.short	0x004d


	//----- nvinfo : EIATTR_SW_WAR
	.align		4
.L_177:
        /*0874*/ 	.byte	0x04, 0x36
        /*0876*/ 	.short	(.L_179 - .L_178)
.L_178:
        /*0878*/ 	.word	0x00000008
.L_179:


//--------------------- .nv.info._ZN3cub18CUB_300001_SM_10006detail10radix_sort33DeviceRadixSortExclusiveSumKernelINS1_5radix10policy_hubIiiyE10Policy1000EyEEvPT0_ --------------------------
	.section	.nv.info._ZN3cub18CUB_300001_SM_10006detail10radix_sort33DeviceRadixSortExclusiveSumKernelINS1_5radix10policy_hubIiiyE10Policy1000EyEEvPT0_,"",@"SHT_CUDA_INFO"
	.sectionflags	@""
	.align	4


	//----- nvinfo : EIATTR_CUDA_API_VERSION
	.align		4
        /*0000*/ 	.byte	0x04, 0x37
        /*0002*/ 	.short	(.L_181 - .L_180)
.L_180:
        /*0004*/ 	.word	0x00000082


	//----- nvinfo : EIATTR_KPARAM_INFO
	.align		4
.L_181:
        /*0008*/ 	.byte	0x04, 0x17
        /*000a*/ 	.short	(.L_183 - .L_182)
.L_182:
        /*000c*/ 	.word	0x00000000
        /*0010*/ 	.short	0x0000
        /*0012*/ 	.short	0x0000
        /*0014*/ 	.byte	0x00, 0xf5, 0x21, 0x00


	//----- nvinfo : EIATTR_SPARSE_MMA_MASK
	.align		4
.L_183:
        /*0018*/ 	.byte	0x03, 0x50
        /*001a*/ 	.short	0x0000


	//----- nvinfo : EIATTR_MAXREG_COUNT
	.align		4
        /*001c*/ 	.byte	0x03, 0x1b
        /*001e*/ 	.short	0x00ff


	//----- nvinfo : EIATTR_NUM_BARRIERS
	.align		4
        /*0020*/ 	.byte	0x02, 0x4c
        /*0022*/ 	.byte	0x01
	.zero		1


	//----- nvinfo : EIATTR_MERCURY_ISA_VERSION
	.align		4
        /*0024*/ 	.byte	0x03, 0x5f
        /*0026*/ 	.short	0x0101


	//----- nvinfo : EIATTR_COOP_GROUP_MASK_REGIDS
	.align		4
        /*0028*/ 	.byte	0x04, 0x29
        /*002a*/ 	.short	(.L_185 - .L_184)


	//   ....[0]....
.L_184:
        /*002c*/ 	.word	0xffffffff


	//   ....[1]....
        /*0030*/ 	.word	0xffffffff


	//   ....[2]....
        /*0034*/ 	.word	0xffffffff


	//   ....[3]....
        /*0038*/ 	.word	0xffffffff


	//   ....[4]....
        /*003c*/ 	.word	0xffffffff


	//   ....[5]....
        /*0040*/ 	.word	0xffffffff


	//   ....[6]....
        /*0044*/ 	.word	0xffffffff


	//   ....[7]....
        /*0048*/ 	.word	0xffffffff


	//   ....[8]....
        /*004c*/ 	.word	0xffffffff


	//   ....[9]....
        /*0050*/ 	.word	0xffffffff


	//   ....[10]....
        /*0054*/ 	.word	0x05000015


	//   ....[11]....
        /*0058*/ 	.word	0x05000015


	//   ....[12]....
        /*005c*/ 	.word	0x05000015


	//   ....[13]....
        /*0060*/ 	.word	0x05000015


	//   ....[14]....
        /*0064*/ 	.word	0x05000015


	//   ....[15]....
        /*0068*/ 	.word	0x05000015


	//   ....[16]....
        /*006c*/ 	.word	0x05000015


	//   ....[17]....
        /*0070*/ 	.word	0x05000015


	//   ....[18]....
        /*0074*/ 	.word	0x05000015


	//   ....[19]....
        /*0078*/ 	.word	0x05000015


	//----- nvinfo : EIATTR_COOP_GROUP_INSTR_OFFSETS
	.align		4
.L_185:
        /*007c*/ 	.byte	0x04, 0x28
        /*007e*/ 	.short	(.L_187 - .L_186)


	//   ....[0]....
.L_186:
        /*0080*/ 	.word	0x00000250


	//   ....[1]....
        /*0084*/ 	.word	0x00000260


	//   ....[2]....
        /*0088*/ 	.word	0x000002a0


	//   ....[3]....
        /*008c*/ 	.word	0x000002c0


	//   ....[4]....
        /*0090*/ 	.word	0x00000310


	//   ....[5]....
        /*0094*/ 	.word	0x00000320


	//   ....[6]....
        /*0098*/ 	.word	0x00000360


	//   ....[7]....
        /*009c*/ 	.word	0x00000380


	//   ....[8]....
        /*00a0*/ 	.word	0x000003d0


	//   ....[9]....
        /*00a4*/ 	.word	0x000003e0


	//   ....[10]....
        /*00a8*/ 	.word	0x00000660


	//   ....[11]....
        /*00ac*/ 	.word	0x000006b0


	//   ....[12]....
        /*00b0*/ 	.word	0x00000740


	//   ....[13]....
        /*00b4*/ 	.word	0x00000790


	//   ....[14]....
        /*00b8*/ 	.word	0x00000820


	//   ....[15]....
        /*00bc*/ 	.word	0x00000870


	//   ....[16]....
        /*00c0*/ 	.word	0x00000900


	//   ....[17]....
        /*00c4*/ 	.word	0x00000950


	//   ....[18]....
        /*00c8*/ 	.word	0x000009e0


	//   ....[19]....
        /*00cc*/ 	.word	0x00000a30


	//----- nvinfo : EIATTR_VRC_CTA_INIT_COUNT
	.align		4
.L_187:
        /*00d0*/ 	.byte	0x02, 0x4a
	.zero		1
	.zero		1


	//----- nvinfo : EIATTR_EXIT_INSTR_OFFSETS
	.align		4
        /*00d4*/ 	.byte	0x04, 0x1c
        /*00d6*/ 	.short	(.L_189 - .L_188)


	//   ....[0]....
.L_188:
        /*00d8*/ 	.word	0x000005d0


	//   ....[1]....
        /*00dc*/ 	.word	0x00000600


	//----- nvinfo : EIATTR_CRS_STACK_SIZE
	.align		4
.L_189:
        /*00e0*/ 	.byte	0x04, 0x1e
        /*00e2*/ 	.short	(.L_191 - .L_190)
.L_190:
        /*00e4*/ 	.word	0x00000000


	//----- nvinfo : EIATTR_CBANK_PARAM_SIZE
	.align		4
.L_191:
        /*00e8*/ 	.byte	0x03, 0x19
        /*00ea*/ 	.short	0x0008


	//----- nvinfo : EIATTR_PARAM_CBANK
	.align		4
        /*00ec*/ 	.byte	0x04, 0x0a
        /*00ee*/ 	.short	(.L_193 - .L_192)
	.align		4
.L_192:
        /*00f0*/ 	.word	index@(.nv.constant0._ZN3cub18CUB_300001_SM_10006detail10radix_sort33DeviceRadixSortExclusiveSumKernelINS1_5radix10policy_hubIiiyE10Policy1000EyEEvPT0_)
        /*00f4*/ 	.short	0x0380
        /*00f6*/ 	.short	0x0008


	//----- nvinfo : EIATTR_SW_WAR
	.align		4
.L_193:
        /*00f8*/ 	.byte	0x04, 0x36
        /*00fa*/ 	.short	(.L_195 - .L_194)
.L_194:
        /*00fc*/ 	.word	0x00000008
.L_195:


//--------------------- .nv.info._ZN3cub18CUB_300001_SM_10006detail10radix_sort30DeviceRadixSortHistogramKernelINS1_5radix10policy_hubIiiyE10Policy1000ELNS0_9SortOrderE0EiyNS1_21identity_decomposer_tEEEvPT2_PKT1_SA_iiT3_ --------------------------
	.section	.nv.info._ZN3cub18CUB_300001_SM_10006detail10radix_sort30DeviceRadixSortHistogramKernelINS1_5radix10policy_hubIiiyE10Policy1000ELNS0_9SortOrderE0EiyNS1_21identity_decomposer_tEEEvPT2_PKT1_SA_iiT3_,"",@"SHT_CUDA_INFO"
	.sectionflags	@""
	.align	4


	//----- nvinfo : EIATTR_CUDA_API_VERSION
	.align		4
        /*0000*/ 	.byte	0x04, 0x37
        /*0002*/ 	.short	(.L_197 - .L_196)
.L_196:
        /*0004*/ 	.word	0x00000082


	//----- nvinfo : EIATTR_KPARAM_INFO
	.align		4
.L_197:
        /*0008*/ 	.byte	0x04, 0x17
        /*000a*/ 	.short	(.L_199 - .L_198)
.L_198:
        /*000c*/ 	.word	0x00000000
        /*0010*/ 	.short	0x0005
        /*0012*/ 	.short	0x0020
        /*0014*/ 	.byte	0x00, 0xf0, 0x05, 0x00


	//----- nvinfo : EIATTR_KPARAM_INFO
	.align		4
.L_199:
        /*0018*/ 	.byte	0x04, 0x17
        /*001a*/ 	.short	(.L_201 - .L_200)
.L_200:
        /*001c*/ 	.word	0x00000000
        /*0020*/ 	.short	0x0004
        /*0022*/ 	.short	0x001c
        /*0024*/ 	.byte	0x00, 0xf0, 0x11, 0x00


	//----- nvinfo : EIATTR_KPARAM_INFO
	.align		4
.L_201:
        /*0028*/ 	.byte	0x04, 0x17
        /*002a*/ 	.short	(.L_203 - .L_202)
.L_202:
        /*002c*/ 	.word	0x00000000
        /*0030*/ 	.short	0x0003
        /*0032*/ 	.short	0x0018
        /*0034*/ 	.byte	0x00, 0xf0, 0x11, 0x00


	//----- nvinfo : EIATTR_KPARAM_INFO
	.align		4
.L_203:
        /*0038*/ 	.byte	0x04, 0x17
        /*003a*/ 	.short	(.L_205 - .L_204)
.L_204:
        /*003c*/ 	.word	0x00000000
        /*0040*/ 	.short	0x0002
        /*0042*/ 	.short	0x0010
        /*0044*/ 	.byte	0x00, 0xf0, 0x21, 0x00


	//----- nvinfo : EIATTR_KPARAM_INFO
	.align		4
.L_205:
        /*0048*/ 	.byte	0x04, 0x17
        /*004a*/ 	.short	(.L_207 - .L_206)
.L_206:
        /*004c*/ 	.word	0x00000000
        /*0050*/ 	.short	0x0001
        /*0052*/ 	.short	0x0008
        /*0054*/ 	.byte	0x00, 0xf5, 0x21, 0x00


	//----- nvinfo : EIATTR_KPARAM_INFO
	.align		4
.L_207:
        /*0058*/ 	.byte	0x04, 0x17
        /*005a*/ 	.short	(.L_209 - .L_208)
.L_208:
        /*005c*/ 	.word	0x00000000
        /*0060*/ 	.short	0x0000
        /*0062*/ 	.short	0x0000
        /*0064*/ 	.byte	0x00, 0xf5, 0x21, 0x00


	//----- nvinfo : EIATTR_SPARSE_MMA_MASK
	.align		4
.L_209:
        /*0068*/ 	.byte	0x03, 0x50
        /*006a*/ 	.short	0x0000


	//----- nvinfo : EIATTR_MAXREG_COUNT
	.align		4
        /*006c*/ 	.byte	0x03, 0x1b
        /*006e*/ 	.short	0x00ff


	//----- nvinfo : EIATTR_NUM_BARRIERS
	.align		4
        /*0070*/ 	.byte	0x02, 0x4c
        /*0072*/ 	.byte	0x01
	.zero		1


	//----- nvinfo : EIATTR_MERCURY_ISA_VERSION
	.align		4
        /*0074*/ 	.byte	0x03, 0x5f
        /*0076*/ 	.short	0x0101


	//----- nvinfo : EIATTR_VRC_CTA_INIT_COUNT
	.align		4
        /*0078*/ 	.byte	0x02, 0x4a
	.zero		1
	.zero		1


	//----- nvinfo : EIATTR_EXIT_INSTR_OFFSETS
	.align		4
        /*007c*/ 	.byte	0x04, 0x1c
        /*007e*/ 	.short	(.L_211 - .L_210)


	//   ....[0]....
.L_210:
        /*0080*/ 	.word	0x00000040


	//   ....[1]....
        /*0084*/ 	.word	0x00002ee0


	//----- nvinfo : EIATTR_MAX_THREADS
	.align		4
.L_211:
        /*0088*/ 	.byte	0x04, 0x05
        /*008a*/ 	.short	(.L_213 - .L_212)
.L_212:
        /*008c*/ 	.word	0x00000080
        /*0090*/ 	.word	0x00000001
        /*0094*/ 	.word	0x00000001


	//----- nvinfo : EIATTR_CRS_STACK_SIZE
	.align		4
.L_213:
        /*0098*/ 	.byte	0x04, 0x1e
        /*009a*/ 	.short	(.L_215 - .L_214)
.L_214:
        /*009c*/ 	.word	0x00000000


	//----- nvinfo : EIATTR_CBANK_PARAM_SIZE
	.align		4
.L_215:
        /*00a0*/ 	.byte	0x03, 0x19
        /*00a2*/ 	.short	0x0021


	//----- nvinfo : EIATTR_PARAM_CBANK
	.align		4
        /*00a4*/ 	.byte	0x04, 0x0a
        /*00a6*/ 	.short	(.L_217 - .L_216)
	.align		4
.L_216:
        /*00a8*/ 	.word	index@(.nv.constant0._ZN3cub18CUB_300001_SM_10006detail10radix_sort30DeviceRadixSortHistogramKernelINS1_5radix10policy_hubIiiyE10Policy1000ELNS0_9SortOrderE0EiyNS1_21identity_decomposer_tEEEvPT2_PKT1_SA_iiT3_)
        /*00ac*/ 	.short	0x0380
        /*00ae*/ 	.short	0x0021


	//----- nvinfo : EIATTR_SW_WAR
	.align		4
.L_217:
        /*00b0*/ 	.byte	0x04, 0x36
        /*00b2*/ 	.short	(.L_219 - .L_218)
.L_218:
        /*00b4*/ 	.word	0x00000008
.L_219:


//--------------------- .nv.info._ZN3cub18CUB_300001_SM_10006detail10radix_sort31DeviceRadixSortSingleTileKernelINS1_5radix10policy_hubIiiyE10Policy1000ELNS0_9SortOrderE0EiiyNS1_21identity_decomposer_tEEEvPKT1_PSA_PKT2_PSE_T3_iiT4_ --------------------------
	.section	.nv.info._ZN3cub18CUB_300001_SM_10006detail10radix_sort31DeviceRadixSortSingleTileKernelINS1_5radix10policy_hubIiiyE10Policy1000ELNS0_9SortOrderE0EiiyNS1_21identity_decomposer_tEEEvPKT1_PSA_PKT2_PSE_T3_iiT4_,"",@"SHT_CUDA_INFO"
	.sectionflags	@""
	.align	4


	//----- nvinfo : EIATTR_CUDA_API_VERSION
	.align		4
        /*0000*/ 	.byte	0x04, 0x37
        /*0002*/ 	.short	(.L_221 - .L_220)
.L_220:
        /*0004*/ 	.word	0x00000082


	//----- nvinfo : EIATTR_KPARAM_INFO
	.align		4
.L_221:
        /*0008*/ 	.byte	0x04, 0x17
        /*000a*/ 	.short	(.L_223 - .L_222)
.L_222:
        /*000c*/ 	.word	0x00000000
        /*0010*/ 	.short	0x0007
        /*0012*/ 	.short	0x0030
        /*0014*/ 	.byte	0x00, 0xf0, 0x05, 0x00


	//----- nvinfo : EIATTR_KPARAM_INFO
	.align		4
.L_223:
        /*0018*/ 	.byte	0x04, 0x17
        /*001a*/ 	.short	(.L_225 - .L_224)
.L_224:
        /*001c*/ 	.word	0x00000000
        /*0020*/ 	.short	0x0006
        /*0022*/ 	.short	0x002c
        /*0024*/ 	.byte	0x00, 0xf0, 0x11, 0x00


	//----- nvinfo : EIATTR_KPARAM_INFO
	.align		4
.L_225:
        /*0028*/ 	.byte	0x04, 0x17
        /*002a*/ 	.short	(.L_227 - .L_226)
.L_226:
        /*002c*/ 	.word	0x00000000
        /*0030*/ 	.short	0x0005
        /*0032*/ 	.short	0x0028
        /*0034*/ 	.byte	0x00, 0xf0, 0x11, 0x00


	//----- nvinfo : EIATTR_KPARAM_INFO
	.align		4
.L_227:
        /*0038*/ 	.byte	0x04, 0x17
        /*003a*/ 	.short	(.L_229 - .L_228)
.L_228:
        /*003c*/ 	.word	0x00000000
        /*0040*/ 	.short	0x0004
        /*0042*/ 	.short	0x0020
        /*0044*/ 	.byte	0x00, 0xf0, 0x21, 0x00


	//----- nvinfo : EIATTR_KPARAM_INFO
	.align		4
.L_229:
        /*0048*/ 	.byte	0x04, 0x17
        /*004a*/ 	.short	(.L_231 - .L_230)
.L_230:
        /*004c*/ 	.word	0x00000000
        /*0050*/ 	.short	0x0003
        /*0052*/ 	.short	0x0018
        /*0054*/ 	.byte	0x00, 0xf5, 0x21, 0x00


	//----- nvinfo : EIATTR_KPARAM_INFO
	.align		4
.L_231:
        /*0058*/ 	.byte	0x04, 0x17
        /*005a*/ 	.short	(.L_233 - .L_232)
.L_232:
        /*005c*/ 	.word	0x00000000
        /*0060*/ 	.short	0x0002
        /*0062*/ 	.short	0x0010
        /*0064*/ 	.byte	0x00, 0xf5, 0x21, 0x00


	//----- nvinfo : EIATTR_KPARAM_INFO
	.align		4
.L_233:
        /*0068*/ 	.byte	0x04, 0x17
        /*006a*/ 	.short	(.L_235 - .L_234)
.L_234:
        /*006c*/ 	.word	0x00000000
        /*0070*/ 	.short	0x0001
        /*0072*/ 	.short	0x0008
        /*0074*/ 	.byte	0x00, 0xf5, 0x21, 0x00


	//----- nvinfo : EIATTR_KPARAM_INFO
	.align		4
.L_235:
        /*0078*/ 	.byte	0x04, 0x17
        /*007a*/ 	.short	(.L_237 - .L_236)
.L_236:
        /*007c*/ 	.word	0x00000000
        /*0080*/ 	.short	0x0000
        /*0082*/ 	.short	0x0000
        /*0084*/ 	.byte	0x00, 0xf5, 0x21, 0x00


	//----- nvinfo : EIATTR_SPARSE_MMA_MASK
	.align		4
.L_237:
        /*0088*/ 	.byte	0x03, 0x50
        /*008a*/ 	.short	0x0000


	//----- nvinfo : EIATTR_MAXREG_COUNT
	.align		4
        /*008c*/ 	.byte	0x03, 0x1b
        /*008e*/ 	.short	0x00ff


	//----- nvinfo : EIATTR_NUM_BARRIERS
	.align		4
        /*0090*/ 	.byte	0x02, 0x4c
        /*0092*/ 	.byte	0x01
	.zero		1


	//----- nvinfo : EIATTR_MERCURY_ISA_VERSION
	.align		4
        /*0094*/ 	.byte	0x03, 0x5f
        /*0096*/ 	.short	0x0101


	//----- nvinfo : EIATTR_COOP_GROUP_MASK_REGIDS
	.align		4
        /*0098*/ 	.byte	0x04, 0x29
        /*009a*/ 	.short	(.L_239 - .L_238)


	//   ....[0]....
.L_238:
        /*009c*/ 	.word	0xffffffff


	//   ....[1]....
        /*00a0*/ 	.word	0xffffffff


	//   ....[2]....
        /*00a4*/ 	.word	0xffffffff


	//   ....[3]....
        /*00a8*/ 	.word	0xffffffff


	//   ....[4]....
        /*00ac*/ 	.word	0xffffffff


	//----- nvinfo : EIATTR_COOP_GROUP_INSTR_OFFSETS
	.align		4
.L_239:
        /*00b0*/ 	.byte	0x04, 0x28
        /*00b2*/ 	.short	(.L_241 - .L_240)


	//   ....[0]....
.L_240:
        /*00b4*/ 	.word	0x00001e20


	//   ....[1]....
        /*00b8*/ 	.word	0x00001e40


	//   ....[2]....
        /*00bc*/ 	.word	0x00001e60


	//   ....[3]....
        /*00c0*/ 	.word	0x00001e80


	//   ....[4]....
        /*00c4*/ 	.word	0x00001ea0


	//----- nvinfo : EIATTR_VRC_CTA_INIT_COUNT
	.align		4
.L_241:
        /*00c8*/ 	.byte	0x02, 0x4a
	.zero		1
	.zero		1


	//----- nvinfo : EIATTR_EXIT_INSTR_OFFSETS
	.align		4
        /*00cc*/ 	.byte	0x04, 0x1c
        /*00ce*/ 	.short	(.L_243 - .L_242)


	//   ....[0]....
.L_242:
        /*00d0*/ 	.word	0x00003bf0


	//   ....[1]....
        /*00d4*/ 	.word	0x00003c40


	//----- nvinfo : EIATTR_MAX_THREADS
	.align		4
.L_243:
        /*00d8*/ 	.byte	0x04, 0x05
        /*00da*/ 	.short	(.L_245 - .L_244)
.L_244:
        /*00dc*/ 	.word	0x00000100
        /*00e0*/ 	.word	0x00000001
        /*00e4*/ 	.word	0x00000001


	//----- nvinfo : EIATTR_CBANK_PARAM_SIZE
	.align		4
.L_245:
        /*00e8*/ 	.byte	0x03, 0x19
        /*00ea*/ 	.short	0x0031


	//----- nvinfo : EIATTR_PARAM_CBANK
	.align		4
        /*00ec*/ 	.byte	0x04, 0x0a
        /*00ee*/ 	.short	(.L_247 - .L_246)
	.align		4
.L_246:
        /*00f0*/ 	.word	index@(.nv.constant0._ZN3cub18CUB_300001_SM_10006detail10radix_sort31DeviceRadixSortSingleTileKernelINS1_5radix10policy_hubIiiyE10Policy1000ELNS0_9SortOrderE0EiiyNS1_21identity_decomposer_tEEEvPKT1_PSA_PKT2_PSE_T3_iiT4_)
        /*00f4*/ 	.short	0x0380
        /*00f6*/ 	.short	0x0031


	//----- nvinfo : EIATTR_SW_WAR
	.align		4
.L_247:
        /*00f8*/ 	.byte	0x04, 0x36
        /*00fa*/ 	.short	(.L_249 - .L_248)
.L_248:
        /*00fc*/ 	.word	0x00000008
.L_249:


//--------------------- .nv.info._ZN3cub18CUB_300001_SM_10006detail4scan16DeviceScanKernelINS2_10policy_hubIiiimN4cuda3std3__44plusIvEEE10Policy1000EN6thrust24THRUST_300001_SM_1000_NS10device_ptrIiEESF_NS0_13ScanTileStateIiLb1EEES9_NS1_10InputValueIiPiEEmiLb0EiEEvT0_T1_T2_iT3_T4_T5_ --------------------------
	.section	.nv.info._ZN3cub18CUB_300001_SM_10006detail4scan16DeviceScanKernelINS2_10policy_hubIiiimN4cuda3std3__44plusIvEEE10Policy1000EN6thrust24THRUST_300001_SM_1000_NS10device_ptrIiEESF_NS0_13ScanTileStateIiLb1EEES9_NS1_10InputValueIiPiEEmiLb0EiEEvT0_T1_T2_iT3_T4_T5_,"",@"SHT_CUDA_INFO"
	.sectionflags	@""
	.align	4


	//----- nvinfo : EIATTR_CUDA_API_VERSION
	.align		4
        /*0000*/ 	.byte	0x04, 0x37
        /*0002*/ 	.short	(.L_251 - .L_250)
.L_250:
        /*0004*/ 	.word	0x00000082


	//----- nvinfo : EIATTR_KPARAM_INFO
	.align		4
.L_251:
        /*0008*/ 	.byte	0x04, 0x17
        /*000a*/ 	.short	(.L_253 - .L_252)
.L_252:
        /*000c*/ 	.word	0x00000000
        /*0010*/ 	.short	0x0006
        /*0012*/ 	.short	0x0030
        /*0014*/ 	.byte	0x00, 0xf0, 0x21, 0x00


	//----- nvinfo : EIATTR_KPARAM_INFO
	.align		4
.L_253:
        /*0018*/ 	.byte	0x04, 0x17
        /*001a*/ 	.short	(.L_255 - .L_254)
.L_254:
        /*001c*/ 	.word	0x00000000
        /*0020*/ 	.short	0x0005
        /*0022*/ 	.short	0x0020
        /*0024*/ 	.byte	0x00, 0xf0, 0x41, 0x00


	//----- nvinfo : EIATTR_KPARAM_INFO
	.align		4
.L_255:
        /*0028*/ 	.byte	0x04, 0x17
        /*002a*/ 	.short	(.L_257 - .L_256)
.L_256:
        /*002c*/ 	.word	0x00000000
        /*0030*/ 	.short	0x0004
        /*0032*/ 	.short	0x001c
        /*0034*/ 	.byte	0x00, 0xf0, 0x05, 0x00


	//----- nvinfo : EIATTR_KPARAM_INFO
	.align		4
.L_257:
        /*0038*/ 	.byte	0x04, 0x17
        /*003a*/ 	.short	(.L_259 - .L_258)
.L_258:
        /*003c*/ 	.word	0x00000000
        /*0040*/ 	.short	0x0003
        /*0042*/ 	.short	0x0018
        /*0044*/ 	.byte	0x00, 0xf0, 0x11, 0x00


	//----- nvinfo : EIATTR_KPARAM_INFO
	.align		4
.L_259:
        /*0048*/ 	.byte	0x04, 0x17
        /*004a*/ 	.short	(.L_261 - .L_260)
.L_260:
        /*004c*/ 	.word	0x00000000
        /*0050*/ 	.short	0x0002
        /*0052*/ 	.short	0x0010
        /*0054*/ 	.byte	0x00, 0xf0, 0x21, 0x00


	//----- nvinfo : EIATTR_KPARAM_INFO
	.align		4
.L_261:
        /*0058*/ 	.byte	0x04, 0x17
        /*005a*/ 	.short	(.L_263 - .L_262)
.L_262:
        /*005c*/ 	.word	0x00000000
        /*0060*/ 	.short	0x0001
        /*0062*/ 	.short	0x0008
        /*0064*/ 	.byte	0x00, 0xf0, 0x21, 0x00


	//----- nvinfo : EIATTR_KPARAM_INFO
	.align		4
.L_263:
        /*0068*/ 	.byte	0x04, 0x17
        /*006a*/ 	.short	(.L_265 - .L_264)
.L_264:
        /*006c*/ 	.word	0x00000000
        /*0070*/ 	.short	0x0000
        /*0072*/ 	.short	0x0000
        /*0074*/ 	.byte	0x00, 0xf0, 0x21, 0x00


	//----- nvinfo : EIATTR_SPARSE_MMA_MASK
	.align		4
.L_265:
        /*0078*/ 	.byte	0x03, 0x50
        /*007a*/ 	.short	0x0000


	//----- nvinfo : EIATTR_MAXREG_COUNT
	.align		4
        /*007c*/ 	.byte	0x03, 0x1b
        /*007e*/ 	.short	0x0080


	//----- nvinfo : EIATTR_NUM_BARRIERS
	.align		4
        /*0080*/ 	.byte	0x02, 0x4c
        /*0082*/ 	.byte	0x01
	.zero		1


	//----- nvinfo : EIATTR_MERCURY_ISA_VERSION
	.align		4
        /*0084*/ 	.byte	0x03, 0x5f
        /*0086*/ 	.short	0x0101


	//----- nvinfo : EIATTR_COOP_GROUP_MASK_REGIDS
	.align		4
        /*0088*/ 	.byte	0x04, 0x29
        /*008a*/ 	.short	(.L_267 - .L_266)


	//   ....[0]....
.L_266:
        /*008c*/ 	.word	0xffffffff


	//   ....[1]....
        /*0090*/ 	.word	0xffffffff


	//   ....[2]....
        /*0094*/ 	.word	0xffffffff


	//   ....[3]....
        /*0098*/ 	.word	0xffffffff


	//   ....[4]....
        /*009c*/ 	.word	0xffffffff


	//   ....[5]....
        /*00a0*/ 	.word	0xffffffff


	//   ....[6]....
        /*00a4*/ 	.word	0xffffffff


	//   ....[7]....
        /*00a8*/ 	.word	0xffffffff


	//   ....[8]....
        /*00ac*/ 	.word	0xffffffff


	//   ....[9]....
        /*00b0*/ 	.word	0xffffffff


	//   ....[10]....
        /*00b4*/ 	.word	0xffffffff


	//   ....[11]....
        /*00b8*/ 	.word	0xffffffff


	//   ....[12]....
        /*00bc*/ 	.word	0xffffffff


	//   ....[13]....
        /*00c0*/ 	.word	0xffffffff


	//   ....[14]....
        /*00c4*/ 	.word	0xffffffff


	//   ....[15]....
        /*00c8*/ 	.word	0xffffffff


	//   ....[16]....
        /*00cc*/ 	.word	0xffffffff


	//   ....[17]....
        /*00d0*/ 	.word	0xffffffff


	//   ....[18]....
        /*00d4*/ 	.word	0xffffffff


	//   ....[19]....
        /*00d8*/ 	.word	0xffffffff


	//   ....[20]....
        /*00dc*/ 	.word	0xffffffff


	//   ....[21]....
        /*00e0*/ 	.word	0xffffffff


	//   ....[22]....
        /*00e4*/ 	.word	0xffffffff


	//   ....[23]....
        /*00e8*/ 	.word	0xffffffff


	//   ....[24]....
        /*00ec*/ 	.word	0xffffffff


	//   ....[25]....
        /*00f0*/ 	.word	0xffffffff


	//   ....[26]....
        /*00f4*/ 	.word	0xffffffff


	//   ....[27]....
        /*00f8*/ 	.word	0xffffffff


	//   ....[28]....
        /*00fc*/ 	.word	0xffffffff


	//   ....[29]....
        /*0100*/ 	.word	0xffffffff


	//   ....[30]....
        /*0104*/ 	.word	0xffffffff


	//   ....[31]....
        /*0108*/ 	.word	0xffffffff


	//   ....[32]....
        /*010c*/ 	.word	0xffffffff


	//   ....[33]....
        /*0110*/ 	.word	0xffffffff


	//   ....[34]....
        /*0114*/ 	.word	0xffffffff


	//   ....[35]....
        /*0118*/ 	.word	0xffffffff


	//   ....[36]....
        /*011c*/ 	.word	0xffffffff


	//   ....[37]....
        /*0120*/ 	.word	0xffffffff


	//   ....[38]....
        /*0124*/ 	.word	0xffffffff


	//   ....[39]....
        /*0128*/ 	.word	0xffffffff


	//   ....[40]....
        /*012c*/ 	.word	0xffffffff


	//   ....[41]....
        /*0130*/ 	.word	0xffffffff


	//   ....[42]....
        /*0134*/ 	.word	0xffffffff


	//   ....[43]....
        /*0138*/ 	.word	0xffffffff


	//   ....[44]....
        /*013c*/ 	.word	0xffffffff


	//   ....[45]....
        /*0140*/ 	.word	0xffffffff


	//   ....[46]....
        /*0144*/ 	.word	0xffffffff


	//   ....[47]....
        /*0148*/ 	.word	0xffffffff


	//   ....[48]....
        /*014c*/ 	.word	0xffffffff


	//   ....[49]....
        /*0150*/ 	.word	0xffffffff


	//   ....[50]....
        /*0154*/ 	.word	0xffffffff


	//   ....[51]....
        /*0158*/ 	.word	0xffffffff


	//   ....[52]....
        /*015c*/ 	.word	0xffffffff


	//   ....[53]....
        /*0160*/ 	.word	0xffffffff


	//   ....[54]....
        /*0164*/ 	.word	0xffffffff


	//   ....[55]....
        /*0168*/ 	.word	0xffffffff


	//   ....[56]....
        /*016c*/ 	.word	0xffffffff


	//   ....[57]....
        /*0170*/ 	.word	0xffffffff


	//   ....[58]....
        /*0174*/ 	.word	0xffffffff


	//   ....[59]....
        /*0178*/ 	.word	0xffffffff


	//   ....[60]....
        /*017c*/ 	.word	0x0500000a


	//   ....[61]....
        /*0180*/ 	.word	0x0500000a


	//   ....[62]....
        /*0184*/ 	.word	0x0500000a


	//   ....[63]....
        /*0188*/ 	.word	0x0500000a


	//   ....[64]....
        /*018c*/ 	.word	0x0500000a


	//   ....[65]....
        /*0190*/ 	.word	0x0500000a


	//   ....[66]....
        /*0194*/ 	.word	0x0500000a


	//   ....[67]....
        /*0198*/ 	.word	0x0500000a


	//   ....[68]....
        /*019c*/ 	.word	0x0500000a


	//   ....[69]....
        /*01a0*/ 	.word	0x0500000a


	//   ....[70]....
        /*01a4*/ 	.word	0x0500000a


	//   ....[71]....
        /*01a8*/ 	.word	0x0500000a


	//   ....[72]....
        /*01ac*/ 	.word	0x0500000a


	//   ....[73]....
        /*01b0*/ 	.word	0x0500000a


	//   ....[74]....
        /*01b4*/ 	.word	0x0500000a


	//   ....[75]....
        /*01b8*/ 	.word	0x0500000a


	//   ....[76]....
        /*01bc*/ 	.word	0x0500000a


	//   ....[77]....
        /*01c0*/ 	.word	0x0500000a


	//   ....[78]....
        /*01c4*/ 	.word	0x0500000a


	//   ....[79]....
        /*01c8*/ 	.word	0x0500000a


	//   ....[80]....
        /*01cc*/ 	.word	0x0500000a


	//   ....[81]....
        /*01d0*/ 	.word	0x0500000a


	//   ....[82]....
        /*01d4*/ 	.word	0x0500000a


	//   ....[83]....
        /*01d8*/ 	.word	0x0500000a


	//   ....[84]....
        /*01dc*/ 	.word	0x0500000a


	//   ....[85]....
        /*01e0*/ 	.word	0x0500000a


	//   ....[86]....
        /*01e4*/ 	.word	0x0500000a


	//   ....[87]....
        /*01e8*/ 	.word	0x0500000a


	//   ....[88]....
        /*01ec*/ 	.word	0x0500000a


	//   ....[89]....
        /*01f0*/ 	.word	0x0500000a


	//   ....[90]....
        /*01f4*/ 	.word	0x0500000a


	//   ....[91]....
        /*01f8*/ 	.word	0x0500000a


	//   ....[92]....
        /*01fc*/ 	.word	0x0500000a


	//   ....[93]....
        /*0200*/ 	.word	0x0500000a


	//   ....[94]....
        /*0204*/ 	.word	0x0500000a


	//   ....[95]....
        /*0208*/ 	.word	0x0500000a


	//----- nvinfo : EIATTR_COOP_GROUP_INSTR_OFFSETS
	.align		4
.L_267:
        /*020c*/ 	.byte	0x04, 0x28
        /*020e*/ 	.short	(.L_269 - .L_268)


	//   ....[0]....
.L_268:
        /*0210*/ 	.word	0x000004d0


	//   ....[1]....
        /*0214*/ 	.word	0x000006f0


	//   ....[2]....
        /*0218*/ 	.word	0x00000710


	//   ....[3]....
        /*021c*/ 	.word	0x00000730


	//   ....[4]....
        /*0220*/ 	.word	0x00000750


	//   ....[5]....
        /*0224*/ 	.word	0x00000770


	//   ....[6]....
        /*0228*/ 	.word	0x00000b80


	//   ....[7]....
        /*022c*/ 	.word	0x00000ba0


	//   ....[8]....
        /*0230*/ 	.word	0x00000bc0


	//   ....[9]....
        /*0234*/ 	.word	0x00000be0


	//   ....[10]....
        /*0238*/ 	.word	0x00000c00


	//   ....[11]....
        /*023c*/ 	.word	0x00001000


	//   ....[12]....
        /*0240*/ 	.word	0x00001090


	//   ....[13]....
        /*0244*/ 	.word	0x000010f0


	//   ....[14]....
        /*0248*/ 	.word	0x00001160


	//   ....[15]....
        /*024c*/ 	.word	0x000011c0


	//   ....[16]....
        /*0250*/ 	.word	0x00001210


	//   ....[17]....
        /*0254*/ 	.word	0x00001270


	//   ....[18]....
        /*0258*/ 	.word	0x000012c0


	//   ....[19]....
        /*025c*/ 	.word	0x000012e0


	//   ....[20]....
        /*0260*/ 	.word	0x000013a0


	//   ....[21]....
        /*0264*/ 	.word	0x00001430


	//   ....[22]....
        /*0268*/ 	.word	0x00001480


	//   ....[23]....
        /*026c*/ 	.word	0x000014e0


	//   ....[24]....
        /*0270*/ 	.word	0x00001540


	//   ....[25]....
        /*0274*/ 	.word	0x00001580


	//   ....[26]....
        /*0278*/ 	.word	0x000015c0


	//   ....[27]....
        /*027c*/ 	.word	0x00001600


	//   ....[28]....
        /*0280*/ 	.word	0x00001610


	//   ....[29]....
        /*0284*/ 	.word	0x00001a50


	//   ....[30]....
        /*0288*/ 	.word	0x00002430


	//   ....[31]....
        /*028c*/ 	.word	0x00002650


	//   ....[32]....
        /*0290*/ 	.word	0x00002670


	//   ....[33]....
        /*0294*/ 	.word	0x00002690


	//   ....[34]....
        /*0298*/ 	.word	0x000026b0


	//   ....[35]....
        /*029c*/ 	.word	0x000026d0


	//   ....[36]....
        /*02a0*/ 	.word	0x00002a60


	//   ....[37]....
        /*02a4*/ 	.word	0x00002a80


	//   ....[38]....
        /*02a8*/ 	.word	0x00002aa0


	//   ....[39]....
        /*02ac*/ 	.word	0x00002ac0


	//   ....[40]....
        /*02b0*/ 	.word	0x00002ae0


	//   ....[41]....
        /*02b4*/ 	.word	0x00002ee0


	//   ....[42]....
        /*02b8*/ 	.word	0x00002f70


	//   ....[43]....
        /*02bc*/ 	.word	0x00002fd0


	//   ....[44]....
        /*02c0*/ 	.word	0x00003030


	//   ....[45]....
        /*02c4*/ 	.word	0x00003090


	//   ....[46]....
        /*02c8*/ 	.word	0x000030f0


	//   ....[47]....
        /*02cc*/ 	.word	0x00003140


	//   ....[48]....
        /*02d0*/ 	.word	0x000031b0


	//   ....[49]....
        /*02d4*/ 	.word	0x000031c0


	//   ....[50]....
        /*02d8*/ 	.word	0x00003280


	//   ....[51]....
        /*02dc*/ 	.word	0x00003310


	//   ....[52]....
        /*02e0*/ 	.word	0x00003360


	//   ....[53]....
        /*02e4*/ 	.word	0x000033d0


	//   ....[54]....
        /*02e8*/ 	.word	0x00003430


	//   ....[55]....
        /*02ec*/ 	.word	0x00003480


	//   ....[56]....
        /*02f0*/ 	.word	0x000034c0


	//   ....[57]....
        /*02f4*/ 	.word	0x00003520


	//   ....[58]....
        /*02f8*/ 	.word	0x00003530


	//   ....[59]....
        /*02fc*/ 	.word	0x000039a0


	//   ....[60]....
        /*0300*/ 	.word	0x00003f30


	//   ....[61]....
        /*0304*/ 	.word	0x00003fb0


	//   ....[62]....
        /*0308*/ 	.word	0x00004040


	//   ....[63]....
        /*030c*/ 	.word	0x00004120


	//   ....[64]....
        /*0310*/ 	.word	0x000041a0


	//   ....[65]....
        /*0314*/ 	.word	0x00004230


	//   ....[66]....
        /*0318*/ 	.word	0x000042b0


	//   ....[67]....
        /*031c*/ 	.word	0x00004330


	//   ....[68]....
        /*0320*/ 	.word	0x00004360


	//   ....[69]....
        /*0324*/ 	.word	0x00004430


	//   ....[70]....
        /*0328*/ 	.word	0x000044b0


	//   ....[71]....
        /*032c*/ 	.word	0x00004530


	//   ....[72]....
        /*0330*/ 	.word	0x000045e0


	//   ....[73]....
        /*0334*/ 	.word	0x00004670


	//   ....[74]....
        /*0338*/ 	.word	0x000046f0


	//   ....[75]....
        /*033c*/ 	.word	0x00004760


	//   ....[76]....
        /*0340*/ 	.word	0x000047e0


	//   ....[77]....
        /*0344*/ 	.word	0x00004840


	//   ....[78]....
        /*0348*/ 	.word	0x000048b0


	//   ....[79]....
        /*034c*/ 	.word	0x00004930


	//   ....[80]....
        /*0350*/ 	.word	0x000049d0


	//   ....[81]....
        /*0354*/ 	.word	0x00004a90


	//   ....[82]....
        /*0358*/ 	.word	0x00004b30


	//   ....[83]....
        /*035c*/ 	.word	0x00004bc0


	//   ....[84]....
        /*0360*/ 	.word	0x00004c50


	//   ....[85]....
        /*0364*/ 	.word	0x00004cc0


	//   ....[86]....
        /*0368*/ 	.word	0x00004cf0


	//   ....[87]....
        /*036c*/ 	.word	0x00004dc0


	//   ....[88]....
        /*0370*/ 	.word	0x00004e40


	//   ....[89]....
        /*0374*/ 	.word	0x00004ec0


	//   ....[90]....
        /*0378*/ 	.word	0x00004f80


	//   ....[91]....
        /*037c*/ 	.word	0x00005020


	//   ....[92]....
        /*0380*/ 	.word	0x000050b0


	//   ....[93]....
        /*0384*/ 	.word	0x00005140


	//   ....[94]....
        /*0388*/ 	.word	0x000051d0


	//   ....[95]....
        /*038c*/ 	.word	0x00005230


	//----- nvinfo : EIATTR_VRC_CTA_INIT_COUNT
	.align		4
.L_269:
        /*0390*/ 	.byte	0x02, 0x4a
	.zero		1
	.zero		1


	//----- nvinfo : EIATTR_EXIT_INSTR_OFFSETS
	.align		4
        /*0394*/ 	.byte	0x04, 0x1c
        /*0396*/ 	.short	(.L_271 - .L_270)


	//   ....[0]....
.L_270:
        /*0398*/ 	.word	0x00001ce0


	//   ....[1]....
        /*039c*/ 	.word	0x00001d10


	//   ....[2]....
        /*03a0*/ 	.word	0x00003ec0


	//   ....[3]....
        /*03a4*/ 	.word	0x00003ee0


	//----- nvinfo : EIATTR_MAX_THREADS
	.align		4
.L_271:
        /*03a8*/ 	.byte	0x04, 0x05
        /*03aa*/ 	.short	(.L_273 - .L_272)
.L_272:
        /*03ac*/ 	.word	0x000001a0
        /*03b0*/ 	.word	0x00000001
        /*03b4*/ 	.word	0x00000001


	//----- nvinfo : EIATTR_CRS_STACK_SIZE
	.align		4
.L_273:
        /*03b8*/ 	.byte	0x04, 0x1e
        /*03ba*/ 	.short	(.L_275 - .L_274)
.L_274:
        /*03bc*/ 	.word	0x00000000


	//----- nvinfo : EIATTR_CBANK_PARAM_SIZE
	.align		4
.L_275:
        /*03c0*/ 	.byte	0x03, 0x19
        /*03c2*/ 	.short	0x0038


	//----- nvinfo : EIATTR_PARAM_CBANK
	.align		4
        /*03c4*/ 	.byte	0x04, 0x0a
        /*03c6*/ 	.short	(.L_277 - .L_276)
	.align		4
.L_276:
        /*03c8*/ 	.word	index@(.nv.constant0._ZN3cub18CUB_300001_SM_10006detail4scan16DeviceScanKernelINS2_10policy_hubIiiimN4cuda3std3__44plusIvEEE10Policy1000EN6thrust24THRUST_300001_SM_1000_NS10device_ptrIiEESF_NS0_13ScanTileStateIiLb1EEES9_NS1_10InputValueIiPiEEmiLb0EiEEvT0_T1_T2_iT3_T4_T5_)
        /*03cc*/ 	.short	0x0380
        /*03ce*/ 	.short	0x0038


	//----- nvinfo : EIATTR_SW_WAR
	.align		4
.L_277:
        /*03d0*/ 	.byte	0x04, 0x36
        /*03d2*/ 	.short	(.L_279 - .L_278)
.L_278:
        /*03d4*/ 	.word	0x00000008
.L_279:


//--------------------- .nv.info._ZN3cub18CUB_300001_SM_10006detail4scan16DeviceScanKernelINS2_10policy_hubIiiijN4cuda3std3__44plusIvEEE10Policy1000EN6thrust24THRUST_300001_SM_1000_NS10device_ptrIiEESF_NS0_13ScanTileStateIiLb1EEES9_NS1_10InputValueIiPiEEjiLb0EiEEvT0_T1_T2_iT3_T4_T5_ --------------------------
	.section	.nv.info._ZN3cub18CUB_300001_SM_10006detail4scan16DeviceScanKernelINS2_10policy_hubIiiijN4cuda3std3__44plusIvEEE10Policy1000EN6thrust24THRUST_300001_SM_1000_NS10device_ptrIiEESF_NS0_13ScanTileStateIiLb1EEES9_NS1_10InputValueIiPiEEjiLb0EiEEvT0_T1_T2_iT3_T4_T5_,"",@"SHT_CUDA_INFO"
	.sectionflags	@""
	.align	4


	//----- nvinfo : EIATTR_CUDA_API_VERSION
	.align		4
        /*0000*/ 	.byte	0x04, 0x37
        /*0002*/ 	.short	(.L_281 - .L_280)
.L_280:
        /*0004*/ 	.word	0x00000082


	//----- nvinfo : EIATTR_KPARAM_INFO
	.align		4
.L_281:
        /*0008*/ 	.byte	0x04, 0x17
        /*000a*/ 	.short	(.L_283 - .L_282)
.L_282:
        /*000c*/ 	.word	0x00000000
        /*0010*/ 	.short	0x0006
        /*0012*/ 	.short	0x0030
        /*0014*/ 	.byte	0x00, 0xf0, 0x11, 0x00


	//----- nvinfo : EIATTR_KPARAM_INFO
	.align		4
.L_283:
        /*0018*/ 	.byte	0x04, 0x17
        /*001a*/ 	.short	(.L_285 - .L_284)
.L_284:
        /*001c*/ 	.word	0x00000000
        /*0020*/ 	.short	0x0005
        /*0022*/ 	.short	0x0020
        /*0024*/ 	.byte	0x00, 0xf0, 0x41, 0x00


	//----- nvinfo : EIATTR_KPARAM_INFO
	.align		4
.L_285:
        /*0028*/ 	.byte	0x04, 0x17
        /*002a*/ 	.short	(.L_287 - .L_286)
.L_286:
        /*002c*/ 	.word	0x00000000
        /*0030*/ 	.short	0x0004
        /*0032*/ 	.short	0x001c
        /*0034*/ 	.byte	0x00, 0xf0, 0x05, 0x00


	//----- nvinfo : EIATTR_KPARAM_INFO
	.align		4
.L_287:
        /*0038*/ 	.byte	0x04, 0x17
        /*003a*/ 	.short	(.L_289 - .L_288)
.L_288:
        /*003c*/ 	.word	0x00000000
        /*0040*/ 	.short	0x0003
        /*0042*/ 	.short	0x0018
        /*0044*/ 	.byte	0x00, 0xf0, 0x11, 0x00


	//----- nvinfo : EIATTR_KPARAM_INFO
	.align		4
.L_289:
        /*0048*/ 	.byte	0x04, 0x17
        /*004a*/ 	.short	(.L_291 - .L_290)
.L_290:
        /*004c*/ 	.word	0x00000000
        /*0050*/ 	.short	0x0002
        /*0052*/ 	.short	0x0010
        /*0054*/ 	.byte	0x00, 0xf0, 0x21, 0x00


	//----- nvinfo : EIATTR_KPARAM_INFO
	.align		4
.L_291:
        /*0058*/ 	.byte	0x04, 0x17
        /*005a*/ 	.short	(.L_293 - .L_292)
.L_292:
        /*005c*/ 	.word	0x00000000
        /*0060*/ 	.short	0x0001
        /*0062*/ 	.short	0x0008
        /*0064*/ 	.byte	0x00, 0xf0, 0x21, 0x00


	//----- nvinfo : EIATTR_KPARAM_INFO
	.align		4
.L_293:
        /*0068*/ 	.byte	0x04, 0x17
        /*006a*/ 	.short	(.L_295 - .L_294)
.L_294:
        /*006c*/ 	.word	0x00000000
        /*0070*/ 	.short	0x0000
        /*0072*/ 	.short	0x0000
        /*0074*/ 	.byte	0x00, 0xf0, 0x21, 0x00


	//----- nvinfo : EIATTR_SPARSE_MMA_MASK
	.align		4
.L_295:
        /*0078*/ 	.byte	0x03, 0x50
        /*007a*/ 	.short	0x0000


	//----- nvinfo : EIATTR_MAXREG_COUNT
	.align		4
        /*007c*/ 	.byte	0x03, 0x1b
        /*007e*/ 	.short	0x00a8


	//----- nvinfo : EIATTR_NUM_BARRIERS
	.align		4
        /*0080*/ 	.byte	0x02, 0x4c
        /*0082*/ 	.byte	0x01
	.zero		1


	//----- nvinfo : EIATTR_MERCURY_ISA_VERSION
	.align		4
        /*0084*/ 	.byte	0x03, 0x5f
        /*0086*/ 	.short	0x0101


	//----- nvinfo : EIATTR_UNUSED_LOAD_BYTE_OFFSET
	.align		4
        /*0088*/ 	.byte	0x04, 0x44
        /*008a*/ 	.short	(.L_297 - .L_296)


	//   ....[0]....
.L_296:
        /*008c*/ 	.word	0x00002a80
        /*0090*/ 	.word	0x00000fff


	//----- nvinfo : EIATTR_COOP_GROUP_MASK_REGIDS
	.align		4
.L_297:
        /*0094*/ 	.byte	0x04, 0x29
        /*0096*/ 	.short	(.L_299 - .L_298)


	//   ....[0]....
.L_298:
        /*0098*/ 	.word	0xffffffff


	//   ....[1]....
        /*009c*/ 	.word	0xffffffff


	//   ....[2]....
        /*00a0*/ 	.word	0xffffffff


	//   ....[3]....
        /*00a4*/ 	.word	0xffffffff


	//   ....[4]....
        /*00a8*/ 	.word	0xffffffff


	//   ....[5]....
        /*00ac*/ 	.word	0xffffffff


	//   ....[6]....
        /*00b0*/ 	.word	0xffffffff


	//   ....[7]....
        /*00b4*/ 	.word	0xffffffff


	//   ....[8]....
        /*00b8*/ 	.word	0xffffffff


	//   ....[9]....
        /*00bc*/ 	.word	0xffffffff


	//   ....[10]....
        /*00c0*/ 	.word	0xffffffff


	//   ....[11]....
        /*00c4*/ 	.word	0xffffffff


	//   ....[12]....
        /*00c8*/ 	.word	0xffffffff


	//   ....[13]....
        /*00cc*/ 	.word	0xffffffff


	//   ....[14]....
        /*00d0*/ 	.word	0xffffffff


	//   ....[15]....
        /*00d4*/ 	.word	0xffffffff


	//   ....[16]....
        /*00d8*/ 	.word	0xffffffff


	//   ....[17]....
        /*00dc*/ 	.word	0xffffffff


	//   ....[18]....
        /*00e0*/ 	.word	0xffffffff


	//   ....[19]....
        /*00e4*/ 	.word	0xffffffff


	//   ....[20]....
        /*00e8*/ 	.word	0xffffffff


	//   ....[21]....
        /*00ec*/ 	.word	0xffffffff


	//   ....[22]....
        /*00f0*/ 	.word	0xffffffff


	//   ....[23]....
        /*00f4*/ 	.word	0xffffffff


	//   ....[24]....
        /*00f8*/ 	.word	0xffffffff


	//   ....[25]....
        /*00fc*/ 	.word	0xffffffff


	//   ....[26]....
        /*0100*/ 	.word	0xffffffff


	//   ....[27]....
        /*0104*/ 	.word	0xffffffff


	//   ....[28]....
        /*0108*/ 	.word	0xffffffff


	//   ....[29]....
        /*010c*/ 	.word	0xffffffff


	//   ....[30]....
        /*0110*/ 	.word	0xffffffff


	//   ....[31]....
        /*0114*/ 	.word	0xffffffff


	//   ....[32]....
        /*0118*/ 	.word	0xffffffff


	//   ....[33]....
        /*011c*/ 	.word	0xffffffff


	//   ....[34]....
        /*0120*/ 	.word	0xffffffff


	//   ....[35]....
        /*0124*/ 	.word	0xffffffff


	//   ....[36]....
        /*0128*/ 	.word	0xffffffff


	//   ....[37]....
        /*012c*/ 	.word	0xffffffff


	//   ....[38]....
        /*0130*/ 	.word	0xffffffff


	//   ....[39]....
        /*0134*/ 	.word	0xffffffff


	//   ....[40]....
        /*0138*/ 	.word	0xffffffff


	//   ....[41]....
        /*013c*/ 	.word	0xffffffff


	//   ....[42]....
        /*0140*/ 	.word	0xffffffff


	//   ....[43]....
        /*0144*/ 	.word	0xffffffff


	//   ....[44]....
        /*0148*/ 	.word	0xffffffff


	//   ....[45]....
        /*014c*/ 	.word	0xffffffff


	//   ....[46]....
        /*0150*/ 	.word	0xffffffff


	//   ....[47]....
        /*0154*/ 	.word	0xffffffff


	//   ....[48]....
        /*0158*/ 	.word	0xffffffff


	//   ....[49]....
        /*015c*/ 	.word	0xffffffff


	//   ....[50]....
        /*0160*/ 	.word	0xffffffff


	//   ....[51]....
        /*0164*/ 	.word	0xffffffff


	//   ....[52]....
        /*0168*/ 	.word	0xffffffff


	//   ....[53]....
        /*016c*/ 	.word	0xffffffff


	//   ....[54]....
        /*0170*/ 	.word	0xffffffff


	//   ....[55]....
        /*0174*/ 	.word	0xffffffff


	//   ....[56]....
        /*0178*/ 	.word	0xffffffff


	//   ....[57]....
        /*017c*/ 	.word	0xffffffff


	//   ....[58]....
        /*0180*/ 	.word	0xffffffff


	//   ....[59]....
        /*0184*/ 	.word	0xffffffff


	//   ....[60]....
        /*0188*/ 	.word	0x05000015


	//   ....[61]....
        /*018c*/ 	.word	0x05000015


	//   ....[62]....
        /*0190*/ 	.word	0x05000015


	//   ....[63]....
        /*0194*/ 	.word	0x05000015


	//   ....[64]....
        /*0198*/ 	.word	0x05000015


	//   ....[65]....
        /*019c*/ 	.word	0x05000015


	//   ....[66]....
        /*01a0*/ 	.word	0x05000015


	//   ....[67]....
        /*01a4*/ 	.word	0x05000015


	//   ....[68]....
        /*01a8*/ 	.word	0x05000015


	//   ....[69]....
        /*01ac*/ 	.word	0x05000015


	//   ....[70]....
        /*01b0*/ 	.word	0x05000015


	//   ....[71]....
        /*01b4*/ 	.word	0x05000015


	//   ....[72]....
        /*01b8*/ 	.word	0x05000015


	//   ....[73]....
        /*01bc*/ 	.word	0x05000015


	//   ....[74]....
        /*01c0*/ 	.word	0x05000015


	//   ....[75]....
        /*01c4*/ 	.word	0x05000015


	//   ....[76]....
        /*01c8*/ 	.word	0x05000015


	//   ....[77]....
        /*01cc*/ 	.word	0x05000015


	//   ....[78]....
        /*01d0*/ 	.word	0x05000015


	//   ....[79]....
        /*01d4*/ 	.word	0x05000015


	//   ....[80]....
        /*01d8*/ 	.word	0x05000015


	//   ....[81]....
        /*01dc*/ 	.word	0x05000015


	//   ....[82]....
        /*01e0*/ 	.word	0x05000015


	//   ....[83]....
        /*01e4*/ 	.word	0x05000015


	//   ....[84]....
        /*01e8*/ 	.word	0x05000015


	//   ....[85]....
        /*01ec*/ 	.word	0x05000015


	//   ....[86]....
        /*01f0*/ 	.word	0x05000015


	//   ....[87]....
        /*01f4*/ 	.word	0x05000015


	//   ....[88]....
        /*01f8*/ 	.word	0x05000015


	//   ....[89]....
        /*01fc*/ 	.word	0x05000015


	//   ....[90]....
        /*0200*/ 	.word	0x05000015


	//   ....[91]....
        /*0204*/ 	.word	0x05000015


	//   ....[92]....
        /*0208*/ 	.word	0x05000015


	//   ....[93]....
        /*020c*/ 	.word	0x05000015


	//   ....[94]....
        /*0210*/ 	.word	0x05000015


	//   ....[95]....
        /*0214*/ 	.word	0x05000015


	//----- nvinfo : EIATTR_COOP_GROUP_INSTR_OFFSETS
	.align		4
.L_299:
        /*0218*/ 	.byte	0x04, 0x28
        /*021a*/ 	.short	(.L_301 - .L_300)


	//   ....[0]....
.L_300:
        /*021c*/ 	.word	0x00000510


	//   ....[1]....
        /*0220*/ 	.word	0x000006d0


	//   ....[2]....
        /*0224*/ 	.word	0x000006f0


	//   ....[3]....
        /*0228*/ 	.word	0x00000710


	//   ....[4]....
        /*022c*/ 	.word	0x00000730


	//   ....[5]....
        /*0230*/ 	.word	0x00000750


	//   ....[6]....
        /*0234*/ 	.word	0x00000b40


	//   ....[7]....
        /*0238*/ 	.word	0x00000b60


	//   ....[8]....
        /*023c*/ 	.word	0x00000b80


	//   ....[9]....
        /*0240*/ 	.word	0x00000ba0


	//   ....[10]....
        /*0244*/ 	.word	0x00000bc0


	//   ....[11]....
        /*0248*/ 	.word	0x00000f70


	//   ....[12]....
        /*024c*/ 	.word	0x00001140


	//   ....[13]....
        /*0250*/ 	.word	0x000011a0


	//   ....[14]....
        /*0254*/ 	.word	0x00001240


	//   ....[15]....
        /*0258*/ 	.word	0x000012b0


	//   ....[16]....
        /*025c*/ 	.word	0x00001300


	//   ....[17]....
        /*0260*/ 	.word	0x00001340


	//   ....[18]....
        /*0264*/ 	.word	0x00001380


	//   ....[19]....
        /*0268*/ 	.word	0x00001390


	//   ....[20]....
        /*026c*/ 	.word	0x00001470


	//   ....[21]....
        /*0270*/ 	.word	0x00001640


	//   ....[22]....
        /*0274*/ 	.word	0x00001690


	//   ....[23]....
        /*0278*/ 	.word	0x000016f0


	//   ....[24]....
        /*027c*/ 	.word	0x00001750


	//   ....[25]....
        /*0280*/ 	.word	0x00001790


	//   ....[26]....
        /*0284*/ 	.word	0x000017d0


	//   ....[27]....
        /*0288*/ 	.word	0x00001810


	//   ....[28]....
        /*028c*/ 	.word	0x00001820


	//   ....[29]....
        /*0290*/ 	.word	0x00001cd0


	//   ....[30]....
        /*0294*/ 	.word	0x000027b0


	//   ....[31]....
        /*0298*/ 	.word	0x00002970


	//   ....[32]....
        /*029c*/ 	.word	0x00002990


	//   ....[33]....
        /*02a0*/ 	.word	0x000029b0


	//   ....[34]....
        /*02a4*/ 	.word	0x000029d0


	//   ....[35]....
        /*02a8*/ 	.word	0x000029f0


	//   ....[36]....
        /*02ac*/ 	.word	0x00002d70


	//   ....[37]....
        /*02b0*/ 	.word	0x00002d90


	//   ....[38]....
        /*02b4*/ 	.word	0x00002db0


	//   ....[39]....
        /*02b8*/ 	.word	0x00002dd0


	//   ....[40]....
        /*02bc*/ 	.word	0x00002df0


	//   ....[41]....
        /*02c0*/ 	.word	0x000031a0


	//   ....[42]....
        /*02c4*/ 	.word	0x00003370


	//   ....[43]....
        /*02c8*/ 	.word	0x000033d0


	//   ....[44]....
        /*02cc*/ 	.word	0x00003440


	//   ....[45]....
        /*02d0*/ 	.word	0x000034b0


	//   ....[46]....
        /*02d4*/ 	.word	0x00003500


	//   ....[47]....
        /*02d8*/ 	.word	0x00003550


	//   ....[48]....
        /*02dc*/ 	.word	0x000035b0


	//   ....[49]....
        /*02e0*/ 	.word	0x000035c0


	//   ....[50]....
        /*02e4*/ 	.word	0x00003680


	//   ....[51]....
        /*02e8*/ 	.word	0x00003850


	//   ....[52]....
        /*02ec*/ 	.word	0x000038a0


	//   ....[53]....
        /*02f0*/ 	.word	0x00003910


	//   ....[54]....
        /*02f4*/ 	.word	0x00003970


	//   ....[55]....
        /*02f8*/ 	.word	0x000039c0


	//   ....[56]....
        /*02fc*/ 	.word	0x00003a20


	//   ....[57]....
        /*0300*/ 	.word	0x00003a60


	//   ....[58]....
        /*0304*/ 	.word	0x00003a70


	//   ....[59]....
        /*0308*/ 	.word	0x00003ee0


	//   ....[60]....
        /*030c*/ 	.word	0x00004560


	//   ....[61]....
        /*0310*/ 	.word	0x000045e0


	//   ....[62]....
        /*0314*/ 	.word	0x00004670


	//   ....[63]....
        /*0318*/ 	.word	0x00004760


	//   ....[64]....
        /*031c*/ 	.word	0x00004800


	//   ....[65]....
        /*0320*/ 	.word	0x00004880


	//   ....[66]....
        /*0324*/ 	.word	0x00004910


	//   ....[67]....
        /*0328*/ 	.word	0x00004990


	//   ....[68]....
        /*032c*/ 	.word	0x000049c0


	//   ....[69]....
        /*0330*/ 	.word	0x00004a70


	//   ....[70]....
        /*0334*/ 	.word	0x00004af0


	//   ....[71]....
        /*0338*/ 	.word	0x00004b70


	//   ....[72]....
        /*033c*/ 	.word	0x00004c30


	//   ....[73]....
        /*0340*/ 	.word	0x00004cc0


	//   ....[74]....
        /*0344*/ 	.word	0x00004d40


	//   ....[75]....
        /*0348*/ 	.word	0x00004dc0


	//   ....[76]....
        /*034c*/ 	.word	0x00004e40


	//   ....[77]....
        /*0350*/ 	.word	0x00004ea0


	//   ....[78]....
        /*0354*/ 	.word	0x00004f10


	//   ....[79]....
        /*0358*/ 	.word	0x00004f90


	//   ....[80]....
        /*035c*/ 	.word	0x00005020


	//   ....[81]....
        /*0360*/ 	.word	0x000050d0


	//   ....[82]....
        /*0364*/ 	.word	0x00005180


	//   ....[83]....
        /*0368*/ 	.word	0x00005210


	//   ....[84]....
        /*036c*/ 	.word	0x000052a0


	//   ....[85]....
        /*0370*/ 	.word	0x00005340


	//   ....[86]....
        /*0374*/ 	.word	0x00005370


	//   ....[87]....
        /*0378*/ 	.word	0x00005420


	//   ....[88]....
        /*037c*/ 	.word	0x000054a0


	//   ....[89]....
        /*0380*/ 	.word	0x00005520


	//   ....[90]....
        /*0384*/ 	.word	0x000055e0


	//   ....[91]....
        /*0388*/ 	.word	0x00005690


	//   ....[92]....
        /*038c*/ 	.word	0x00005720


	//   ....[93]....
        /*0390*/ 	.word	0x000057a0


	//   ....[94]....
        /*0394*/ 	.word	0x00005830


	//   ....[95]....
        /*0398*/ 	.word	0x00005890


	//----- nvinfo : EIATTR_VRC_CTA_INIT_COUNT
	.align		4
.L_301:
        /*039c*/ 	.byte	0x02, 0x4a
	.zero		1
	.zero		1


	//----- nvinfo : EIATTR_EXIT_INSTR_OFFSETS
	.align		4
        /*03a0*/ 	.byte	0x04, 0x1c
        /*03a2*/ 	.short	(.L_303 - .L_302)


	//   ....[0]....
.L_302:
        /*03a4*/ 	.word	0x00001fa0


	//   ....[1]....
        /*03a8*/ 	.word	0x00001fc0


	//   ....[2]....
        /*03ac*/ 	.word	0x000044f0


	//   ....[3]....
        /*03b0*/ 	.word	0x00004510


	//----- nvinfo : EIATTR_MAX_THREADS
	.align		4
.L_303:
        /*03b4*/ 	.byte	0x04, 0x05
        /*03b6*/ 	.short	(.L_305 - .L_304)
.L_304:
        /*03b8*/ 	.word	0x00000180
        /*03bc*/ 	.word	0x00000001
        /*03c0*/ 	.word	0x00000001


	//----- nvinfo : EIATTR_CRS_STACK_SIZE
	.align		4
.L_305:
        /*03c4*/ 	.byte	0x04, 0x1e
        /*03c6*/ 	.short	(.L_307 - .L_306)
.L_306:
        /*03c8*/ 	.word	0x00000000


	//----- nvinfo : EIATTR_CBANK_PARAM_SIZE
	.align		4
.L_307:
        /*03cc*/ 	.byte	0x03, 0x19
        /*03ce*/ 	.short	0x0034


	//----- nvinfo : EIATTR_PARAM_CBANK
	.align		4
        /*03d0*/ 	.byte	0x04, 0x0a
        /*03d2*/ 	.short	(.L_309 - .L_308)
	.align		4
.L_308:
        /*03d4*/ 	.word	index@(.nv.constant0._ZN3cub18CUB_300001_SM_10006detail4scan16DeviceScanKernelINS2_10policy_hubIiiijN4cuda3std3__44plusIvEEE10Policy1000EN6thrust24THRUST_300001_SM_1000_NS10device_ptrIiEESF_NS0_13ScanTileStateIiLb1EEES9_NS1_10InputValueIiPiEEjiLb0EiEEvT0_T1_T2_iT3_T4_T5_)
        /*03d8*/ 	.short	0x0380
        /*03da*/ 	.short	0x0034


	//----- nvinfo : EIATTR_SW_WAR
	.align		4
.L_309:
        /*03dc*/ 	.byte	0x04, 0x36
        /*03de*/ 	.short	(.L_311 - .L_310)
.L_310:
        /*03e0*/ 	.word	0x00000008
.L_311:


//--------------------- .nv.info._ZN3cub18CUB_300001_SM_10006detail4scan20DeviceScanInitKernelINS0_13ScanTileStateIiLb1EEEEEvT_i --------------------------
	.section	.nv.info._ZN3cub18CUB_300001_SM_10006detail4scan20DeviceScanInitKernelINS0_13ScanTileStateIiLb1EEEEEvT_i,"",@"SHT_CUDA_INFO"
	.sectionflags	@""
	.align	4


	//----- nvinfo : EIATTR_CUDA_API_VERSION
	.align		4
        /*0000*/ 	.byte	0x04, 0x37
        /*0002*/ 	.short	(.L_313 - .L_312)
.L_312:
        /*0004*/ 	.word	0x00000082


	//----- nvinfo : EIATTR_KPARAM_INFO
	.align		4
.L_313:
        /*0008*/ 	.byte	0x04, 0x17
        /*000a*/ 	.short	(.L_315 - .L_314)
.L_314:
        /*000c*/ 	.word	0x00000000
        /*0010*/ 	.short	0x0001
        /*0012*/ 	.short	0x0008
        /*0014*/ 	.byte	0x00, 0xf0, 0x11, 0x00


	//----- nvinfo : EIATTR_KPARAM_INFO
	.align		4
.L_315:
        /*0018*/ 	.byte	0x04, 0x17
        /*001a*/ 	.short	(.L_317 - .L_316)
.L_316:
        /*001c*/ 	.word	0x00000000
        /*0020*/ 	.short	0x0000
        /*0022*/ 	.short	0x0000
        /*0024*/ 	.byte	0x00, 0xf0, 0x21, 0x00


	//----- nvinfo : EIATTR_SPARSE_MMA_MASK
	.align		4
.L_317:
        /*0028*/ 	.byte	0x03, 0x50
        /*002a*/ 	.short	0x0000


	//----- nvinfo : EIATTR_MAXREG_COUNT
	.align		4
        /*002c*/ 	.byte	0x03, 0x1b
        /*002e*/ 	.short	0x00ff


	//----- nvinfo : EIATTR_MERCURY_ISA_VERSION
	.align		4
        /*0030*/ 	.byte	0x03, 0x5f
        /*0032*/ 	.short	0x0101


	//----- nvinfo : EIATTR_VRC_CTA_INIT_COUNT
	.align		4
        /*0034*/ 	.byte	0x02, 0x4a
	.zero		1
	.zero		1


	//----- nvinfo : EIATTR_EXIT_INSTR_OFFSETS
	.align		4
        /*0038*/ 	.byte	0x04, 0x1c
        /*003a*/ 	.short	(.L_319 - .L_318)


	//   ....[0]....
.L_318:
        /*003c*/ 	.word	0x000000f0


	//   ....[1]....
        /*0040*/ 	.word	0x00000130


	//----- nvinfo : EIATTR_CBANK_PARAM_SIZE
	.align		4
.L_319:
        /*0044*/ 	.byte	0x03, 0x19
        /*0046*/ 	.short	0x000c


	//----- nvinfo : EIATTR_PARAM_CBANK
	.align		4
        /*0048*/ 	.byte	0x04, 0x0a
        /*004a*/ 	.short	(.L_321 - .L_320)
	.align		4
.L_320:
        /*004c*/ 	.word	index@(.nv.constant0._ZN3cub18CUB_300001_SM_10006detail4scan20DeviceScanInitKernelINS0_13ScanTileStateIiLb1EEEEEvT_i)
        /*0050*/ 	.short	0x0380
        /*0052*/ 	.short	0x000c


	//----- nvinfo : EIATTR_SW_WAR
	.align		4
.L_321:
        /*0054*/ 	.byte	0x04, 0x36
        /*0056*/ 	.short	(.L_323 - .L_322)
.L_322:
        /*0058*/ 	.word	0x00000008
.L_323:


//--------------------- .nv.info._ZN3cub18CUB_300001_SM_10006detail11EmptyKernelIvEEvv --------------------------
	.section	.nv.info._ZN3cub18CUB_300001_SM_10006detail11EmptyKernelIvEEvv,"",@"SHT_CUDA_INFO"
	.sectionflags	@""
	.align	4


	//----- nvinfo : EIATTR_CUDA_API_VERSION
	.align		4
        /*0000*/ 	.byte	0x04, 0x37
        /*0002*/ 	.short	(.L_325 - .L_324)
.L_324:
        /*0004*/ 	.word	0x00000082


	//----- nvinfo : EIATTR_SPARSE_MMA_MASK
	.align		4
.L_325:
        /*0008*/ 	.byte	0x03, 0x50
        /*000a*/ 	.short	0x0000


	//----- nvinfo : EIATTR_MAXREG_COUNT
	.align		4
        /*000c*/ 	.byte	0x03, 0x1b
        /*000e*/ 	.short	0x00ff


	//----- nvinfo : EIATTR_MERCURY_ISA_VERSION
	.align		4
        /*0010*/ 	.byte	0x03, 0x5f
        /*0012*/ 	.short	0x0101


	//----- nvinfo : EIATTR_VRC_CTA_INIT_COUNT
	.align		4
        /*0014*/ 	.byte	0x02, 0x4a
	.zero		1
	.zero		1


	//----- nvinfo : EIATTR_EXIT_INSTR_OFFSETS
	.align		4
        /*0018*/ 	.byte	0x04, 0x1c
        /*001a*/ 	.short	(.L_327 - .L_326)


	//   ....[0]....
.L_326:
        /*001c*/ 	.word	0x00000010


	//----- nvinfo : EIATTR_SW_WAR
	.align		4
.L_327:
        /*0020*/ 	.byte	0x04, 0x36
        /*0022*/ 	.short	(.L_329 - .L_328)
.L_328:
        /*0024*/ 	.word	0x00000008
.L_329:


//--------------------- .nv.info.compact_frontier_kernel --------------------------
	.section	.nv.info.compact_frontier_kernel,"",@"SHT_CUDA_INFO"
	.sectionflags	@""
	.align	4


	//----- nvinfo : EIATTR_CUDA_API_VERSION
	.align		4
        /*0000*/ 	.byte	0x04, 0x37
        /*0002*/ 	.short	(.L_331 - .L_330)
.L_330:
        /*0004*/ 	.word	0x00000082


	//----- nvinfo : EIATTR_KPARAM_INFO
	.align		4
.L_331:
        /*0008*/ 	.byte	0x04, 0x17
        /*000a*/ 	.short	(.L_333 - .L_332)
.L_332:
        /*000c*/ 	.word	0x00000000
        /*0010*/ 	.short	0x0003
        /*0012*/ 	.short	0x0018
        /*0014*/ 	.byte	0x00, 0xf0, 0x11, 0x00


	//----- nvinfo : EIATTR_KPARAM_INFO
	.align		4
.L_333:
        /*0018*/ 	.byte	0x04, 0x17
        /*001a*/ 	.short	(.L_335 - .L_334)
.L_334:
        /*001c*/ 	.word	0x00000000
        /*0020*/ 	.short	0x0002
        /*0022*/ 	.short	0x0010
        /*0024*/ 	.byte	0x00, 0xf5, 0x21, 0x00


	//----- nvinfo : EIATTR_KPARAM_INFO
	.align		4
.L_335:
        /*0028*/ 	.byte	0x04, 0x17
        /*002a*/ 	.short	(.L_337 - .L_336)
.L_336:
        /*002c*/ 	.word	0x00000000
        /*0030*/ 	.short	0x0001
        /*0032*/ 	.short	0x0008
        /*0034*/ 	.byte	0x00, 0xf5, 0x21, 0x00


	//----- nvinfo : EIATTR_KPARAM_INFO
	.align		4
.L_337:
        /*0038*/ 	.byte	0x04, 0x17
        /*003a*/ 	.short	(.L_339 - .L_338)
.L_338:
        /*003c*/ 	.word	0x00000000
        /*0040*/ 	.short	0x0000
        /*0042*/ 	.short	0x0000
        /*0044*/ 	.byte	0x00, 0xf5, 0x21, 0x00


	//----- nvinfo : EIATTR_SPARSE_MMA_MASK
	.align		4
.L_339:
        /*0048*/ 	.byte	0x03, 0x50
        /*004a*/ 	.short	0x0000


	//----- nvinfo : EIATTR_MAXREG_COUNT
	.align		4
        /*004c*/ 	.byte	0x03, 0x1b
        /*004e*/ 	.short	0x00ff


	//----- nvinfo : EIATTR_MERCURY_ISA_VERSION
	.align		4
        /*0050*/ 	.byte	0x03, 0x5f
        /*0052*/ 	.short	0x0101


	//----- nvinfo : EIATTR_INT_WARP_WIDE_INSTR_OFFSETS
	.align		4
        /*0054*/ 	.byte	0x04, 0x31
        /*0056*/ 	.short	(.L_341 - .L_340)


	//   ....[0]....
.L_340:
        /*0058*/ 	.word	0x000000f0


	//   ....[1]....
        /*005c*/ 	.word	0x00000190


	//----- nvinfo : EIATTR_VRC_CTA_INIT_COUNT
	.align		4
.L_341:
        /*0060*/ 	.byte	0x02, 0x4a
	.zero		1
	.zero		1


	//----- nvinfo : EIATTR_EXIT_INSTR_OFFSETS
	.align		4
        /*0064*/ 	.byte	0x04, 0x1c
        /*0066*/ 	.short	(.L_343 - .L_342)


	//   ....[0]....
.L_342:
        /*0068*/ 	.word	0x00000070


	//   ....[1]....
        /*006c*/ 	.word	0x000000d0


	//   ....[2]....
        /*0070*/ 	.word	0x000001d0


	//----- nvinfo : EIATTR_CBANK_PARAM_SIZE
	.align		4
.L_343:
        /*0074*/ 	.byte	0x03, 0x19
        /*0076*/ 	.short	0x001c


	//----- nvinfo : EIATTR_PARAM_CBANK
	.align		4
        /*0078*/ 	.byte	0x04, 0x0a
        /*007a*/ 	.short	(.L_345 - .L_344)
	.align		4
.L_344:
        /*007c*/ 	.word	index@(.nv.constant0.compact_frontier_kernel)
        /*0080*/ 	.short	0x0380
        /*0082*/ 	.short	0x001c


	//----- nvinfo : EIATTR_SW_WAR
	.align		4
.L_345:
        /*0084*/ 	.byte	0x04, 0x36
        /*0086*/ 	.short	(.L_347 - .L_346)
.L_346:
        /*0088*/ 	.word	0x00000008
.L_347:


//--------------------- .nv.info.integrate_pass_kernel --------------------------
	.section	.nv.info.integrate_pass_kernel,"",@"SHT_CUDA_INFO"
	.sectionflags	@""
	.align	4


	//----- nvinfo : EIATTR_CUDA_API_VERSION
	.align		4
        /*0000*/ 	.byte	0x04, 0x37
        /*0002*/ 	.short	(.L_349 - .L_348)
.L_348:
        /*0004*/ 	.word	0x00000082


	//----- nvinfo : EIATTR_KPARAM_INFO
	.align		4
.L_349:
        /*0008*/ 	.byte	0x04, 0x17
        /*000a*/ 	.short	(.L_351 - .L_350)
.L_350:
        /*000c*/ 	.word	0x00000000
        /*0010*/ 	.short	0x0010
        /*0012*/ 	.short	0x0080
        /*0014*/ 	.byte	0x00, 0xf0, 0x11, 0x00


	//----- nvinfo : EIATTR_KPARAM_INFO
	.align		4
.L_351:
        /*0018*/ 	.byte	0x04, 0x17
        /*001a*/ 	.short	(.L_353 - .L_352)
.L_352:
        /*001c*/ 	.word	0x00000000
        /*0020*/ 	.short	0x000f
        /*0022*/ 	.short	0x0078
        /*0024*/ 	.byte	0x00, 0xf5, 0x21, 0x00


	//----- nvinfo : EIATTR_KPARAM_INFO
	.align		4
.L_353:
        /*0028*/ 	.byte	0x04, 0x17
        /*002a*/ 	.short	(.L_355 - .L_354)
.L_354:
        /*002c*/ 	.word	0x00000000
        /*0030*/ 	.short	0x000e
        /*0032*/ 	.short	0x0070
        /*0034*/ 	.byte	0x00, 0xf5, 0x21, 0x00


	//----- nvinfo : EIATTR_KPARAM_INFO
	.align		4
.L_355:
        /*0038*/ 	.byte	0x04, 0x17
        /*003a*/ 	.short	(.L_357 - .L_356)
.L_356:
        /*003c*/ 	.word	0x00000000
        /*0040*/ 	.short	0x000d
        /*0042*/ 	.short	0x0068
        /*0044*/ 	.byte	0x00, 0xf5, 0x21, 0x00


	//----- nvinfo : EIATTR_KPARAM_INFO
	.align		4
.L_357:
        /*0048*/ 	.byte	0x04, 0x17
        /*004a*/ 	.short	(.L_359 - .L_358)
.L_358:
        /*004c*/ 	.word	0x00000000
        /*0050*/ 	.short	0x000c
        /*0052*/ 	.short	0x0060
        /*0054*/ 	.byte	0x00, 0xf5, 0x21, 0x00


	//----- nvinfo : EIATTR_KPARAM_INFO
	.align		4
.L_359:
        /*0058*/ 	.byte	0x04, 0x17
        /*005a*/ 	.short	(.L_361 - .L_360)
.L_360:
        /*005c*/ 	.word	0x00000000
        /*0060*/ 	.short	0x000b
        /*0062*/ 	.short	0x0058
        /*0064*/ 	.byte	0x00, 0xf5, 0x21, 0x00


	//----- nvinfo : EIATTR_KPARAM_INFO
	.align		4
.L_361:
        /*0068*/ 	.byte	0x04, 0x17
        /*006a*/ 	.short	(.L_363 - .L_362)
.L_362:
        /*006c*/ 	.word	0x00000000
        /*0070*/ 	.short	0x000a
        /*0072*/ 	.short	0x0050
        /*0074*/ 	.byte	0x00, 0xf5, 0x21, 0x00


	//----- nvinfo : EIATTR_KPARAM_INFO
	.align		4
.L_363:
        /*0078*/ 	.byte	0x04, 0x17
        /*007a*/ 	.short	(.L_365 - .L_364)
.L_364:
        /*007c*/ 	.word	0x00000000
        /*0080*/ 	.short	0x0009
        /*0082*/ 	.short	0x0048
        /*0084*/ 	.byte	0x00, 0xf5, 0x21, 0x00


	//----- nvinfo : EIATTR_KPARAM_INFO
	.align		4
.L_365:
        /*0088*/ 	.byte	0x04, 0x17
        /*008a*/ 	.short	(.L_367 - .L_366)
.L_366:
        /*008c*/ 	.word	0x00000000
        /*0090*/ 	.short	0x0008
        /*0092*/ 	.short	0x0040
        /*0094*/ 	.byte	0x00, 0xf5, 0x21, 0x00


	//----- nvinfo : EIATTR_KPARAM_INFO
	.align		4
.L_367:
        /*0098*/ 	.byte	0x04, 0x17
        /*009a*/ 	.short	(.L_369 - .L_368)
.L_368:
        /*009c*/ 	.word	0x00000000
        /*00a0*/ 	.short	0x0007
        /*00a2*/ 	.short	0x0038
        /*00a4*/ 	.byte	0x00, 0xf5, 0x21, 0x00


	//----- nvinfo : EIATTR_KPARAM_INFO
	.align		4
.L_369:
        /*00a8*/ 	.byte	0x04, 0x17
        /*00aa*/ 	.short	(.L_371 - .L_370)
.L_370:
        /*00ac*/ 	.word	0x00000000
        /*00b0*/ 	.short	0x0006
        /*00b2*/ 	.short	0x0030
        /*00b4*/ 	.byte	0x00, 0xf5, 0x21, 0x00


	//----- nvinfo : EIATTR_KPARAM_INFO
	.align		4
.L_371:
        /*00b8*/ 	.byte	0x04, 0x17
        /*00ba*/ 	.short	(.L_373 - .L_372)
.L_372:
        /*00bc*/ 	.word	0x00000000
        /*00c0*/ 	.short	0x0005
        /*00c2*/ 	.short	0x0028
        /*00c4*/ 	.byte	0x00, 0xf5, 0x21, 0x00


	//----- nvinfo : EIATTR_KPARAM_INFO
	.align		4
.L_373:
        /*00c8*/ 	.byte	0x04, 0x17
        /*00ca*/ 	.short	(.L_375 - .L_374)
.L_374:
        /*00cc*/ 	.word	0x00000000
        /*00d0*/ 	.short	0x0004
        /*00d2*/ 	.short	0x0020
        /*00d4*/ 	.byte	0x00, 0xf5, 0x21, 0x00


	//----- nvinfo : EIATTR_KPARAM_INFO
	.align		4
.L_375:
        /*00d8*/ 	.byte	0x04, 0x17
        /*00da*/ 	.short	(.L_377 - .L_376)
.L_376:
        /*00dc*/ 	.word	0x00000000
        /*00e0*/ 	.short	0x0003
        /*00e2*/ 	.short	0x0018
        /*00e4*/ 	.byte	0x00, 0xf5, 0x21, 0x00


	//----- nvinfo : EIATTR_KPARAM_INFO
	.align		4
.L_377:
        /*00e8*/ 	.byte	0x04, 0x17
        /*00ea*/ 	.short	(.L_379 - .L_378)
.L_378:
        /*00ec*/ 	.word	0x00000000
        /*00f0*/ 	.short	0x0002
        /*00f2*/ 	.short	0x0010
        /*00f4*/ 	.byte	0x00, 0xf5, 0x21, 0x00


	//----- nvinfo : EIATTR_KPARAM_INFO
	.align		4
.L_379:
        /*00f8*/ 	.byte	0x04, 0x17
        /*00fa*/ 	.short	(.L_381 - .L_380)
.L_380:
        /*00fc*/ 	.word	0x00000000
        /*0100*/ 	.short	0x0001
        /*0102*/ 	.short	0x0008
        /*0104*/ 	.byte	0x00, 0xf5, 0x21, 0x00


	//----- nvinfo : EIATTR_KPARAM_INFO
	.align		4
.L_381:
        /*0108*/ 	.byte	0x04, 0x17
        /*010a*/ 	.short	(.L_383 - .L_382)
.L_382:
        /*010c*/ 	.word	0x00000000
        /*0110*/ 	.short	0x0000
        /*0112*/ 	.short	0x0000
        /*0114*/ 	.byte	0x00, 0xf5, 0x21, 0x00


	//----- nvinfo : EIATTR_SPARSE_MMA_MASK
	.align		4
.L_383:
        /*0118*/ 	.byte	0x03, 0x50
        /*011a*/ 	.short	0x0000


	//----- nvinfo : EIATTR_MAXREG_COUNT
	.align		4
        /*011c*/ 	.byte	0x03, 0x1b
        /*011e*/ 	.short	0x00ff


	//----- nvinfo : EIATTR_MERCURY_ISA_VERSION
	.align		4
        /*0120*/ 	.byte	0x03, 0x5f
        /*0122*/ 	.short	0x0101


	//----- nvinfo : EIATTR_VRC_CTA_INIT_COUNT
	.align		4
        /*0124*/ 	.byte	0x02, 0x4a
	.zero		1
	.zero		1


	//----- nvinfo : EIATTR_EXIT_INSTR_OFFSETS
	.align		4
        /*0128*/ 	.byte	0x04, 0x1c
        /*012a*/ 	.short	(.L_385 - .L_384)


	//   ....[0]....
.L_384:
        /*012c*/ 	.word	0x00000070


	//   ....[1]....
        /*0130*/ 	.word	0x00000f30


	//----- nvinfo : EIATTR_CRS_STACK_SIZE
	.align		4
.L_385:
        /*0134*/ 	.byte	0x04, 0x1e
        /*0136*/ 	.short	(.L_387 - .L_386)
.L_386:
        /*0138*/ 	.word	0x00000000


	//----- nvinfo : EIATTR_CBANK_PARAM_SIZE
	.align		4
.L_387:
        /*013c*/ 	.byte	0x03, 0x19
        /*013e*/ 	.short	0x0084


	//----- nvinfo : EIATTR_PARAM_CBANK
	.align		4
        /*0140*/ 	.byte	0x04, 0x0a
        /*0142*/ 	.short	(.L_389 - .L_388)
	.align		4
.L_388:
        /*0144*/ 	.word	index@(.nv.constant0.integrate_pass_kernel)
        /*0148*/ 	.short	0x0380
        /*014a*/ 	.short	0x0084


	//----- nvinfo : EIATTR_SW_WAR
	.align		4
.L_389:
        /*014c*/ 	.byte	0x04, 0x36
        /*014e*/ 	.short	(.L_391 - .L_390)
.L_390:
        /*0150*/ 	.word	0x00000008
.L_391:


//--------------------- .nv.info.relaxation_step_kernel --------------------------
	.section	.nv.info.relaxation_step_kernel,"",@"SHT_CUDA_INFO"
	.sectionflags	@""
	.align	4


	//----- nvinfo : EIATTR_CUDA_API_VERSION
	.align		4
        /*0000*/ 	.byte	0x04, 0x37
        /*0002*/ 	.short	(.L_393 - .L_392)
.L_392:
        /*0004*/ 	.word	0x00000082


	//----- nvinfo : EIATTR_KPARAM_INFO
	.align		4
.L_393:
        /*0008*/ 	.byte	0x04, 0x17
        /*000a*/ 	.short	(.L_395 - .L_394)
.L_394:
        /*000c*/ 	.word	0x00000000
        /*0010*/ 	.short	0x0008
        /*0012*/ 	.short	0x003c
        /*0014*/ 	.byte	0x00, 0xf0, 0x11, 0x00


	//----- nvinfo : EIATTR_KPARAM_INFO
	.align		4
.L_395:
        /*0018*/ 	.byte	0x04, 0x17
        /*001a*/ 	.short	(.L_397 - .L_396)
.L_396:
        /*001c*/ 	.word	0x00000000
        /*0020*/ 	.short	0x0007
        /*0022*/ 	.short	0x0038
        /*0024*/ 	.byte	0x00, 0xf0, 0x11, 0x00


	//----- nvinfo : EIATTR_KPARAM_INFO
	.align		4
.L_397:
        /*0028*/ 	.byte	0x04, 0x17
        /*002a*/ 	.short	(.L_399 - .L_398)
.L_398:
        /*002c*/ 	.word	0x00000000
        /*0030*/ 	.short	0x0006
        /*0032*/ 	.short	0x0030
        /*0034*/ 	.byte	0x00, 0xf5, 0x21, 0x00


	//----- nvinfo : EIATTR_KPARAM_INFO
	.align		4
.L_399:
        /*0038*/ 	.byte	0x04, 0x17
        /*003a*/ 	.short	(.L_401 - .L_400)
.L_400:
        /*003c*/ 	.word	0x00000000
        /*0040*/ 	.short	0x0005
        /*0042*/ 	.short	0x0028
        /*0044*/ 	.byte	0x00, 0xf5, 0x21, 0x00


	//----- nvinfo : EIATTR_KPARAM_INFO
	.align		4
.L_401:
        /*0048*/ 	.byte	0x04, 0x17
        /*004a*/ 	.short	(.L_403 - .L_402)
.L_402:
        /*004c*/ 	.word	0x00000000
        /*0050*/ 	.short	0x0004
        /*0052*/ 	.short	0x0020
        /*0054*/ 	.byte	0x00, 0xf5, 0x21, 0x00


	//----- nvinfo : EIATTR_KPARAM_INFO
	.align		4
.L_403:
        /*0058*/ 	.byte	0x04, 0x17
        /*005a*/ 	.short	(.L_405 - .L_404)
.L_404:
        /*005c*/ 	.word	0x00000000
        /*0060*/ 	.short	0x0003
        /*0062*/ 	.short	0x0018
        /*0064*/ 	.byte	0x00, 0xf5, 0x21, 0x00


	//----- nvinfo : EIATTR_KPARAM_INFO
	.align		4
.L_405:
        /*0068*/ 	.byte	0x04, 0x17
        /*006a*/ 	.short	(.L_407 - .L_406)
.L_406:
        /*006c*/ 	.word	0x00000000
        /*0070*/ 	.short	0x0002
        /*0072*/ 	.short	0x0010
        /*0074*/ 	.byte	0x00, 0xf0, 0x11, 0x00


	//----- nvinfo : EIATTR_KPARAM_INFO
	.align		4
.L_407:
        /*0078*/ 	.byte	0x04, 0x17
        /*007a*/ 	.short	(.L_409 - .L_408)
.L_408:
        /*007c*/ 	.word	0x00000000
        /*0080*/ 	.short	0x0001
        /*0082*/ 	.short	0x0008
        /*0084*/ 	.byte	0x00, 0xf5, 0x21, 0x00


	//----- nvinfo : EIATTR_KPARAM_INFO
	.align		4
.L_409:
        /*0088*/ 	.byte	0x04, 0x17
        /*008a*/ 	.short	(.L_411 - .L_410)
.L_410:
        /*008c*/ 	.word	0x00000000
        /*0090*/ 	.short	0x0000
        /*0092*/ 	.short	0x0000
        /*0094*/ 	.byte	0x00, 0xf5, 0x21, 0x00


	//----- nvinfo : EIATTR_SPARSE_MMA_MASK
	.align		4
.L_411:
        /*0098*/ 	.byte	0x03, 0x50
        /*009a*/ 	.short	0x0000


	//----- nvinfo : EIATTR_MAXREG_COUNT
	.align		4
        /*009c*/ 	.byte	0x03, 0x1b
        /*009e*/ 	.short	0x00ff


	//----- nvinfo : EIATTR_MERCURY_ISA_VERSION
	.align		4
        /*00a0*/ 	.byte	0x03, 0x5f
        /*00a2*/ 	.short	0x0101


	//----- nvinfo : EIATTR_VRC_CTA_INIT_COUNT
	.align		4
        /*00a4*/ 	.byte	0x02, 0x4a
	.zero		1
	.zero		1


	//----- nvinfo : EIATTR_EXIT_INSTR_OFFSETS
	.align		4
        /*00a8*/ 	.byte	0x04, 0x1c
        /*00aa*/ 	.short	(.L_413 - .L_412)


	//   ....[0]....
.L_412:
        /*00ac*/ 	.word	0x00000070


	//   ....[1]....
        /*00b0*/ 	.word	0x00000100


	//   ....[2]....
        /*00b4*/ 	.word	0x00000160


	//   ....[3]....
        /*00b8*/ 	.word	0x000003b0


	//----- nvinfo : EIATTR_CRS_STACK_SIZE
	.align		4
.L_413:
        /*00bc*/ 	.byte	0x04, 0x1e
        /*00be*/ 	.short	(.L_415 - .L_414)
.L_414:
        /*00c0*/ 	.word	0x00000000


	//----- nvinfo : EIATTR_CBANK_PARAM_SIZE
	.align		4
.L_415:
        /*00c4*/ 	.byte	0x03, 0x19
        /*00c6*/ 	.short	0x0040


	//----- nvinfo : EIATTR_PARAM_CBANK
	.align		4
        /*00c8*/ 	.byte	0x04, 0x0a
        /*00ca*/ 	.short	(.L_417 - .L_416)
	.align		4
.L_416:
        /*00cc*/ 	.word	index@(.nv.constant0.relaxation_step_kernel)
        /*00d0*/ 	.short	0x0380
        /*00d2*/ 	.short	0x0040


	//----- nvinfo : EIATTR_SW_WAR
	.align		4
.L_417:
        /*00d4*/ 	.byte	0x04, 0x36
        /*00d6*/ 	.short	(.L_419 - .L_418)
.L_418:
        /*00d8*/ 	.word	0x00000008
.L_419:


//--------------------- .nv.info.force_pass_kernel --------------------------
	.section	.nv.info.force_pass_kernel,"",@"SHT_CUDA_INFO"
	.sectionflags	@""
	.align	4


	//----- nvinfo : EIATTR_CUDA_API_VERSION
	.align		4
        /*0000*/ 	.byte	0x04, 0x37
        /*0002*/ 	.short	(.L_421 - .L_420)
.L_420:
        /*0004*/ 	.word	0x00000082


	//----- nvinfo : EIATTR_KPARAM_INFO
	.align		4
.L_421:
        /*0008*/ 	.byte	0x04, 0x17
        /*000a*/ 	.short	(.L_423 - .L_422)
.L_422:
        /*000c*/ 	.word	0x00000000
        /*0010*/ 	.short	0x0011
        /*0012*/ 	.short	0x0090
        /*0014*/ 	.byte	0x00, 0xf0, 0x11, 0x00


	//----- nvinfo : EIATTR_KPARAM_INFO
	.align		4
.L_423:
        /*0018*/ 	.byte	0x04, 0x17
        /*001a*/ 	.short	(.L_425 - .L_424)
.L_424:
        /*001c*/ 	.word	0x00000000
        /*0020*/ 	.short	0x0010
        /*0022*/ 	.short	0x0088
        /*0024*/ 	.byte	0x00, 0xf5, 0x21, 0x00


	//----- nvinfo : EIATTR_KPARAM_INFO
	.align		4
.L_425:
        /*0028*/ 	.byte	0x04, 0x17
        /*002a*/ 	.short	(.L_427 - .L_426)
.L_426:
        /*002c*/ 	.word	0x00000000
        /*0030*/ 	.short	0x000f
        /*0032*/ 	.short	0x0080
        /*0034*/ 	.byte	0x00, 0xf5, 0x21, 0x00


	//----- nvinfo : EIATTR_KPARAM_INFO
	.align		4
.L_427:
        /*0038*/ 	.byte	0x04, 0x17
        /*003a*/ 	.short	(.L_429 - .L_428)
.L_428:
        /*003c*/ 	.word	0x00000000
        /*0040*/ 	.short	0x000e
        /*0042*/ 	.short	0x0078
        /*0044*/ 	.byte	0x00, 0xf0, 0x11, 0x00


	//----- nvinfo : EIATTR_KPARAM_INFO
	.align		4
.L_429:
        /*0048*/ 	.byte	0x04, 0x17
        /*004a*/ 	.short	(.L_431 - .L_430)
.L_430:
        /*004c*/ 	.word	0x00000000
        /*0050*/ 	.short	0x000d
        /*0052*/ 	.short	0x0070
        /*0054*/ 	.byte	0x00, 0xf5, 0x21, 0x00


	//----- nvinfo : EIATTR_KPARAM_INFO
	.align		4
.L_431:
        /*0058*/ 	.byte	0x04, 0x17
        /*005a*/ 	.short	(.L_433 - .L_432)
.L_432:
        /*005c*/ 	.word	0x00000000
        /*0060*/ 	.short	0x000c
        /*0062*/ 	.short	0x0068
        /*0064*/ 	.byte	0x00, 0xf5, 0x21, 0x00


	//----- nvinfo : EIATTR_KPARAM_INFO
	.align		4
.L_433:
        /*0068*/ 	.byte	0x04, 0x17
        /*006a*/ 	.short	(.L_435 - .L_434)
.L_434:
        /*006c*/ 	.word	0x00000000
        /*0070*/ 	.short	0x000b
        /*0072*/ 	.short	0x0060
        /*0074*/ 	.byte	0x00, 0xf5, 0x21, 0x00


	//----- nvinfo : EIATTR_KPARAM_INFO
	.align		4
.L_435:
        /*0078*/ 	.byte	0x04, 0x17
        /*007a*/ 	.short	(.L_437 - .L_436)
.L_436:
        /*007c*/ 	.word	0x00000000
        /*0080*/ 	.short	0x000a
        /*0082*/ 	.short	0x0050
        /*0084*/ 	.byte	0x00, 0xf0, 0x31, 0x00


	//----- nvinfo : EIATTR_KPARAM_INFO
	.align		4
.L_437:
        /*0088*/ 	.byte	0x04, 0x17
        /*008a*/ 	.short	(.L_439 - .L_438)
.L_438:
        /*008c*/ 	.word	0x00000000
        /*0090*/ 	.short	0x0009
        /*0092*/ 	.short	0x0048
        /*0094*/ 	.byte	0x00, 0xf5, 0x21, 0x00


	//----- nvinfo : EIATTR_KPARAM_INFO
	.align		4
.L_439:
        /*0098*/ 	.byte	0x04, 0x17
        /*009a*/ 	.short	(.L_441 - .L_440)
.L_440:
        /*009c*/ 	.word	0x00000000
        /*00a0*/ 	.short	0x0008
        /*00a2*/ 	.short	0x0040
        /*00a4*/ 	.byte	0x00, 0xf5, 0x21, 0x00


	//----- nvinfo : EIATTR_KPARAM_INFO
	.align		4
.L_441:
        /*00a8*/ 	.byte	0x04, 0x17
        /*00aa*/ 	.short	(.L_443 - .L_442)
.L_442:
        /*00ac*/ 	.word	0x00000000
        /*00b0*/ 	.short	0x0007
        /*00b2*/ 	.short	0x0038
        /*00b4*/ 	.byte	0x00, 0xf5, 0x21, 0x00


	//----- nvinfo : EIATTR_KPARAM_INFO
	.align		4
.L_443:
        /*00b8*/ 	.byte	0x04, 0x17
        /*00ba*/ 	.short	(.L_445 - .L_444)
.L_444:
        /*00bc*/ 	.word	0x00000000
        /*00c0*/ 	.short	0x0006
        /*00c2*/ 	.short	0x0030
        /*00c4*/ 	.byte	0x00, 0xf5, 0x21, 0x00


	//----- nvinfo : EIATTR_KPARAM_INFO
	.align		4
.L_445:
        /*00c8*/ 	.byte	0x04, 0x17
        /*00ca*/ 	.short	(.L_447 - .L_446)
.L_446:
        /*00cc*/ 	.word	0x00000000
        /*00d0*/ 	.short	0x0005
        /*00d2*/ 	.short	0x0028
        /*00d4*/ 	.byte	0x00, 0xf5, 0x21, 0x00


	//----- nvinfo : EIATTR_KPARAM_INFO
	.align		4
.L_447:
        /*00d8*/ 	.byte	0x04, 0x17
        /*00da*/ 	.short	(.L_449 - .L_448)
.L_448:
        /*00dc*/ 	.word	0x00000000
        /*00e0*/ 	.short	0x0004
        /*00e2*/ 	.short	0x0020
        /*00e4*/ 	.byte	0x00, 0xf5, 0x21, 0x00


	//----- nvinfo : EIATTR_KPARAM_INFO
	.align		4
.L_449:
        /*00e8*/ 	.byte	0x04, 0x17
        /*00ea*/ 	.short	(.L_451 - .L_450)
.L_450:
        /*00ec*/ 	.word	0x00000000
        /*00f0*/ 	.short	0x0003
        /*00f2*/ 	.short	0x0018
        /*00f4*/ 	.byte	0x00, 0xf5, 0x21, 0x00


	//----- nvinfo : EIATTR_KPARAM_INFO
	.align		4
.L_451:
        /*00f8*/ 	.byte	0x04, 0x17
        /*00fa*/ 	.short	(.L_453 - .L_452)
.L_452:
        /*00fc*/ 	.word	0x00000000
        /*0100*/ 	.short	0x0002
        /*0102*/ 	.short	0x0010
        /*0104*/ 	.byte	0x00, 0xf5, 0x21, 0x00


	//----- nvinfo : EIATTR_KPARAM_INFO
	.align		4
.L_453:
        /*0108*/ 	.byte	0x04, 0x17
        /*010a*/ 	.short	(.L_455 - .L_454)
.L_454:
        /*010c*/ 	.word	0x00000000
        /*0110*/ 	.short	0x0001
        /*0112*/ 	.short	0x0008
        /*0114*/ 	.byte	0x00, 0xf5, 0x21, 0x00


	//----- nvinfo : EIATTR_KPARAM_INFO
	.align		4
.L_455:
        /*0118*/ 	.byte	0x04, 0x17
        /*011a*/ 	.short	(.L_457 - .L_456)
.L_456:
        /*011c*/ 	.word	0x00000000
        /*0120*/ 	.short	0x0000
        /*0122*/ 	.short	0x0000
        /*0124*/ 	.byte	0x00, 0xf5, 0x21, 0x00


	//----- nvinfo : EIATTR_SPARSE_MMA_MASK
	.align		4
.L_457:
        /*0128*/ 	.byte	0x03, 0x50
        /*012a*/ 	.short	0x0000


	//----- nvinfo : EIATTR_MAXREG_COUNT
	.align		4
        /*012c*/ 	.byte	0x03, 0x1b
        /*012e*/ 	.short	0x00ff


	//----- nvinfo : EIATTR_MERCURY_ISA_VERSION
	.align		4
        /*0130*/ 	.byte	0x03, 0x5f
        /*0132*/ 	.short	0x0101


	//----- nvinfo : EIATTR_VRC_CTA_INIT_COUNT
	.align		4
        /*0134*/ 	.byte	0x02, 0x4a
	.zero		1
	.zero		1


	//----- nvinfo : EIATTR_EXIT_INSTR_OFFSETS
	.align		4
        /*0138*/ 	.byte	0x04, 0x1c
        /*013a*/ 	.short	(.L_459 - .L_458)


	//   ....[0]....
.L_458:
        /*013c*/ 	.word	0x00000070


	//   ....[1]....
        /*0140*/ 	.word	0x000063f0


	//----- nvinfo : EIATTR_CRS_STACK_SIZE
	.align		4
.L_459:
        /*0144*/ 	.byte	0x04, 0x1e
        /*0146*/ 	.short	(.L_461 - .L_460)
.L_460:
        /*0148*/ 	.word	0x00000000


	//----- nvinfo : EIATTR_CBANK_PARAM_SIZE
	.align		4
.L_461:
        /*014c*/ 	.byte	0x03, 0x19
        /*014e*/ 	.short	0x0094


	//----- nvinfo : EIATTR_PARAM_CBANK
	.align		4
        /*0150*/ 	.byte	0x04, 0x0a
        /*0152*/ 	.short	(.L_463 - .L_462)
	.align		4
.L_462:
        /*0154*/ 	.word	index@(.nv.constant0.force_pass_kernel)
        /*0158*/ 	.short	0x0380
        /*015a*/ 	.short	0x0094


	//----- nvinfo : EIATTR_SW_WAR
	.align		4
.L_463:
        /*015c*/ 	.byte	0x04, 0x36
        /*015e*/ 	.short	(.L_465 - .L_464)
.L_464:
        /*0160*/ 	.word	0x00000008
.L_465:


//--------------------- .nv.info.compute_cell_bounds_kernel --------------------------
	.section	.nv.info.compute_cell_bounds_kernel,"",@"SHT_CUDA_INFO"
	.sectionflags	@""
	.align	4


	//----- nvinfo : EIATTR_CUDA_API_VERSION
	.align		4
        /*0000*/ 	.byte	0x04, 0x37
        /*0002*/ 	.short	(.L_467 - .L_466)
.L_466:
        /*0004*/ 	.word	0x00000082


	//----- nvinfo : EIATTR_KPARAM_INFO
	.align		4
.L_467:
        /*0008*/ 	.byte	0x04, 0x17
        /*000a*/ 	.short	(.L_469 - .L_468)
.L_468:
        /*000c*/ 	.word	0x00000000
        /*0010*/ 	.short	0x0004
        /*0012*/ 	.short	0x001c
        /*0014*/ 	.byte	0x00, 0xf0, 0x11, 0x00


	//----- nvinfo : EIATTR_KPARAM_INFO
	.align		4
.L_469:
        /*0018*/ 	.byte	0x04, 0x17
        /*001a*/ 	.short	(.L_471 - .L_470)
.L_470:
        /*001c*/ 	.word	0x00000000
        /*0020*/ 	.short	0x0003
        /*0022*/ 	.short	0x0018
        /*0024*/ 	.byte	0x00, 0xf0, 0x11, 0x00


	//----- nvinfo : EIATTR_KPARAM_INFO
	.align		4
.L_471:
        /*0028*/ 	.byte	0x04, 0x17
        /*002a*/ 	.short	(.L_473 - .L_472)
.L_472:
        /*002c*/ 	.word	0x00000000
        /*0030*/ 	.short	0x0002
        /*0032*/ 	.short	0x0010
        /*0034*/ 	.byte	0x00, 0xf5, 0x21, 0x00


	//----- nvinfo : EIATTR_KPARAM_INFO
	.align		4
.L_473:
        /*0038*/ 	.byte	0x04, 0x17
        /*003a*/ 	.short	(.L_475 - .L_474)
.L_474:
        /*003c*/ 	.word	0x00000000
        /*0040*/ 	.short	0x0001
        /*0042*/ 	.short	0x0008
        /*0044*/ 	.byte	0x00, 0xf5, 0x21, 0x00


	//----- nvinfo : EIATTR_KPARAM_INFO
	.align		4
.L_475:
        /*0048*/ 	.byte	0x04, 0x17
        /*004a*/ 	.short	(.L_477 - .L_476)
.L_476:
        /*004c*/ 	.word	0x00000000
        /*0050*/ 	.short	0x0000
        /*0052*/ 	.short	0x0000
        /*0054*/ 	.byte	0x00, 0xf5, 0x21, 0x00


	//----- nvinfo : EIATTR_SPARSE_MMA_MASK
	.align		4
.L_477:
        /*0058*/ 	.byte	0x03, 0x50
        /*005a*/ 	.short	0x0000


	//----- nvinfo : EIATTR_MAXREG_COUNT
	.align		4
        /*005c*/ 	.byte	0x03, 0x1b
        /*005e*/ 	.short	0x00ff


	//----- nvinfo : EIATTR_MERCURY_ISA_VERSION
	.align		4
        /*0060*/ 	.byte	0x03, 0x5f
        /*0062*/ 	.short	0x0101


	//----- nvinfo : EIATTR_VRC_CTA_INIT_COUNT
	.align		4
        /*0064*/ 	.byte	0x02, 0x4a
	.zero		1
	.zero		1


	//----- nvinfo : EIATTR_EXIT_INSTR_OFFSETS
	.align		4
        /*0068*/ 	.byte	0x04, 0x1c
        /*006a*/ 	.short	(.L_479 - .L_478)


	//   ....[0]....
.L_478:
        /*006c*/ 	.word	0x00000070


	//   ....[1]....
        /*0070*/ 	.word	0x00000200


	//   ....[2]....
        /*0074*/ 	.word	0x00000240


	//   ....[3]....
        /*0078*/ 	.word	0x00000280


	//----- nvinfo : EIATTR_CRS_STACK_SIZE
	.align		4
.L_479:
        /*007c*/ 	.byte	0x04, 0x1e
        /*007e*/ 	.short	(.L_481 - .L_480)
.L_480:
        /*0080*/ 	.word	0x00000000


	//----- nvinfo : EIATTR_CBANK_PARAM_SIZE
	.align		4
.L_481:
        /*0084*/ 	.byte	0x03, 0x19
        /*0086*/ 	.short	0x0020


	//----- nvinfo : EIATTR_PARAM_CBANK
	.align		4
        /*0088*/ 	.byte	0x04, 0x0a
        /*008a*/ 	.short	(.L_483 - .L_482)
	.align		4
.L_482:
        /*008c*/ 	.word	index@(.nv.constant0.compute_cell_bounds_kernel)
        /*0090*/ 	.short	0x0380
        /*0092*/ 	.short	0x0020


	//----- nvinfo : EIATTR_SW_WAR
	.align		4
.L_483:
        /*0094*/ 	.byte	0x04, 0x36
        /*0096*/ 	.short	(.L_485 - .L_484)
.L_484:
        /*0098*/ 	.word	0x00000008
.L_485:


//--------------------- .nv.info.build_grid_kernel --------------------------
	.section	.nv.info.build_grid_kernel,"",@"SHT_CUDA_INFO"
	.sectionflags	@""
	.align	4


	//----- nvinfo : EIATTR_CUDA_API_VERSION
	.align		4
        /*0000*/ 	.byte	0x04, 0x37
        /*0002*/ 	.short	(.L_487 - .L_486)
.L_486:
        /*0004*/ 	.word	0x00000082


	//----- nvinfo : EIATTR_KPARAM_INFO
	.align		4
.L_487:
        /*0008*/ 	.byte	0x04, 0x17
        /*000a*/ 	.short	(.L_489 - .L_488)
.L_488:
        /*000c*/ 	.word	0x00000000
        /*0010*/ 	.short	0x0007
        /*0012*/ 	.short	0x0048
        /*0014*/ 	.byte	0x00, 0xf0, 0x11, 0x00


	//----- nvinfo : EIATTR_KPARAM_INFO
	.align		4
.L_489:
        /*0018*/ 	.byte	0x04, 0x17
        /*001a*/ 	.short	(.L_491 - .L_490)
.L_490:
        /*001c*/ 	.word	0x00000000
        /*0020*/ 	.short	0x0006
        /*0022*/ 	.short	0x0044
        /*0024*/ 	.byte	0x00, 0xf0, 0x11, 0x00


	//----- nvinfo : EIATTR_KPARAM_INFO
	.align		4
.L_491:
        /*0028*/ 	.byte	0x04, 0x17
        /*002a*/ 	.short	(.L_493 - .L_492)
.L_492:
        /*002c*/ 	.word	0x00000000
        /*0030*/ 	.short	0x0005
        /*0032*/ 	.short	0x0038
        /*0034*/ 	.byte	0x00, 0xf0, 0x31, 0x00


	//----- nvinfo : EIATTR_KPARAM_INFO
	.align		4
.L_493:
        /*0038*/ 	.byte	0x04, 0x17
        /*003a*/ 	.short	(.L_495 - .L_494)
.L_494:
        /*003c*/ 	.word	0x00000000
        /*0040*/ 	.short	0x0004
        /*0042*/ 	.short	0x0020
        /*0044*/ 	.byte	0x00, 0xf0, 0x61, 0x00


	//----- nvinfo : EIATTR_KPARAM_INFO
	.align		4
.L_495:
        /*0048*/ 	.byte	0x04, 0x17
        /*004a*/ 	.short	(.L_497 - .L_496)
.L_496:
        /*004c*/ 	.word	0x00000000
        /*0050*/ 	.short	0x0003
        /*0052*/ 	.short	0x0018
        /*0054*/ 	.byte	0x00, 0xf5, 0x21, 0x00


	//----- nvinfo : EIATTR_KPARAM_INFO
	.align		4
.L_497:
        /*0058*/ 	.byte	0x04, 0x17
        /*005a*/ 	.short	(.L_499 - .L_498)
.L_498:
        /*005c*/ 	.word	0x00000000
        /*0060*/ 	.short	0x0002
        /*0062*/ 	.short	0x0010
        /*0064*/ 	.byte	0x00, 0xf5, 0x21, 0x00


	//----- nvinfo : EIATTR_KPARAM_INFO
	.align		4
.L_499:
        /*0068*/ 	.byte	0x04, 0x17
        /*006a*/ 	.short	(.L_501 - .L_500)
.L_500:
        /*006c*/ 	.word	0x00000000
        /*0070*/ 	.short	0x0001
        /*0072*/ 	.short	0x0008
        /*0074*/ 	.byte	0x00, 0xf5, 0x21, 0x00


	//----- nvinfo : EIATTR_KPARAM_INFO
	.align		4
.L_501:
        /*0078*/ 	.byte	0x04, 0x17
        /*007a*/ 	.short	(.L_503 - .L_502)
.L_502:
        /*007c*/ 	.word	0x00000000
        /*0080*/ 	.short	0x0000
        /*0082*/ 	.short	0x0000
        /*0084*/ 	.byte	0x00, 0xf5, 0x21, 0x00


	//----- nvinfo : EIATTR_SPARSE_MMA_MASK
	.align		4
.L_503:
        /*0088*/ 	.byte	0x03, 0x50
        /*008a*/ 	.short	0x0000


	//----- nvinfo : EIATTR_MAXREG_COUNT
	.align		4
        /*008c*/ 	.byte	0x03, 0x1b
        /*008e*/ 	.short	0x00ff


	//----- nvinfo : EIATTR_MERCURY_ISA_VERSION
	.align		4
        /*0090*/ 	.byte	0x03, 0x5f
        /*0092*/ 	.short	0x0101


	//----- nvinfo : EIATTR_VRC_CTA_INIT_COUNT
	.align		4
        /*0094*/ 	.byte	0x02, 0x4a
	.zero		1
	.zero		1


	//----- nvinfo : EIATTR_EXIT_INSTR_OFFSETS
	.align		4
        /*0098*/ 	.byte	0x04, 0x1c
        /*009a*/ 	.short	(.L_505 - .L_504)


	//   ....[0]....
.L_504:
        /*009c*/ 	.word	0x00000070


	//   ....[1]....
        /*00a0*/ 	.word	0x00000570


	//----- nvinfo : EIATTR_CRS_STACK_SIZE
	.align		4
.L_505:
        /*00a4*/ 	.byte	0x04, 0x1e
        /*00a6*/ 	.short	(.L_507 - .L_506)
.L_506:
        /*00a8*/ 	.word	0x00000000


	//----- nvinfo : EIATTR_CBANK_PARAM_SIZE
	.align		4
.L_507:
        /*00ac*/ 	.byte	0x03, 0x19
        /*00ae*/ 	.short	0x004c


	//----- nvinfo : EIATTR_PARAM_CBANK
	.align		4
        /*00b0*/ 	.byte	0x04, 0x0a
        /*00b2*/ 	.short	(.L_509 - .L_508)
	.align		4
.L_508:
        /*00b4*/ 	.word	index@(.nv.constant0.build_grid_kernel)
        /*00b8*/ 	.short	0x0380
        /*00ba*/ 	.short	0x004c


	//----- nvinfo : EIATTR_SW_WAR
	.align		4
.L_509:
        /*00bc*/ 	.byte	0x04, 0x36
        /*00be*/ 	.short	(.L_511 - .L_510)
.L_510:
        /*00c0*/ 	.word	0x00000008
.L_511:


//--------------------- .nv.callgraph             --------------------------
	.section	.nv.callgraph,"",@"SHT_CUDA_CALLGRAPH"
	.align	4
	.sectionentsize	8
	.align		4
        /*0000*/ 	.word	0x00000000
	.align		4
        /*0004*/ 	.word	0xffffffff
	.align		4
        /*0008*/ 	.word	0x00000000
	.align		4
        /*000c*/ 	.word	0xfffffffe
	.align		4
        /*0010*/ 	.word	0x00000000
	.align		4
        /*0014*/ 	.word	0xfffffffd
	.align		4
        /*0018*/ 	.word	0x00000000
	.align		4
        /*001c*/ 	.word	0xfffffffc


//--------------------- .nv.constant3             --------------------------
	.section	.nv.constant3,"a",@progbits
	.align	4
.nv.constant3:
	.type		c_params,@object
	.size		c_params,(.L_0 - c_params)
c_params:
	.zero		92
.L_0:


//--------------------- .nv.constant4             --------------------------
	.section	.nv.constant4,"a",@progbits
	.align	8
	.align		8
.nv.constant4:
        /*0000*/ 	.dword	_ZN34_INTERNAL_ccd799fc_4_k_cu_cf778cb04cuda3std3__45__cpo5beginE
	.align		8
        /*0008*/ 	.dword	_ZN34_INTERNAL_ccd799fc_4_k_cu_cf778cb04cuda3std3__45__cpo3endE
	.align		8
        /*0010*/ 	.dword	_ZN34_INTERNAL_ccd799fc_4_k_cu_cf778cb04cuda3std3__45__cpo6cbeginE
	.align		8
        /*0018*/ 	.dword	_ZN34_INTERNAL_ccd799fc_4_k_cu_cf778cb04cuda3std3__45__cpo4cendE
	.align		8
        /*0020*/ 	.dword	_ZN34_INTERNAL_ccd799fc_4_k_cu_cf778cb04cuda3std3__45__cpo6rbeginE
	.align		8
        /*0028*/ 	.dword	_ZN34_INTERNAL_ccd799fc_4_k_cu_cf778cb04cuda3std3__45__cpo4rendE
	.align		8
        /*0030*/ 	.dword	_ZN34_INTERNAL_ccd799fc_4_k_cu_cf778cb04cuda3std3__45__cpo7crbeginE
	.align		8
        /*0038*/ 	.dword	_ZN34_INTERNAL_ccd799fc_4_k_cu_cf778cb04cuda3std3__45__cpo5crendE
	.align		8
        /*0040*/ 	.dword	_ZN34_INTERNAL_ccd799fc_4_k_cu_cf778cb04cuda3std3__436_GLOBAL__N__ccd799fc_4_k_cu_cf778cb06ignoreE
	.align		8
        /*0048*/ 	.dword	_ZN34_INTERNAL_ccd799fc_4_k_cu_cf778cb04cuda3std3__419piecewise_constructE
	.align		8
        /*0050*/ 	.dword	_ZN34_INTERNAL_ccd799fc_4_k_cu_cf778cb04cuda3std3__48in_placeE
	.align		8
        /*0058*/ 	.dword	_ZN34_INTERNAL_ccd799fc_4_k_cu_cf778cb04cuda3std3__420unreachable_sentinelE
	.align		8
        /*0060*/ 	.dword	_ZN34_INTERNAL_ccd799fc_4_k_cu_cf778cb04cuda3std3__47nulloptE
	.align		8
        /*0068*/ 	.dword	_ZN34_INTERNAL_ccd799fc_4_k_cu_cf778cb04cuda3std3__48unexpectE
	.align		8
        /*0070*/ 	.dword	_ZN34_INTERNAL_ccd799fc_4_k_cu_cf778cb04cuda3std6ranges3__45__cpo4swapE
	.align		8
        /*0078*/ 	.dword	_ZN34_INTERNAL_ccd799fc_4_k_cu_cf778cb04cuda3std6ranges3__45__cpo9iter_moveE
	.align		8
        /*0080*/ 	.dword	_ZN34_INTERNAL_ccd799fc_4_k_cu_cf778cb04cuda3std6ranges3__45__cpo5beginE
	.align		8
        /*0088*/ 	.dword	_ZN34_INTERNAL_ccd799fc_4_k_cu_cf778cb04cuda3std6ranges3__45__cpo3endE
	.align		8
        /*0090*/ 	.dword	_ZN34_INTERNAL_ccd799fc_4_k_cu_cf778cb04cuda3std6ranges3__45__cpo6cbeginE
	.align		8
        /*0098*/ 	.dword	_ZN34_INTERNAL_ccd799fc_4_k_cu_cf778cb04cuda3std6ranges3__45__cpo4cendE
	.align		8
        /*00a0*/ 	.dword	_ZN34_INTERNAL_ccd799fc_4_k_cu_cf778cb04cuda3std6ranges3__45__cpo7advanceE
	.align		8
        /*00a8*/ 	.dword	_ZN34_INTERNAL_ccd799fc_4_k_cu_cf778cb04cuda3std6ranges3__45__cpo9iter_swapE
	.align		8
        /*00b0*/ 	.dword	_ZN34_INTERNAL_ccd799fc_4_k_cu_cf778cb04cuda3std6ranges3__45__cpo4nextE
	.align		8
        /*00b8*/ 	.dword	_ZN34_INTERNAL_ccd799fc_4_k_cu_cf778cb04cuda3std6ranges3__45__cpo4prevE
	.align		8
        /*00c0*/ 	.dword	_ZN34_INTERNAL_ccd799fc_4_k_cu_cf778cb04cuda3std6ranges3__45__cpo4dataE
	.align		8
        /*00c8*/ 	.dword	_ZN34_INTERNAL_ccd799fc_4_k_cu_cf778cb04cuda3std6ranges3__45__cpo5cdataE
	.align		8
        /*00d0*/ 	.dword	_ZN34_INTERNAL_ccd799fc_4_k_cu_cf778cb04cuda3std6ranges3__45__cpo4sizeE
	.align		8
        /*00d8*/ 	.dword	_ZN34_INTERNAL_ccd799fc_4_k_cu_cf778cb04cuda3std6ranges3__45__cpo5ssizeE
	.align		8
        /*00e0*/ 	.dword	_ZN34_INTERNAL_ccd799fc_4_k_cu_cf778cb04cuda3std6ranges3__45__cpo8distanceE
	.align		8
        /*00e8*/ 	.dword	_ZN34_INTERNAL_ccd799fc_4_k_cu_cf778cb06thrust24THRUST_300001_SM_1000_NS8cuda_cub3parE
	.align		8
        /*00f0*/ 	.dword	_ZN34_INTERNAL_ccd799fc_4_k_cu_cf778cb06thrust24THRUST_300001_SM_1000_NS8cuda_cub10par_nosyncE
	.align		8
        /*00f8*/ 	.dword	_ZN34_INTERNAL_ccd799fc_4_k_cu_cf778cb06thrust24THRUST_300001_SM_1000_NS6system6detail10sequential3seqE
	.align		8
        /*0100*/ 	.dword	_ZN34_INTERNAL_ccd799fc_4_k_cu_cf778cb06thrust24THRUST_300001_SM_1000_NS6system3cpp3parE
	.align		8
        /*0108*/ 	.dword	_ZN34_INTERNAL_ccd799fc_4_k_cu_cf778cb06thrust24THRUST_300001_SM_1000_NS12placeholders2_1E
	.align		8
        /*0110*/ 	.dword	_ZN34_INTERNAL_ccd799fc_4_k_cu_cf778cb06thrust24THRUST_300001_SM_1000_NS12placeholders2_2E
	.align		8
        /*0118*/ 	.dword	_ZN34_INTERNAL_ccd799fc_4_k_cu_cf778cb06thrust24THRUST_300001_SM_1000_NS12placeholders2_3E
	.align		8
        /*0120*/ 	.dword	_ZN34_INTERNAL_ccd799fc_4_k_cu_cf778cb06thrust24THRUST_300001_SM_1000_NS12placeholders2_4E
	.align		8
        /*0128*/ 	.dword	_ZN34_INTERNAL_ccd799fc_4_k_cu_cf778cb06thrust24THRUST_300001_SM_1000_NS12placeholders2_5E
	.align		8
        /*0130*/ 	.dword	_ZN34_INTERNAL_ccd799fc_4_k_cu_cf778cb06thrust24THRUST_300001_SM_1000_NS12placeholders2_6E
	.align		8
        /*0138*/ 	.dword	_ZN34_INTERNAL_ccd799fc_4_k_cu_cf778cb06thrust24THRUST_300001_SM_1000_NS12placeholders2_7E
	.align		8
        /*0140*/ 	.dword	_ZN34_INTERNAL_ccd799fc_4_k_cu_cf778cb06thrust24THRUST_300001_SM_1000_NS12placeholders2_8E
	.align		8
        /*0148*/ 	.dword	_ZN34_INTERNAL_ccd799fc_4_k_cu_cf778cb06thrust24THRUST_300001_SM_1000_NS12placeholders2_9E
	.align		8
        /*0150*/ 	.dword	_ZN34_INTERNAL_ccd799fc_4_k_cu_cf778cb06thrust24THRUST_300001_SM_1000_NS12placeholders3_10E
	.align		8
        /*0158*/ 	.dword	_ZN34_INTERNAL_ccd799fc_4_k_cu_cf778cb06thrust24THRUST_300001_SM_1000_NS3seqE
	.align		8
        /*0160*/ 	.dword	_ZN34_INTERNAL_ccd799fc_4_k_cu_cf778cb06thrust24THRUST_300001_SM_1000_NS6deviceE


//--------------------- .text._ZN3cub18CUB_300001_SM_10006detail10radix_sort29DeviceRadixSortOnesweepKernelINS1_5radix10policy_hubIiiyE10Policy1000ELNS0_9SortOrderE0EiiyiiNS1_21identity_decomposer_tEEEvPT5_SB_PT3_PKSC_PT1_PKSG_PT2_PKSK_T4_iiT6_ --------------------------
	.section	.text._ZN3cub18CUB_300001_SM_10006detail10radix_sort29DeviceRadixSortOnesweepKernelINS1_5radix10policy_hubIiiyE10Policy1000ELNS0_9SortOrderE0EiiyiiNS1_21identity_decomposer_tEEEvPT5_SB_PT3_PKSC_PT1_PKSG_PT2_PKSK_T4_iiT6_,"ax",@progbits
	.align	128
        .global         _ZN3cub18CUB_300001_SM_10006detail10radix_sort29DeviceRadixSortOnesweepKernelINS1_5radix10policy_hubIiiyE10Policy1000ELNS0_9SortOrderE0EiiyiiNS1_21identity_decomposer_tEEEvPT5_SB_PT3_PKSC_PT1_PKSG_PT2_PKSK_T4_iiT6_
        .type           _ZN3cub18CUB_300001_SM_10006detail10radix_sort29DeviceRadixSortOnesweepKernelINS1_5radix10policy_hubIiiyE10Policy1000ELNS0_9SortOrderE0EiiyiiNS1_21identity_decomposer_tEEEvPT5_SB_PT3_PKSC_PT1_PKSG_PT2_PKSK_T4_iiT6_,@function
        .size           _ZN3cub18CUB_300001_SM_10006detail10radix_sort29DeviceRadixSortOnesweepKernelINS1_5radix10policy_hubIiiyE10Policy1000ELNS0_9SortOrderE0EiiyiiNS1_21identity_decomposer_tEEEvPT5_SB_PT3_PKSC_PT1_PKSG_PT2_PKSK_T4_iiT6_,(.L_x_671 - _ZN3cub18CUB_300001_SM_10006detail10radix_sort29DeviceRadixSortOnesweepKernelINS1_5radix10policy_hubIiiyE10Policy1000ELNS0_9SortOrderE0EiiyiiNS1_21identity_decomposer_tEEEvPT5_SB_PT3_PKSC_PT1_PKSG_PT2_PKSK_T4_iiT6_)
        .other          _ZN3cub18CUB_300001_SM_10006detail10radix_sort29DeviceRadixSortOnesweepKernelINS1_5radix10policy_hubIiiyE10Policy1000ELNS0_9SortOrderE0EiiyiiNS1_21identity_decomposer_tEEEvPT5_SB_PT3_PKSC_PT1_PKSG_PT2_PKSK_T4_iiT6_,@"STO_CUDA_ENTRY STV_DEFAULT"
_ZN3cub18CUB_300001_SM_10006detail10radix_sort29DeviceRadixSortOnesweepKernelINS1_5radix10policy_hubIiiyE10Policy1000ELNS0_9SortOrderE0EiiyiiNS1_21identity_decomposer_tEEEvPT5_SB_PT3_PKSC_PT1_PKSG_PT2_PKSK_T4_iiT6_:
.text._ZN3cub18CUB_300001_SM_10006detail10radix_sort29DeviceRadixSortOnesweepKernelINS1_5radix10policy_hubIiiyE10Policy1000ELNS0_9SortOrderE0EiiyiiNS1_21identity_decomposer_tEEEvPT5_SB_PT3_PKSC_PT1_PKSG_PT2_PKSK_T4_iiT6_:
[----:B------:R-:W-:Y:S01]  /*0000*/  LDC R1, c[0x0][0x37c] ;  /* 0x0000df00ff017b82 */ /* 0x000fe20000000800 */
[----:B------:R-:W0:Y:S01]  /*0010*/  S2R R3, SR_TID.X ;  /* 0x0000000000037919 */ /* 0x000e220000002100 */
[----:B------:R-:W-:Y:S01]  /*0020*/  MOV R7, 0x400 ;  /* 0x0000040000077802 */ /* 0x000fe20000000f00 */
[----:B------:R-:W1:Y:S01]  /*0030*/  LDCU.64 UR6, c[0x0][0x358] ;  /* 0x00006b00ff0677ac */ /* 0x000e620008000a00 */
[----:B------:R-:W-:Y:S01]  /*0040*/  BSSY.RECONVERGENT B0, `(.L_x_0) ;  /* 0x000000c000007945 */ /* 0x000fe20003800200 */
[----:B------:R-:W2:Y:S01]  /*0050*/  S2R R0, SR_CgaCtaId ;  /* 0x0000000000007919 */ /* 0x000ea20000008800 */
[----:B0-----:R-:W-:Y:S02]  /*0060*/  ISETP.NE.AND P0, PT, R3, RZ, PT ;  /* 0x000000ff0300720c */ /* 0x001fe40003f05270 */
[----:B--2---:R-:W-:-:S11]  /*0070*/  LEA R7, R0, R7, 0x18 ;  /* 0x0000000700077211 */ /* 0x004fd600078ec0ff */
[----:B-1----:R-:W-:Y:S05]  /*0080*/  @P0 BRA `(.L_x_1) ;  /* 0x00000000001c0947 */ /* 0x002fea0003800000 */
[----:B------:R-:W0:Y:S01]  /*0090*/  LDC.64 R4, c[0x0][0x388] ;  /* 0x0000e200ff047b82 */ /* 0x000e220000000a00 */
[----:B------:R-:W-:-:S05]  /*00a0*/  IMAD.MOV.U32 R9, RZ, RZ, 0x1 ;  /* 0x00000001ff097424 */ /* 0x000fca00078e00ff */
[----:B0-----:R-:W2:Y:S02]  /*00b0*/  ATOMG.E.ADD.STRONG.GPU PT, R4, desc[UR6][R4.64], R9 ;  /* 0x80000009040479a8 */ /* 0x001ea400081ef106 */
[----:B------:R-:W0:Y:S01]  /*00c0*/  S2UR UR5, SR_CgaCtaId ;  /* 0x00000000000579c3 */ /* 0x000e220000008800 */
[----:B------:R-:W-:Y:S02]  /*00d0*/  UMOV UR4, 0x400 ;  /* 0x0000040000047882 */ /* 0x000fe40000000000 */
[----:B0-----:R-:W-:-:S09]  /*00e0*/  ULEA UR4, UR5, UR4, 0x18 ;  /* 0x0000000405047291 */ /* 0x001fd2000f8ec0ff */
[----:B--2---:R0:W-:Y:S03]  /*00f0*/  STS [UR4+0x6600], R4 ;  /* 0x00660004ff007988 */ /* 0x0041e60008000804 */
.L_x_1:
[----:B------:R-:W-:Y:S05]  /*0100*/  BSYNC.RECONVERGENT B0 ;  /* 0x0000000000007941 */ /* 0x000fea0003800200 */
.L_x_0:
[----:B------:R-:W-:Y:S06]  /*0110*/  BAR.SYNC.DEFER_BLOCKING 0x0 ;  /* 0x0000000000007b1d */ /* 0x000fec0000010000 */
[----:B------:R-:W1:Y:S01]  /*0120*/  LDCU UR4, c[0x0][0x3c0] ;  /* 0x00007800ff0477ac */ /* 0x000e620008000800 */
[----:B------:R-:W2:Y:S01]  /*0130*/  S2R R24, SR_LANEID ;  /* 0x0000000000187919 */ /* 0x000ea20000000000 */
[----:B------:R-:W3:Y:S02]  /*0140*/  LDS R42, [R7+0x6600] ;  /* 0x00660000072a7984 */ /* 0x000ee40000000800 */
[----:B---3--:R-:W-:-:S04]  /*0150*/  IMAD R0, R42, 0x1980, RZ ;  /* 0x000019802a007824 */ /* 0x008fc800078e02ff */
[----:B------:R-:W-:Y:S01]  /*0160*/  VIADD R47, R0, 0x1980 ;  /* 0x00001980002f7836 */ /* 0x000fe20000000000 */
[----:B------:R-:W-:-:S04]  /*0170*/  SHF.R.S32.HI R9, RZ, 0x1f, R0 ;  /* 0x0000001fff097819 */ /* 0x000fc80000011400 */
[----:B-1----:R-:W-:-:S13]  /*0180*/  ISETP.GT.AND P0, PT, R47, UR4, PT ;  /* 0x000000042f007c0c */ /* 0x002fda000bf04270 */
[----:B--2---:R-:W-:Y:S05]  /*0190*/  @P0 BRA `(.L_x_2) ;  /* 0x0000000000680947 */ /* 0x004fea0003800000 */
[----:B------:R-:W1:Y:S01]  /*01a0*/  LDCU.64 UR4, c[0x0][0x3a8] ;  /* 0x00007500ff0477ac */ /* 0x000e620008000a00 */
[C---:B0-----:R-:W-:Y:S02]  /*01b0*/  LOP3.LUT R4, R3.reuse, 0x1f, RZ, 0xc0, !PT ;  /* 0x0000001f03047812 */ /* 0x041fe400078ec0ff */
[----:B------:R-:W-:-:S05]  /*01c0*/  LOP3.LUT R41, R3, 0x3e0, RZ, 0xc0, !PT ;  /* 0x000003e003297812 */ /* 0x000fca00078ec0ff */
[----:B------:R-:W-:-:S05]  /*01d0*/  IMAD R5, R41, 0x11, R4 ;  /* 0x0000001129057824 */ /* 0x000fca00078e0204 */
[----:B------:R-:W-:-:S05]  /*01e0*/  IADD3 R5, P0, PT, R0, R5, RZ ;  /* 0x0000000500057210 */ /* 0x000fca0007f1e0ff */
[----:B------:R-:W-:Y:S01]  /*01f0*/  IMAD.X R0, RZ, RZ, R9, P0 ;  /* 0x000000ffff007224 */ /* 0x000fe200000e0609 */
[----:B-1----:R-:W-:-:S04]  /*0200*/  LEA R8, P0, R5, UR4, 0x2 ;  /* 0x0000000405087c11 */ /* 0x002fc8000f8010ff */
[----:B------:R-:W-:-:S05]  /*0210*/  LEA.HI.X R9, R5, UR5, R0, 0x2, P0 ;  /* 0x0000000505097c11 */ /* 0x000fca00080f1400 */
[----:B------:R0:W5:Y:S04]  /*0220*/  LDG.E R28, desc[UR6][R8.64] ;  /* 0x00000006081c7981 */ /* 0x000168000c1e1900 */
        /* <DEDUP_REMOVED lines=15> */
[----:B------:R0:W5:Y:S01]  /*0320*/  LDG.E R46, desc[UR6][R8.64+0x800] ;  /* 0x00080006082e7981 */ /* 0x000162000c1e1900 */
[----:B------:R-:W-:Y:S05]  /*0330*/  BRA `(.L_x_3) ;  /* 0x0000000400307947 */ /* 0x000fea0003800000 */
.L_x_2:
[----:B------:R-:W1:Y:S01]  /*0340*/  LDCU.64 UR8, c[0x0][0x3a8] ;  /* 0x00007500ff0877ac */ /* 0x000e620008000a00 */
[C---:B0-----:R-:W-:Y:S01]  /*0350*/  LOP3.LUT R4, R3.reuse, 0x1f, RZ, 0xc0, !PT ;  /* 0x0000001f03047812 */ /* 0x041fe200078ec0ff */
[----:B------:R-:W-:Y:S01]  /*0360*/  IMAD.MOV.U32 R28, RZ, RZ, 0x7fffffff ;  /* 0x7fffffffff1c7424 */ /* 0x000fe200078e00ff */
[----:B------:R-:W-:Y:S02]  /*0370*/  LOP3.LUT R41, R3, 0x3e0, RZ, 0xc0, !PT ;  /* 0x000003e003297812 */ /* 0x000fe400078ec0ff */
[----:B------:R-:W-:-:S03]  /*0380*/  IADD3 R5, PT, PT, -R0, UR4, RZ ;  /* 0x0000000400057c10 */ /* 0x000fc6000fffe1ff */
[----:B------:R-:W-:-:S04]  /*0390*/  IMAD R10, R41, 0x11, R4 ;  /* 0x00000011290a7824 */ /* 0x000fc800078e0204 */
[----:B------:R-:W-:Y:S01]  /*03a0*/  VIADD R8, R10, 0x40 ;  /* 0x000000400a087836 */ /* 0x000fe20000000000 */
[----:B------:R-:W-:Y:S01]  /*03b0*/  IADD3 R11, P0, PT, R0, R10, RZ ;  /* 0x0000000a000b7210 */ /* 0x000fe20007f1e0ff */
[C---:B------:R-:W-:Y:S01]  /*03c0*/  VIADD R0, R10.reuse, 0x60 ;  /* 0x000000600a007836 */ /* 0x040fe20000000000 */
[CC--:B------:R-:W-:Y:S01]  /*03d0*/  ISETP.GE.AND P2, PT, R10.reuse, R5.reuse, PT ;  /* 0x000000050a00720c */ /* 0x0c0fe20003f46270 */
[----:B------:R-:W-:Y:S01]  /*03e0*/  VIADD R6, R10, 0x20 ;  /* 0x000000200a067836 */ /* 0x000fe20000000000 */
[-C--:B------:R-:W-:Y:S01]  /*03f0*/  ISETP.GE.AND P4, PT, R8, R5.reuse, PT ;  /* 0x000000050800720c */ /* 0x080fe20003f86270 */
[----:B------:R-:W-:Y:S01]  /*0400*/  IMAD.X R12, RZ, RZ, R9, P0 ;  /* 0x000000ffff0c7224 */ /* 0x000fe200000e0609 */
[-C--:B------:R-:W-:Y:S01]  /*0410*/  ISETP.GE.AND P5, PT, R0, R5.reuse, PT ;  /* 0x000000050000720c */ /* 0x080fe20003fa6270 */
[----:B------:R-:W-:Y:S01]  /*0420*/  VIADD R0, R10, 0xa0 ;  /* 0x000000a00a007836 */ /* 0x000fe20000000000 */
[C---:B-1----:R-:W-:Y:S02]  /*0430*/  LEA R8, P0, R11.reuse, UR8, 0x2 ;  /* 0x000000080b087c11 */ /* 0x042fe4000f8010ff */
[----:B------:R-:W-:Y:S01]  /*0440*/  ISETP.GE.AND P3, PT, R6, R5, PT ;  /* 0x000000050600720c */ /* 0x000fe20003f66270 */
[----:B------:R-:W-:Y:S01]  /*0450*/  VIADD R6, R10, 0x80 ;  /* 0x000000800a067836 */ /* 0x000fe20000000000 */
[----:B------:R-:W-:-:S02]  /*0460*/  LEA.HI.X R9, R11, UR9, R12, 0x2, P0 ;  /* 0x000000090b097c11 */ /* 0x000fc400080f140c */
[-C--:B------:R-:W-:Y:S01]  /*0470*/  ISETP.GE.AND P0, PT, R0, R5.reuse, PT ;  /* 0x000000050000720c */ /* 0x080fe20003f06270 */
[----:B------:R-:W-:Y:S01]  /*0480*/  VIADD R0, R10, 0xe0 ;  /* 0x000000e00a007836 */ /* 0x000fe20000000000 */
[-C--:B------:R-:W-:Y:S01]  /*0490*/  ISETP.GE.AND P6, PT, R6, R5.reuse, PT ;  /* 0x000000050600720c */ /* 0x080fe20003fc6270 */
[----:B------:R1:W5:Y:S01]  /*04a0*/  @!P2 LDG.E R28, desc[UR6][R8.64] ;  /* 0x00000006081ca981 */ /* 0x000362000c1e1900 */
[----:B------:R-:W-:Y:S02]  /*04b0*/  IMAD.MOV.U32 R29, RZ, RZ, 0x7fffffff ;  /* 0x7fffffffff1d7424 */ /* 0x000fe400078e00ff */
[-C--:B------:R-:W-:Y:S01]  /*04c0*/  ISETP.GE.AND P2, PT, R0, R5.reuse, PT ;  /* 0x000000050000720c */ /* 0x080fe20003f46270 */
[C---:B------:R-:W-:Y:S02]  /*04d0*/  VIADD R0, R10.reuse, 0x100 ;  /* 0x000001000a007836 */ /* 0x040fe40000000000 */
[----:B------:R-:W-:Y:S01]  /*04e0*/  VIADD R6, R10, 0xc0 ;  /* 0x000000c00a067836 */ /* 0x000fe20000000000 */
[----:B------:R1:W5:Y:S01]  /*04f0*/  @!P3 LDG.E R29, desc[UR6][R8.64+0x80] ;  /* 0x00008006081db981 */ /* 0x000362000c1e1900 */
[----:B------:R-:W-:Y:S01]  /*0500*/  IMAD.MOV.U32 R31, RZ, RZ, 0x7fffffff ;  /* 0x7fffffffff1f7424 */ /* 0x000fe200078e00ff */
[-C--:B------:R-:W-:Y:S01]  /*0510*/  ISETP.GE.AND P3, PT, R0, R5.reuse, PT ;  /* 0x000000050000720c */ /* 0x080fe20003f66270 */
[----:B------:R-:W-:Y:S01]  /*0520*/  VIADD R0, R10, 0x140 ;  /* 0x000001400a007836 */ /* 0x000fe20000000000 */
[----:B------:R-:W-:Y:S01]  /*0530*/  ISETP.GE.AND P1, PT, R6, R5, PT ;  /* 0x000000050600720c */ /* 0x000fe20003f26270 */
[----:B------:R-:W-:-:S02]  /*0540*/  IMAD.MOV.U32 R32, RZ, RZ, 0x7fffffff ;  /* 0x7fffffffff207424 */ /* 0x000fc400078e00ff */
[----:B------:R1:W5:Y:S01]  /*0550*/  @!P5 LDG.E R31, desc[UR6][R8.64+0x180] ;  /* 0x00018006081fd981 */ /* 0x000362000c1e1900 */
[-C--:B------:R-:W-:Y:S01]  /*0560*/  ISETP.GE.AND P5, PT, R0, R5.reuse, PT ;  /* 0x000000050000720c */ /* 0x080fe20003fa6270 */
[C---:B------:R-:W-:Y:S02]  /*0570*/  VIADD R0, R10.reuse, 0x160 ;  /* 0x000001600a007836 */ /* 0x040fe40000000000 */
[----:B------:R-:W-:Y:S01]  /*0580*/  IMAD.MOV.U32 R30, RZ, RZ, 0x7fffffff ;  /* 0x7fffffffff1e7424 */ /* 0x000fe200078e00ff */
[----:B------:R1:W5:Y:S01]  /*0590*/  @!P6 LDG.E R32, desc[UR6][R8.64+0x200] ;  /* 0x000200060820e981 */ /* 0x000362000c1e1900 */
[----:B------:R-:W-:Y:S01]  /*05a0*/  VIADD R6, R10, 0x120 ;  /* 0x000001200a067836 */ /* 0x000fe20000000000 */
[-C--:B------:R-:W-:Y:S01]  /*05b0*/  ISETP.GE.AND P6, PT, R0, R5.reuse, PT ;  /* 0x000000050000720c */ /* 0x080fe20003fc6270 */
[----:B------:R-:W-:Y:S02]  /*05c0*/  IMAD.MOV.U32 R34, RZ, RZ, 0x7fffffff ;  /* 0x7fffffffff227424 */ /* 0x000fe400078e00ff */
[----:B------:R-:W-:Y:S01]  /*05d0*/  VIADD R0, R10, 0x1a0 ;  /* 0x000001a00a007836 */ /* 0x000fe20000000000 */
[----:B------:R1:W5:Y:S01]  /*05e0*/  @!P4 LDG.E R30, desc[UR6][R8.64+0x100] ;  /* 0x00010006081ec981 */ /* 0x000362000c1e1900 */
[----:B------:R-:W-:Y:S01]  /*05f0*/  ISETP.GE.AND P4, PT, R6, R5, PT ;  /* 0x000000050600720c */ /* 0x000fe20003f86270 */
[----:B------:R-:W-:-:S02]  /*0600*/  IMAD.MOV.U32 R33, RZ, RZ, 0x7fffffff ;  /* 0x7fffffffff217424 */ /* 0x000fc400078e00ff */
[----:B------:R1:W5:Y:S01]  /*0610*/  @!P1 LDG.E R34, desc[UR6][R8.64+0x300] ;  /* 0x0003000608229981 */ /* 0x000362000c1e1900 */
[----:B------:R-:W-:Y:S01]  /*0620*/  IMAD.MOV.U32 R35, RZ, RZ, 0x7fffffff ;  /* 0x7fffffffff237424 */ /* 0x000fe200078e00ff */
[-C--:B------:R-:W-:Y:S01]  /*0630*/  ISETP.GE.AND P1, PT, R0, R5.reuse, PT ;  /* 0x000000050000720c */ /* 0x080fe20003f26270 */
[C---:B------:R-:W-:Y:S01]  /*0640*/  VIADD R6, R10.reuse, 0x180 ;  /* 0x000001800a067836 */ /* 0x040fe20000000000 */
[----:B------:R1:W5:Y:S01]  /*0650*/  @!P0 LDG.E R33, desc[UR6][R8.64+0x280] ;  /* 0x0002800608218981 */ /* 0x000362000c1e1900 */
[----:B------:R-:W-:Y:S02]  /*0660*/  VIADD R0, R10, 0x1c0 ;  /* 0x000001c00a007836 */ /* 0x000fe40000000000 */
[----:B------:R-:W-:Y:S01]  /*0670*/  IMAD.MOV.U32 R36, RZ, RZ, 0x7fffffff ;  /* 0x7fffffffff247424 */ /* 0x000fe200078e00ff */
[----:B------:R1:W5:Y:S01]  /*0680*/  @!P2 LDG.E R35, desc[UR6][R8.64+0x380] ;  /* 0x000380060823a981 */ /* 0x000362000c1e1900 */
[----:B------:R-:W-:Y:S01]  /*0690*/  IMAD.MOV.U32 R37, RZ, RZ, 0x7fffffff ;  /* 0x7fffffffff257424 */ /* 0x000fe200078e00ff */
[-C--:B------:R-:W-:Y:S01]  /*06a0*/  ISETP.GE.AND P0, PT, R6, R5.reuse, PT ;  /* 0x000000050600720c */ /* 0x080fe20003f06270 */
[----:B------:R-:W-:Y:S01]  /*06b0*/  VIADD R6, R10, 0x1e0 ;  /* 0x000001e00a067836 */ /* 0x000fe20000000000 */
[-C--:B------:R-:W-:Y:S01]  /*06c0*/  ISETP.GE.AND P2, PT, R0, R5.reuse, PT ;  /* 0x000000050000720c */ /* 0x080fe20003f46270 */
[----:B------:R-:W-:Y:S01]  /*06d0*/  VIADD R0, R10, 0x200 ;  /* 0x000002000a007836 */ /* 0x000fe20000000000 */
[----:B------:R1:W5:Y:S02]  /*06e0*/  @!P3 LDG.E R36, desc[UR6][R8.64+0x400] ;  /* 0x000400060824b981 */ /* 0x000364000c1e1900 */
[----:B------:R-:W-:-:S02]  /*06f0*/  ISETP.GE.AND P3, PT, R6, R5, PT ;  /* 0x000000050600720c */ /* 0x000fc40003f66270 */
[----:B------:R1:W5:Y:S01]  /*0700*/  @!P4 LDG.E R37, desc[UR6][R8.64+0x480] ;  /* 0x000480060825c981 */ /* 0x000362000c1e1900 */
[----:B------:R-:W-:Y:S01]  /*0710*/  ISETP.GE.AND P4, PT, R0, R5, PT ;  /* 0x000000050000720c */ /* 0x000fe20003f86270 */
[----:B------:R-:W-:Y:S02]  /*0720*/  IMAD.MOV.U32 R38, RZ, RZ, 0x7fffffff ;  /* 0x7fffffffff267424 */ /* 0x000fe400078e00ff */
[----:B------:R-:W-:Y:S02]  /*0730*/  IMAD.MOV.U32 R39, RZ, RZ, 0x7fffffff ;  /* 0x7fffffffff277424 */ /* 0x000fe400078e00ff */
[----:B------:R-:W-:Y:S02]  /*0740*/  IMAD.MOV.U32 R40, RZ, RZ, 0x7fffffff ;  /* 0x7fffffffff287424 */ /* 0x000fe400078e00ff */
[----:B------:R-:W-:Y:S01]  /*0750*/  IMAD.MOV.U32 R43, RZ, RZ, 0x7fffffff ;  /* 0x7fffffffff2b7424 */ /* 0x000fe200078e00ff */
[----:B------:R1:W5:Y:S01]  /*0760*/  @!P5 LDG.E R38, desc[UR6][R8.64+0x500] ;  /* 0x000500060826d981 */ /* 0x000362000c1e1900 */
[----:B------:R-:W-:-:S02]  /*0770*/  IMAD.MOV.U32 R44, RZ, RZ, 0x7fffffff ;  /* 0x7fffffffff2c7424 */ /* 0x000fc400078e00ff */
[----:B------:R-:W-:Y:S01]  /*0780*/  IMAD.MOV.U32 R45, RZ, RZ, 0x7fffffff ;  /* 0x7fffffffff2d7424 */ /* 0x000fe200078e00ff */
[----:B------:R1:W5:Y:S01]  /*0790*/  @!P6 LDG.E R39, desc[UR6][R8.64+0x580] ;  /* 0x000580060827e981 */ /* 0x000362000c1e1900 */
[----:B------:R-:W-:-:S03]  /*07a0*/  IMAD.MOV.U32 R46, RZ, RZ, 0x7fffffff ;  /* 0x7fffffffff2e7424 */ /* 0x000fc600078e00ff */
[----:B------:R1:W5:Y:S04]  /*07b0*/  @!P0 LDG.E R40, desc[UR6][R8.64+0x600] ;  /* 0x0006000608288981 */ /* 0x000368000c1e1900 */
[----:B------:R1:W5:Y:S04]  /*07c0*/  @!P1 LDG.E R43, desc[UR6][R8.64+0x680] ;  /* 0x00068006082b9981 */ /* 0x000368000c1e1900 */
[----:B------:R1:W5:Y:S04]  /*07d0*/  @!P2 LDG.E R44, desc[UR6][R8.64+0x700] ;  /* 0x00070006082ca981 */ /* 0x000368000c1e1900 */
[----:B------:R1:W5:Y:S04]  /*07e0*/  @!P3 LDG.E R45, desc[UR6][R8.64+0x780] ;  /* 0x00078006082db981 */ /* 0x000368000c1e1900 */
[----:B------:R1:W5:Y:S02]  /*07f0*/  @!P4 LDG.E R46, desc[UR6][R8.64+0x800] ;  /* 0x00080006082ec981 */ /* 0x000364000c1e1900 */
.L_x_3:
[----:B------:R-:W-:Y:S01]  /*0800*/  VIMNMX R5, PT, PT, R24, 0xe0, !PT ;  /* 0x000000e018057848 */ /* 0x000fe20007fe0100 */
[----:B------:R-:W2:Y:S01]  /*0810*/  LDCU UR4, c[0x0][0x3c8] ;  /* 0x00007900ff0477ac */ /* 0x000ea20008000800 */
[----:B------:R-:W-:Y:S01]  /*0820*/  SHF.R.U32.HI R0, RZ, 0x5, R3 ;  /* 0x00000005ff007819 */ /* 0x000fe20000011603 */
[----:B------:R-:W-:Y:S01]  /*0830*/  BSSY.RECONVERGENT B0, `(.L_x_4) ;  /* 0x0000025000007945 */ /* 0x000fe20003800200 */
[--C-:B------:R-:W-:Y:S01]  /*0840*/  IADD3 R5, PT, PT, R5, 0x1f, -R24.reuse ;  /* 0x0000001f05057810 */ /* 0x100fe20007ffe818 */
[----:B------:R-:W-:Y:S01]  /*0850*/  UMOV UR5, 0xffffffff ;  /* 0xffffffff00057882 */ /* 0x000fe20000000000 */
[----:B01----:R-:W-:Y:S02]  /*0860*/  IMAD.MOV.U32 R8, RZ, RZ, R24 ;  /* 0x000000ffff087224 */ /* 0x003fe400078e0018 */
[C---:B------:R-:W-:Y:S01]  /*0870*/  ISETP.GE.U32.AND P0, PT, R5.reuse, 0x1e0, PT ;  /* 0x000001e00500780c */ /* 0x040fe20003f06070 */
[----:B------:R-:W-:Y:S01]  /*0880*/  IMAD.SHL.U32 R0, R0, 0x400, RZ ;  /* 0x0000040000007824 */ /* 0x000fe200078e00ff */
[----:B------:R-:W-:-:S04]  /*0890*/  LEA.HI R6, R5, 0x1, RZ, 0x1b ;  /* 0x0000000105067811 */ /* 0x000fc800078fd8ff */
[----:B------:R-:W-:-:S04]  /*08a0*/  LOP3.LUT R9, R6, 0xf, RZ, 0xc0, !PT ;  /* 0x0000000f06097812 */ /* 0x000fc800078ec0ff */
[----:B------:R-:W-:Y:S01]  /*08b0*/  ISETP.NE.AND P1, PT, R9, RZ, PT ;  /* 0x000000ff0900720c */ /* 0x000fe20003f25270 */
[----:B--2---:R-:W-:Y:S02]  /*08c0*/  USHF.L.U32 UR4, UR5, UR4, URZ ;  /* 0x0000000405047299 */ /* 0x004fe400080006ff */
[----:B------:R-:W-:Y:S10]  /*08d0*/  @!P0 BRA `(.L_x_5) ;  /* 0x0000000000688947 */ /* 0x000ff40003800000 */
[----:B------:R-:W-:Y:S01]  /*08e0*/  IMAD R10, R24, 0x4, R0 ;  /* 0x00000004180a7824 */ /* 0x000fe200078e0200 */
[----:B------:R-:W-:Y:S01]  /*08f0*/  LOP3.LUT R5, R6, 0xffffff0, RZ, 0xc0, !PT ;  /* 0x0ffffff006057812 */ /* 0x000fe200078ec0ff */
[----:B------:R-:W-:-:S03]  /*0900*/  IMAD.MOV.U32 R8, RZ, RZ, R24 ;  /* 0x000000ffff087224 */ /* 0x000fc600078e0018 */
[----:B------:R-:W-:Y:S01]  /*0910*/  IADD3 R10, PT, PT, R10, 0x400, R7 ;  /* 0x000004000a0a7810 */ /* 0x000fe20007ffe007 */
[----:B------:R-:W-:-:S07]  /*0920*/  IMAD.MOV R5, RZ, RZ, -R5 ;  /* 0x000000ffff057224 */ /* 0x000fce00078e0a05 */
.L_x_6:
[----:B------:R-:W-:Y:S01]  /*0930*/  VIADD R5, R5, 0x10 ;  /* 0x0000001005057836 */ /* 0x000fe20000000000 */
[----:B------:R-:W-:Y:S01]  /*0940*/  STS [R10+-0x400], RZ ;  /* 0xfffc00ff0a007388 */ /* 0x000fe20000000800 */
[----:B------:R-:W-:-:S03]  /*0950*/  VIADD R8, R8, 0x200 ;  /* 0x0000020008087836 */ /* 0x000fc60000000000 */
[----:B------:R-:W-:Y:S01]  /*0960*/  ISETP.NE.AND P0, PT, R5, RZ, PT ;  /* 0x000000ff0500720c */ /* 0x000fe20003f05270 */
[----:B------:R-:W-:Y:S04]  /*0970*/  STS [R10+-0x380], RZ ;  /* 0xfffc80ff0a007388 */ /* 0x000fe80000000800 */
[----:B------:R-:W-:Y:S04]  /*0980*/  STS [R10+-0x300], RZ ;  /* 0xfffd00ff0a007388 */ /* 0x000fe80000000800 */
[----:B------:R-:W-:Y:S04]  /*0990*/  STS [R10+-0x280], RZ ;  /* 0xfffd80ff0a007388 */ /* 0x000fe80000000800 */
[----:B------:R-:W-:Y:S04]  /*09a0*/  STS [R10+-0x200], RZ ;  /* 0xfffe00ff0a007388 */ /* 0x000fe80000000800 */
[----:B------:R-:W-:Y:S04]  /*09b0*/  STS [R10+-0x180], RZ ;  /* 0xfffe80ff0a007388 */ /* 0x000fe80000000800 */
[----:B------:R-:W-:Y:S04]  /*09c0*/  STS [R10+-0x100], RZ ;  /* 0xffff00ff0a007388 */ /* 0x000fe80000000800 */
[----:B------:R-:W-:Y:S04]  /*09d0*/  STS [R10+-0x80], RZ ;  /* 0xffff80ff0a007388 */ /* 0x000fe80000000800 */
[----:B------:R-:W-:Y:S04]  /*09e0*/  STS [R10], RZ ;  /* 0x000000ff0a007388 */ /* 0x000fe80000000800 */
[----:B------:R-:W-:Y:S04]  /*09f0*/  STS [R10+0x80], RZ ;  /* 0x000080ff0a007388 */ /* 0x000fe80000000800 */
[----:B------:R-:W-:Y:S04]  /*0a00*/  STS [R10+0x100], RZ ;  /* 0x000100ff0a007388 */ /* 0x000fe80000000800 */
[----:B------:R-:W-:Y:S04]  /*0a10*/  STS [R10+0x180], RZ ;  /* 0x000180ff0a007388 */ /* 0x000fe80000000800 */
[----:B------:R-:W-:Y:S04]  /*0a20*/  STS [R10+0x200], RZ ;  /* 0x000200ff0a007388 */ /* 0x000fe80000000800 */
[----:B------:R-:W-:Y:S04]  /*0a30*/  STS [R10+0x280], RZ ;  /* 0x000280ff0a007388 */ /* 0x000fe80000000800 */
[----:B------:R-:W-:Y:S04]  /*0a40*/  STS [R10+0x300], RZ ;  /* 0x000300ff0a007388 */ /* 0x000fe80000000800 */
[----:B------:R0:W-:Y:S02]  /*0a50*/  STS [R10+0x380], RZ ;  /* 0x000380ff0a007388 */ /* 0x0001e40000000800 */
[----:B0-----:R-:W-:Y:S01]  /*0a60*/  VIADD R10, R10, 0x800 ;  /* 0x000008000a0a7836 */ /* 0x001fe20000000000 */
[----:B------:R-:W-:Y:S06]  /*0a70*/  @P0 BRA `(.L_x_6) ;  /* 0xfffffffc00ac0947 */ /* 0x000fec000383ffff */
.L_x_5:
[----:B------:R-:W-:Y:S05]  /*0a80*/  BSYNC.RECONVERGENT B0 ;  /* 0x0000000000007941 */ /* 0x000fea0003800200 */
.L_x_4:
[----:B------:R-:W-:Y:S01]  /*0a90*/  BSSY.RECONVERGENT B0, `(.L_x_7) ;  /* 0x0000026000007945 */ /* 0x000fe20003800200 */
[----:B------:R-:W-:-:S03]  /*0aa0*/  IMAD.IADD R5, R7, 0x1, R0 ;  /* 0x0000000107057824 */ /* 0x000fc600078e0200 */
[----:B------:R-:W-:Y:S05]  /*0ab0*/  @!P1 BRA `(.L_x_8) ;  /* 0x00000000008c9947 */ /* 0x000fea0003800000 */
[----:B------:R-:W-:Y:S01]  /*0ac0*/  ISETP.GE.U32.AND P0, PT, R9, 0x8, PT ;  /* 0x000000080900780c */ /* 0x000fe20003f06070 */
[----:B------:R-:W-:Y:S01]  /*0ad0*/  BSSY.RECONVERGENT B1, `(.L_x_9) ;  /* 0x000000e000017945 */ /* 0x000fe20003800200 */
[----:B------:R-:W-:-:S04]  /*0ae0*/  LOP3.LUT R10, R6, 0x7, RZ, 0xc0, !PT ;  /* 0x00000007060a7812 */ /* 0x000fc800078ec0ff */
[----:B------:R-:W-:-:S07]  /*0af0*/  ISETP.NE.AND P1, PT, R10, RZ, PT ;  /* 0x000000ff0a00720c */ /* 0x000fce0003f25270 */
[----:B------:R-:W-:Y:S06]  /*0b00*/  @!P0 BRA `(.L_x_10) ;  /* 0x0000000000288947 */ /* 0x000fec0003800000 */
[C---:B------:R-:W-:Y:S02]  /*0b10*/  IMAD R9, R8.reuse, 0x4, R5 ;  /* 0x0000000408097824 */ /* 0x040fe400078e0205 */
[----:B------:R-:W-:-:S03]  /*0b20*/  VIADD R8, R8, 0x100 ;  /* 0x0000010008087836 */ /* 0x000fc60000000000 */
[----:B------:R0:W-:Y:S04]  /*0b30*/  STS [R9], RZ ;  /* 0x000000ff09007388 */ /* 0x0001e80000000800 */
[----:B------:R0:W-:Y:S04]  /*0b40*/  STS [R9+0x80], RZ ;  /* 0x000080ff09007388 */ /* 0x0001e80000000800 */
[----:B------:R0:W-:Y:S04]  /*0b50*/  STS [R9+0x100], RZ ;  /* 0x000100ff09007388 */ /* 0x0001e80000000800 */
[----:B------:R0:W-:Y:S04]  /*0b60*/  STS [R9+0x180], RZ ;  /* 0x000180ff09007388 */ /* 0x0001e80000000800 */
[----:B------:R0:W-:Y:S04]  /*0b70*/  STS [R9+0x200], RZ ;  /* 0x000200ff09007388 */ /* 0x0001e80000000800 */
[----:B------:R0:W-:Y:S04]  /*0b80*/  STS [R9+0x280], RZ ;  /* 0x000280ff09007388 */ /* 0x0001e80000000800 */
[----:B------:R0:W-:Y:S04]  /*0b90*/  STS [R9+0x300], RZ ;  /* 0x000300ff09007388 */ /* 0x0001e80000000800 */
[----:B------:R0:W-:Y:S02]  /*0ba0*/  STS [R9+0x380], RZ ;  /* 0x000380ff09007388 */ /* 0x0001e40000000800 */
.L_x_10:
[----:B------:R-:W-:Y:S05]  /*0bb0*/  BSYNC.RECONVERGENT B1 ;  /* 0x0000000000017941 */ /* 0x000fea0003800200 */
.L_x_9:
[----:B------:R-:W-:Y:S05]  /*0bc0*/  @!P1 BRA `(.L_x_8) ;  /* 0x0000000000489947 */ /* 0x000fea0003800000 */
[----:B------:R-:W-:Y:S02]  /*0bd0*/  ISETP.GE.U32.AND P0, PT, R10, 0x4, PT ;  /* 0x000000040a00780c */ /* 0x000fe40003f06070 */
[----:B------:R-:W-:-:S04]  /*0be0*/  LOP3.LUT R6, R6, 0x3, RZ, 0xc0, !PT ;  /* 0x0000000306067812 */ /* 0x000fc800078ec0ff */
[----:B------:R-:W-:-:S07]  /*0bf0*/  ISETP.NE.AND P1, PT, R6, RZ, PT ;  /* 0x000000ff0600720c */ /* 0x000fce0003f25270 */
[C---:B0-----:R-:W-:Y:S02]  /*0c00*/  @P0 IMAD R9, R8.reuse, 0x4, R5 ;  /* 0x0000000408090824 */ /* 0x041fe400078e0205 */
[----:B------:R-:W-:-:S03]  /*0c10*/  @P0 VIADD R8, R8, 0x80 ;  /* 0x0000008008080836 */ /* 0x000fc60000000000 */
[----:B------:R1:W-:Y:S04]  /*0c20*/  @P0 STS [R9], RZ ;  /* 0x000000ff09000388 */ /* 0x0003e80000000800 */
[----:B------:R1:W-:Y:S04]  /*0c30*/  @P0 STS [R9+0x80], RZ ;  /* 0x000080ff09000388 */ /* 0x0003e80000000800 */
[----:B------:R1:W-:Y:S04]  /*0c40*/  @P0 STS [R9+0x100], RZ ;  /* 0x000100ff09000388 */ /* 0x0003e80000000800 */
[----:B------:R1:W-:Y:S01]  /*0c50*/  @P0 STS [R9+0x180], RZ ;  /* 0x000180ff09000388 */ /* 0x0003e20000000800 */
[----:B------:R-:W-:Y:S05]  /*0c60*/  @!P1 BRA `(.L_x_8) ;  /* 0x0000000000209947 */ /* 0x000fea0003800000 */
[----:B------:R-:W-:Y:S02]  /*0c70*/  IMAD R0, R8, 0x4, R0 ;  /* 0x0000000408007824 */ /* 0x000fe400078e0200 */
[----:B------:R-:W-:Y:S02]  /*0c80*/  IMAD.MOV R6, RZ, RZ, -R6 ;  /* 0x000000ffff067224 */ /* 0x000fe400078e0a06 */
[----:B------:R-:W-:-:S07]  /*0c90*/  IMAD.IADD R0, R7, 0x1, R0 ;  /* 0x0000000107007824 */ /* 0x000fce00078e0200 */
.L_x_11:
[----:B------:R-:W-:Y:S01]  /*0ca0*/  VIADD R6, R6, 0x1 ;  /* 0x0000000106067836 */ /* 0x000fe20000000000 */
[----:B------:R0:W-:Y:S04]  /*0cb0*/  STS [R0], RZ ;  /* 0x000000ff00007388 */ /* 0x0001e80000000800 */
[----:B------:R-:W-:Y:S01]  /*0cc0*/  ISETP.NE.AND P0, PT, R6, RZ, PT ;  /* 0x000000ff0600720c */ /* 0x000fe20003f05270 */
[----:B0-----:R-:W-:-:S12]  /*0cd0*/  VIADD R0, R0, 0x80 ;  /* 0x0000008000007836 */ /* 0x001fd80000000000 */
[----:B------:R-:W-:Y:S05]  /*0ce0*/  @P0 BRA `(.L_x_11) ;  /* 0xfffffffc00ec0947 */ /* 0x000fea000383ffff */
.L_x_8:
[----:B------:R-:W-:Y:S05]  /*0cf0*/  BSYNC.RECONVERGENT B0 ;  /* 0x0000000000007941 */ /* 0x000fea0003800200 */
.L_x_7:
[----:B------:R-:W2:Y:S01]  /*0d00*/  LDCU UR5, c[0x0][0x3c4] ;  /* 0x00007880ff0577ac */ /* 0x000ea20008000800 */
[----:B-----5:R-:W-:Y:S01]  /*0d10*/  LOP3.LUT R27, R28, 0x80000000, RZ, 0x3c, !PT ;  /* 0x800000001c1b7812 */ /* 0x020fe200078e3cff */
[----:B------:R-:W-:Y:S01]  /*0d20*/  BSSY.RECONVERGENT B0, `(.L_x_12) ;  /* 0x0000080000007945 */ /* 0x000fe20003800200 */
[----:B------:R-:W-:Y:S02]  /*0d30*/  LOP3.LUT R22, R29, 0x80000000, RZ, 0x3c, !PT ;  /* 0x800000001d167812 */ /* 0x000fe400078e3cff */
[----:B------:R-:W-:Y:S02]  /*0d40*/  LOP3.LUT R21, R30, 0x80000000, RZ, 0x3c, !PT ;  /* 0x800000001e157812 */ /* 0x000fe400078e3cff */
[----:B------:R-:W-:Y:S02]  /*0d50*/  LOP3.LUT R18, R31, 0x80000000, RZ, 0x3c, !PT ;  /* 0x800000001f127812 */ /* 0x000fe400078e3cff */
[----:B------:R-:W-:Y:S02]  /*0d60*/  LOP3.LUT R20, R33, 0x80000000, RZ, 0x3c, !PT ;  /* 0x8000000021147812 */ /* 0x000fe400078e3cff */
[----:B------:R-:W-:-:S02]  /*0d70*/  LOP3.LUT R23, R32, 0x80000000, RZ, 0x3c, !PT ;  /* 0x8000000020177812 */ /* 0x000fc400078e3cff */
[----:B------:R-:W-:Y:S02]  /*0d80*/  LOP3.LUT R25, R34, 0x80000000, RZ, 0x3c, !PT ;  /* 0x8000000022197812 */ /* 0x000fe400078e3cff */
[----:B------:R-:W-:Y:S02]  /*0d90*/  LOP3.LUT R17, R36, 0x80000000, RZ, 0x3c, !PT ;  /* 0x8000000024117812 */ /* 0x000fe400078e3cff */
[----:B------:R-:W-:Y:S02]  /*0da0*/  LOP3.LUT R19, R38, 0x80000000, RZ, 0x3c, !PT ;  /* 0x8000000026137812 */ /* 0x000fe400078e3cff */
[----:B--2---:R-:W-:Y:S02]  /*0db0*/  SHF.R.U32.HI R49, RZ, UR5, R27 ;  /* 0x00000005ff317c19 */ /* 0x004fe4000801161b */
[----:B------:R-:W-:Y:S02]  /*0dc0*/  SHF.R.U32.HI R52, RZ, UR5, R22 ;  /* 0x00000005ff347c19 */ /* 0x000fe40008011616 */
[----:B------:R-:W-:-:S02]  /*0dd0*/  LOP3.LUT R49, R49, UR4, RZ, 0x30, !PT ;  /* 0x0000000431317c12 */ /* 0x000fc4000f8e30ff */
[----:B------:R-:W-:Y:S02]  /*0de0*/  LOP3.LUT R52, R52, UR4, RZ, 0x30, !PT ;  /* 0x0000000434347c12 */ /* 0x000fe4000f8e30ff */
[----:B------:R-:W-:Y:S01]  /*0df0*/  SHF.R.U32.HI R56, RZ, UR5, R21 ;  /* 0x00000005ff387c19 */ /* 0x000fe20008011615 */
[--C-:B------:R-:W-:Y:S01]  /*0e00*/  IMAD R0, R49, 0x4, R5.reuse ;  /* 0x0000000431007824 */ /* 0x100fe200078e0205 */
[----:B------:R-:W-:Y:S01]  /*0e10*/  SHF.R.U32.HI R48, RZ, UR5, R18 ;  /* 0x00000005ff307c19 */ /* 0x000fe20008011612 */
[----:B------:R-:W-:Y:S01]  /*0e20*/  IMAD R6, R52, 0x4, R5 ;  /* 0x0000000434067824 */ /* 0x000fe200078e0205 */
[----:B------:R-:W-:Y:S01]  /*0e30*/  LOP3.LUT R56, R56, UR4, RZ, 0x30, !PT ;  /* 0x0000000438387c12 */ /* 0x000fe2000f8e30ff */
[----:B------:R-:W-:Y:S01]  /*0e40*/  NOP ;  /* 0x0000000000007918 */ /* 0x000fe20000000000 */
[----:B01----:R-:W-:Y:S01]  /*0e50*/  SHF.R.U32.HI R9, RZ, UR5, R20 ;  /* 0x00000005ff097c19 */ /* 0x003fe20008011614 */
[----:B------:R0:W-:Y:S01]  /*0e60*/  ATOMS.POPC.INC.32 RZ, [R0+URZ] ;  /* 0x0000000000ff7f8c */ /* 0x0001e2000d8000ff */
[----:B------:R-:W-:-:S02]  /*0e70*/  LOP3.LUT R48, R48, UR4, RZ, 0x30, !PT ;  /* 0x0000000430307c12 */ /* 0x000fc4000f8e30ff */
[----:B------:R-:W-:Y:S01]  /*0e80*/  SHF.R.U32.HI R8, RZ, UR5, R23 ;  /* 0x00000005ff087c19 */ /* 0x000fe20008011617 */
[----:B------:R1:W-:Y:S01]  /*0e90*/  ATOMS.POPC.INC.32 RZ, [R6+URZ] ;  /* 0x0000000006ff7f8c */ /* 0x0003e2000d8000ff */
[----:B------:R-:W-:Y:S02]  /*0ea0*/  SHF.R.U32.HI R11, RZ, UR5, R25 ;  /* 0x00000005ff0b7c19 */ /* 0x000fe40008011619 */
[----:B------:R-:W-:Y:S01]  /*0eb0*/  LOP3.LUT R10, R9, UR4, RZ, 0x30, !PT ;  /* 0x00000004090a7c12 */ /* 0x000fe2000f8e30ff */
[--C-:B0-----:R-:W-:Y:S01]  /*0ec0*/  IMAD R0, R56, 0x4, R5.reuse ;  /* 0x0000000438007824 */ /* 0x101fe200078e0205 */
[----:B------:R-:W-:Y:S02]  /*0ed0*/  LOP3.LUT R8, R8, UR4, RZ, 0x30, !PT ;  /* 0x0000000408087c12 */ /* 0x000fe4000f8e30ff */
[----:B------:R-:W-:Y:S01]  /*0ee0*/  LOP3.LUT R12, R11, UR4, RZ, 0x30, !PT ;  /* 0x000000040b0c7c12 */ /* 0x000fe2000f8e30ff */
[--C-:B-1----:R-:W-:Y:S01]  /*0ef0*/  IMAD R6, R48, 0x4, R5.reuse ;  /* 0x0000000430067824 */ /* 0x102fe200078e0205 */
[----:B------:R0:W-:Y:S01]  /*0f00*/  ATOMS.POPC.INC.32 RZ, [R0+URZ] ;  /* 0x0000000000ff7f8c */ /* 0x0001e2000d8000ff */
[--C-:B------:R-:W-:Y:S01]  /*0f10*/  IMAD R9, R10, 0x4, R5.reuse ;  /* 0x000000040a097824 */ /* 0x100fe200078e0205 */
[----:B------:R-:W-:Y:S01]  /*0f20*/  LOP3.LUT R10, R35, 0x80000000, RZ, 0x3c, !PT ;  /* 0x80000000230a7812 */ /* 0x000fe200078e3cff */
[--C-:B------:R-:W-:Y:S01]  /*0f30*/  IMAD R8, R8, 0x4, R5.reuse ;  /* 0x0000000408087824 */ /* 0x100fe200078e0205 */
[----:B------:R1:W-:Y:S01]  /*0f40*/  ATOMS.POPC.INC.32 RZ, [R6+URZ] ;  /* 0x0000000006ff7f8c */ /* 0x0003e2000d8000ff */
[----:B------:R-:W-:Y:S01]  /*0f50*/  IMAD R11, R12, 0x4, R5 ;  /* 0x000000040c0b7824 */ /* 0x000fe200078e0205 */
[----:B------:R-:W-:-:S02]  /*0f60*/  LOP3.LUT R12, R37, 0x80000000, RZ, 0x3c, !PT ;  /* 0x80000000250c7812 */ /* 0x000fc400078e3cff */
[----:B------:R-:W-:Y:S01]  /*0f70*/  LOP3.LUT R16, R39, 0x80000000, RZ, 0x3c, !PT ;  /* 0x8000000027107812 */ /* 0x000fe200078e3cff */
[----:B------:R-:W-:Y:S01]  /*0f80*/  ATOMS.POPC.INC.32 RZ, [R8+URZ] ;  /* 0x0000000008ff7f8c */ /* 0x000fe2000d8000ff */
[----:B0-----:R-:W-:Y:S02]  /*0f90*/  SHF.R.U32.HI R0, RZ, UR5, R10 ;  /* 0x00000005ff007c19 */ /* 0x001fe4000801160a */
[----:B-1----:R-:W-:Y:S01]  /*0fa0*/  SHF.R.U32.HI R6, RZ, UR5, R17 ;  /* 0x00000005ff067c19 */ /* 0x002fe20008011611 */
[----:B------:R0:W-:Y:S01]  /*0fb0*/  ATOMS.POPC.INC.32 RZ, [R9+URZ] ;  /* 0x0000000009ff7f8c */ /* 0x0001e2000d8000ff */
[----:B------:R-:W-:Y:S02]  /*0fc0*/  SHF.R.U32.HI R14, RZ, UR5, R19 ;  /* 0x00000005ff0e7c19 */ /* 0x000fe40008011613 */
[----:B------:R-:W-:Y:S01]  /*0fd0*/  LOP3.LUT R6, R6, UR4, RZ, 0x30, !PT ;  /* 0x0000000406067c12 */ /* 0x000fe2000f8e30ff */
[----:B------:R1:W-:Y:S01]  /*0fe0*/  ATOMS.POPC.INC.32 RZ, [R11+URZ] ;  /* 0x000000000bff7f8c */ /* 0x0003e2000d8000ff */
[----:B------:R-:W-:-:S02]  /*0ff0*/  SHF.R.U32.HI R13, RZ, UR5, R12 ;  /* 0x00000005ff0d7c19 */ /* 0x000fc4000801160c */
[----:B------:R-:W-:Y:S02]  /*1000*/  LOP3.LUT R0, R0, UR4, RZ, 0x30, !PT ;  /* 0x0000000400007c12 */ /* 0x000fe4000f8e30ff */
[----:B0-----:R-:W-:Y:S02]  /*1010*/  SHF.R.U32.HI R9, RZ, UR5, R16 ;  /* 0x00000005ff097c19 */ /* 0x001fe40008011610 */
[----:B------:R-:W-:Y:S01]  /*1020*/  LOP3.LUT R50, R14, UR4, RZ, 0x30, !PT ;  /* 0x000000040e327c12 */ /* 0x000fe2000f8e30ff */
[--C-:B------:R-:W-:Y:S01]  /*1030*/  IMAD R14, R6, 0x4, R5.reuse ;  /* 0x00000004060e7824 */ /* 0x100fe200078e0205 */
[----:B------:R-:W-:Y:S01]  /*1040*/  LOP3.LUT R8, R13, UR4, RZ, 0x30, !PT ;  /* 0x000000040d087c12 */ /* 0x000fe2000f8e30ff */
[--C-:B------:R-:W-:Y:S01]  /*1050*/  IMAD R0, R0, 0x4, R5.reuse ;  /* 0x0000000400007824 */ /* 0x100fe200078e0205 */
[----:B------:R-:W-:Y:S01]  /*1060*/  LOP3.LUT R6, R9, UR4, RZ, 0x30, !PT ;  /* 0x0000000409067c12 */ /* 0x000fe2000f8e30ff */
[--C-:B------:R-:W-:Y:S01]  /*1070*/  IMAD R50, R50, 0x4, R5.reuse ;  /* 0x0000000432327824 */ /* 0x100fe200078e0205 */
[----:B------:R-:W-:Y:S01]  /*1080*/  LOP3.LUT R9, R40, 0x80000000, RZ, 0x3c, !PT ;  /* 0x8000000028097812 */ /* 0x000fe200078e3cff */
[--C-:B------:R-:W-:Y:S01]  /*1090*/  IMAD R26, R8, 0x4, R5.reuse ;  /* 0x00000004081a7824 */ /* 0x100fe200078e0205 */
[----:B------:R0:W-:Y:S01]  /*10a0*/  ATOMS.POPC.INC.32 RZ, [R0+URZ] ;  /* 0x0000000000ff7f8c */ /* 0x0001e2000d8000ff */
[----:B------:R-:W-:Y:S01]  /*10b0*/  IMAD R51, R6, 0x4, R5 ;  /* 0x0000000406337824 */ /* 0x000fe200078e0205 */
[----:B------:R-:W-:-:S02]  /*10c0*/  LOP3.LUT R6, R43, 0x80000000, RZ, 0x3c, !PT ;  /* 0x800000002b067812 */ /* 0x000fc400078e3cff */
[----:B-1----:R-:W-:Y:S01]  /*10d0*/  LOP3.LUT R11, R44, 0x80000000, RZ, 0x3c, !PT ;  /* 0x800000002c0b7812 */ /* 0x002fe200078e3cff */
[----:B------:R1:W-:Y:S01]  /*10e0*/  ATOMS.POPC.INC.32 RZ, [R14+URZ] ;  /* 0x000000000eff7f8c */ /* 0x0003e2000d8000ff */
[----:B------:R-:W-:Y:S02]  /*10f0*/  LOP3.LUT R8, R45, 0x80000000, RZ, 0x3c, !PT ;  /* 0x800000002d087812 */ /* 0x000fe400078e3cff */
[----:B------:R-:W-:Y:S01]  /*1100*/  LOP3.LUT R13, R46, 0x80000000, RZ, 0x3c, !PT ;  /* 0x800000002e0d7812 */ /* 0x000fe200078e3cff */
[----:B------:R2:W-:Y:S01]  /*1110*/  ATOMS.POPC.INC.32 RZ, [R26+URZ] ;  /* 0x000000001aff7f8c */ /* 0x0005e2000d8000ff */
[----:B0-----:R-:W-:Y:S02]  /*1120*/  SHF.R.U32.HI R0, RZ, UR5, R9 ;  /* 0x00000005ff007c19 */ /* 0x001fe40008011609 */
[----:B------:R-:W-:Y:S01]  /*1130*/  SHF.R.U32.HI R53, RZ, UR5, R11 ;  /* 0x00000005ff357c19 */ /* 0x000fe2000801160b */
[----:B-1----:R-:W0:Y:S01]  /*1140*/  LDC.64 R14, c[0x0][0x380] ;  /* 0x0000e000ff0e7b82 */ /* 0x002e220000000a00 */
[----:B------:R-:W-:Y:S01]  /*1150*/  SHF.R.U32.HI R55, RZ, UR5, R8 ;  /* 0x00000005ff377c19 */ /* 0x000fe20008011608 */
[----:B------:R1:W-:Y:S01]  /*1160*/  ATOMS.POPC.INC.32 RZ, [R50+URZ] ;  /* 0x0000000032ff7f8c */ /* 0x0003e2000d8000ff */
[----:B------:R-:W-:-:S02]  /*1170*/  SHF.R.U32.HI R57, RZ, UR5, R13 ;  /* 0x00000005ff397c19 */ /* 0x000fc4000801160d */
[----:B--2---:R-:W-:Y:S01]  /*1180*/  SHF.R.U32.HI R26, RZ, UR5, R6 ;  /* 0x00000005ff1a7c19 */ /* 0x004fe20008011606 */
[----:B------:R2:W-:Y:S01]  /*1190*/  ATOMS.POPC.INC.32 RZ, [R51+URZ] ;  /* 0x0000000033ff7f8c */ /* 0x0005e2000d8000ff */
[----:B------:R-:W-:Y:S02]  /*11a0*/  LOP3.LUT R0, R0, UR4, RZ, 0x30, !PT ;  /* 0x0000000400007c12 */ /* 0x000fe4000f8e30ff */
[----:B------:R-:W-:Y:S02]  /*11b0*/  LOP3.LUT R54, R26, UR4, RZ, 0x30, !PT ;  /* 0x000000041a367c12 */ /* 0x000fe4000f8e30ff */
[----:B------:R-:W-:Y:S01]  /*11c0*/  LOP3.LUT R58, R53, UR4, RZ, 0x30, !PT ;  /* 0x00000004353a7c12 */ /* 0x000fe2000f8e30ff */
[--C-:B------:R-:W-:Y:S01]  /*11d0*/  IMAD R53, R0, 0x4, R5.reuse ;  /* 0x0000000400357824 */ /* 0x100fe200078e0205 */
[----:B------:R-:W-:Y:S01]  /*11e0*/  ISETP.GT.U32.AND P2, PT, R3, 0xff, PT ;  /* 0x000000ff0300780c */ /* 0x000fe20003f44070 */
[--C-:B------:R-:W-:Y:S01]  /*11f0*/  IMAD R54, R54, 0x4, R5.reuse ;  /* 0x0000000436367824 */ /* 0x100fe200078e0205 */
[----:B------:R-:W-:Y:S01]  /*1200*/  LOP3.LUT R60, R55, UR4, RZ, 0x30, !PT ;  /* 0x00000004373c7c12 */ /* 0x000fe2000f8e30ff */
[--C-:B------:R-:W-:Y:S01]  /*1210*/  IMAD R58, R58, 0x4, R5.reuse ;  /* 0x000000043a3a7824 */ /* 0x100fe200078e0205 */
[----:B------:R-:W-:Y:S01]  /*1220*/  LOP3.LUT R26, R57, UR4, RZ, 0x30, !PT ;  /* 0x00000004391a7c12 */ /* 0x000fe2000f8e30ff */
[----:B------:R3:W-:Y:S01]  /*1230*/  ATOMS.POPC.INC.32 RZ, [R53+URZ] ;  /* 0x0000000035ff7f8c */ /* 0x0007e2000d8000ff */
[----:B-1----:R-:W-:Y:S01]  /*1240*/  P2R R50, PR, RZ, 0x4 ;  /* 0x00000004ff327803 */ /* 0x002fe20000000000 */
[----:B------:R-:W-:-:S02]  /*1250*/  IMAD R60, R60, 0x4, R5 ;  /* 0x000000043c3c7824 */ /* 0x000fc400078e0205 */
[----:B------:R-:W-:Y:S01]  /*1260*/  IMAD R5, R26, 0x4, R5 ;  /* 0x000000041a057824 */ /* 0x000fe200078e0205 */
[----:B------:R3:W-:Y:S01]  /*1270*/  ATOMS.POPC.INC.32 RZ, [R54+URZ] ;  /* 0x0000000036ff7f8c */ /* 0x0007e2000d8000ff */
[----:B--2---:R-:W-:Y:S02]  /*1280*/  IMAD R51, R3, 0x4, R7 ;  /* 0x0000000403337824 */ /* 0x004fe400078e0207 */
[----:B------:R-:W-:Y:S01]  /*1290*/  IMAD.MOV.U32 R0, RZ, RZ, RZ ;  /* 0x000000ffff007224 */ /* 0x000fe200078e00ff */
[----:B------:R3:W-:Y:S04]  /*12a0*/  ATOMS.POPC.INC.32 RZ, [R58+URZ] ;  /* 0x000000003aff7f8c */ /* 0x0007e8000d8000ff */
[----:B------:R3:W-:Y:S04]  /*12b0*/  ATOMS.POPC.INC.32 RZ, [R60+URZ] ;  /* 0x000000003cff7f8c */ /* 0x0007e8000d8000ff */
[----:B------:R3:W-:Y:S01]  /*12c0*/  ATOMS.POPC.INC.32 RZ, [R5+URZ] ;  /* 0x0000000005ff7f8c */ /* 0x0007e2000d8000ff */
[----:B------:R-:W-:Y:S06]  /*12d0*/  BAR.SYNC.DEFER_BLOCKING 0x0 ;  /* 0x0000000000007b1d */ /* 0x000fec0000010000 */
[----:B------:R-:W-:Y:S05]  /*12e0*/  @P2 BRA `(.L_x_13) ;  /* 0x00000000008c2947 */ /* 0x000fea0003800000 */
[----:B------:R-:W1:Y:S04]  /*12f0*/  LDS R0, [R51] ;  /* 0x0000000033007984 */ /* 0x000e680000000800 */
[----:B---3--:R-:W2:Y:S04]  /*1300*/  LDS R5, [R51+0x400] ;  /* 0x0004000033057984 */ /* 0x008ea80000000800 */
[----:B------:R-:W3:Y:S04]  /*1310*/  LDS R53, [R51+0x800] ;  /* 0x0008000033357984 */ /* 0x000ee80000000800 */
[----:B------:R-:W4:Y:S04]  /*1320*/  LDS R55, [R51+0xc00] ;  /* 0x000c000033377984 */ /* 0x000f280000000800 */
[----:B------:R-:W5:Y:S04]  /*1330*/  LDS R57, [R51+0x1000] ;  /* 0x0010000033397984 */ /* 0x000f680000000800 */
[----:B------:R-:W0:Y:S04]  /*1340*/  LDS R59, [R51+0x1400] ;  /* 0x00140000333b7984 */ /* 0x000e280000000800 */
[----:B------:R-:W-:Y:S04]  /*1350*/  LDS R61, [R51+0x2000] ;  /* 0x00200000333d7984 */ /* 0x000fe80000000800 */
[----:B------:R-:W-:Y:S04]  /*1360*/  LDS R63, [R51+0x2400] ;  /* 0x00240000333f7984 */ /* 0x000fe80000000800 */
[----:B------:R-:W-:Y:S04]  /*1370*/  LDS R65, [R51+0x2800] ;  /* 0x0028000033417984 */ /* 0x000fe80000000800 */
[----:B------:R-:W-:Y:S04]  /*1380*/  STS [R51], RZ ;  /* 0x000000ff33007388 */ /* 0x000fe80000000800 */
[----:B-1----:R-:W-:Y:S01]  /*1390*/  STS [R51+0x400], R0 ;  /* 0x0004000033007388 */ /* 0x002fe20000000800 */
[----:B--2---:R-:W-:-:S03]  /*13a0*/  IMAD.IADD R54, R0, 0x1, R5 ;  /* 0x0000000100367824 */ /* 0x004fc600078e0205 */
[----:B------:R-:W1:Y:S01]  /*13b0*/  LDS R5, [R51+0x1800] ;  /* 0x0018000033057984 */ /* 0x000e620000000800 */
[----:B---3--:R-:W-:-:S03]  /*13c0*/  IMAD.IADD R58, R54, 0x1, R53 ;  /* 0x00000001363a7824 */ /* 0x008fc600078e0235 */
[----:B------:R-:W2:Y:S01]  /*13d0*/  LDS R53, [R51+0x1c00] ;  /* 0x001c000033357984 */ /* 0x000ea20000000800 */
[----:B----4-:R-:W-:-:S03]  /*13e0*/  IMAD.IADD R60, R58, 0x1, R55 ;  /* 0x000000013a3c7824 */ /* 0x010fc600078e0237 */
[----:B------:R1:W-:Y:S01]  /*13f0*/  STS [R51+0x800], R54 ;  /* 0x0008003633007388 */ /* 0x0003e20000000800 */
[----:B-----5:R-:W-:-:S03]  /*1400*/  IMAD.IADD R62, R60, 0x1, R57 ;  /* 0x000000013c3e7824 */ /* 0x020fc600078e0239 */
[----:B------:R-:W3:Y:S01]  /*1410*/  LDS R55, [R51+0x2c00] ;  /* 0x002c000033377984 */ /* 0x000ee20000000800 */
[----:B0-----:R-:W-:-:S03]  /*1420*/  IMAD.IADD R64, R62, 0x1, R59 ;  /* 0x000000013e407824 */ /* 0x001fc600078e023b */
[----:B------:R0:W-:Y:S04]  /*1430*/  STS [R51+0xc00], R58 ;  /* 0x000c003a33007388 */ /* 0x0001e80000000800 */
[----:B------:R4:W-:Y:S04]  /*1440*/  STS [R51+0x1000], R60 ;  /* 0x0010003c33007388 */ /* 0x0009e80000000800 */
[----:B------:R4:W-:Y:S04]  /*1450*/  STS [R51+0x1400], R62 ;  /* 0x0014003e33007388 */ /* 0x0009e80000000800 */
[----:B------:R4:W-:Y:S01]  /*1460*/  STS [R51+0x1800], R64 ;  /* 0x0018004033007388 */ /* 0x0009e20000000800 */
[----:B-1----:R-:W-:-:S04]  /*1470*/  IMAD.IADD R54, R64, 0x1, R5 ;  /* 0x0000000140367824 */ /* 0x002fc800078e0205 */
[----:B--2---:R-:W-:Y:S01]  /*1480*/  IMAD.IADD R66, R54, 0x1, R53 ;  /* 0x0000000136427824 */ /* 0x004fe200078e0235 */
[----:B------:R4:W-:Y:S03]  /*1490*/  STS [R51+0x1c00], R54 ;  /* 0x001c003633007388 */ /* 0x0009e60000000800 */
[----:B------:R-:W-:Y:S01]  /*14a0*/  IMAD.IADD R68, R66, 0x1, R61 ;  /* 0x0000000142447824 */ /* 0x000fe200078e023d */
[----:B------:R4:W-:Y:S03]  /*14b0*/  STS [R51+0x2000], R66 ;  /* 0x0020004233007388 */ /* 0x0009e60000000800 */
[----:B------:R-:W-:Y:S01]  /*14c0*/  IMAD.IADD R70, R68, 0x1, R63 ;  /* 0x0000000144467824 */ /* 0x000fe200078e023f */
[----:B------:R4:W-:Y:S03]  /*14d0*/  STS [R51+0x2400], R68 ;  /* 0x0024004433007388 */ /* 0x0009e60000000800 */
[----:B0-----:R-:W-:Y:S01]  /*14e0*/  IMAD.IADD R58, R70, 0x1, R65 ;  /* 0x00000001463a7824 */ /* 0x001fe200078e0241 */
[----:B------:R4:W-:Y:S03]  /*14f0*/  STS [R51+0x2800], R70 ;  /* 0x0028004633007388 */ /* 0x0009e60000000800 */
[----:B---3--:R-:W-:Y:S01]  /*1500*/  IMAD.IADD R0, R58, 0x1, R55 ;  /* 0x000000013a007824 */ /* 0x008fe200078e0237 */
[----:B------:R4:W-:Y:S06]  /*1510*/  STS [R51+0x2c00], R58 ;  /* 0x002c003a33007388 */ /* 0x0009ec0000000800 */
.L_x_13:
[----:B------:R-:W-:Y:S05]  /*1520*/  BSYNC.RECONVERGENT B0 ;  /* 0x0000000000007941 */ /* 0x000fea0003800200 */
.L_x_12:
[----:B------:R-:W-:Y:S01]  /*1530*/  ISETP.NE.AND P0, PT, R0, 0x1980, PT ;  /* 0x000019800000780c */ /* 0x000fe20003f05270 */
[----:B---3--:R-:W-:Y:S01]  /*1540*/  IMAD R5, R42, 0x100, R3 ;  /* 0x000001002a057824 */ /* 0x008fe200078e0203 */
[----:B------:R-:W-:Y:S01]  /*1550*/  @!P2 LOP3.LUT R53, R0, 0x40000000, RZ, 0xfc, !PT ;  /* 0x400000000035a812 */ /* 0x000fe200078efcff */
[----:B------:R-:W-:Y:S01]  /*1560*/  IMAD R41, R41, 0x11, RZ ;  /* 0x0000001129297824 */ /* 0x000fe200078e02ff */
[----:B------:R-:W-:Y:S01]  /*1570*/  ISETP.LT.U32.AND P0, PT, R3, 0x100, !P0 ;  /* 0x000001000300780c */ /* 0x000fe20004701070 */
[----:B0-----:R-:W-:-:S03]  /*1580*/  IMAD.WIDE R14, R5, 0x4, R14 ;  /* 0x00000004050e7825 */ /* 0x001fc600078e020e */
[----:B------:R-:W-:Y:S01]  /*1590*/  LOP3.LUT R57, R41, R4, RZ, 0xfc, !PT ;  /* 0x0000000429397212 */ /* 0x000fe200078efcff */
[----:B----4-:R-:W-:Y:S01]  /*15a0*/  IMAD R54, R42, 0x1980, RZ ;  /* 0x000019802a367824 */ /* 0x010fe200078e02ff */
[----:B------:R0:W-:Y:S07]  /*15b0*/  @!P2 STG.E.STRONG.SYS desc[UR6][R14.64], R53 ;  /* 0x000000350e00a986 */ /* 0x0001ee000c115906 */
[----:B------:R-:W-:Y:S06]  /*15c0*/  BAR.RED.OR.DEFER_BLOCKING 0x0, P0 ;  /* 0x0000000000007b1d */ /* 0x000fec0000014800 */
[----:B------:R-:W1:Y:S01]  /*15d0*/  B2R.RESULT RZ, P0 ;  /* 0x0000000000ff731c */ /* 0x000e620000004000 */
[----:B------:R-:W-:-:S04]  /*15e0*/  IADD3 R4, P1, PT, R54, R57, RZ ;  /* 0x0000003936047210 */ /* 0x000fc80007f3e0ff */
[----:B------:R-:W-:Y:S01]  /*15f0*/  LEA.HI.X.SX32 R55, R54, RZ, 0x1, P1 ;  /* 0x000000ff36377211 */ /* 0x000fe200008f0eff */
[----:B------:R-:W-:-:S03]  /*1600*/  IMAD.SHL.U32 R5, R4, 0x4, RZ ;  /* 0x0000000404057824 */ /* 0x000fc600078e00ff */
[----:B------:R-:W-:Y:S01]  /*1610*/  SHF.L.U64.HI R4, R4, 0x2, R55 ;  /* 0x0000000204047819 */ /* 0x000fe20000010237 */
[----:B01----:R-:W-:Y:S06]  /*1620*/  @!P0 BRA `(.L_x_14) ;  /* 0x0000001000b48947 */ /* 0x003fec0003800000 */
[----:B------:R-:W0:Y:S01]  /*1630*/  LDCU.64 UR8, c[0x0][0x3b8] ;  /* 0x00007700ff0877ac */ /* 0x000e220008000a00 */
[----:B------:R-:W-:Y:S01]  /*1640*/  BSSY B1, `(.L_x_15) ;  /* 0x0000032000017945 */ /* 0x000fe20003800000 */
[----:B------:R-:W-:Y:S01]  /*1650*/  IMAD R13, R3, 0x8, R7 ;  /* 0x00000008030d7824 */ /* 0x000fe200078e0207 */
[----:B0-----:R-:W-:-:S04]  /*1660*/  IADD3 R8, P0, PT, R5, UR8, RZ ;  /* 0x0000000805087c10 */ /* 0x001fc8000ff1e0ff */
[----:B------:R-:W-:Y:S01]  /*1670*/  IADD3.X R9, PT, PT, R4, UR9, RZ, P0, !PT ;  /* 0x0000000904097c10 */ /* 0x000fe200087fe4ff */
[----:B------:R-:W-:Y:S08]  /*1680*/  @P2 BRA `(.L_x_16) ;  /* 0x0000000000b42947 */ /* 0x000ff00003800000 */
[----:B------:R-:W0:Y:S02]  /*1690*/  LDCU.64 UR8, c[0x0][0x398] ;  /* 0x00007300ff0877ac */ /* 0x000e240008000a00 */
[----:B0-----:R-:W-:-:S04]  /*16a0*/  LEA R10, P0, R3, UR8, 0x3 ;  /* 0x00000008030a7c11 */ /* 0x001fc8000f8018ff */
[----:B------:R-:W-:-:S05]  /*16b0*/  LEA.HI.X R11, R3, UR9, RZ, 0x3, P0 ;  /* 0x00000009030b7c11 */ /* 0x000fca00080f1cff */
[----:B------:R-:W2:Y:S01]  /*16c0*/  LDG.E.64 R4, desc[UR6][R10.64] ;  /* 0x000000060a047981 */ /* 0x000ea2000c1e1b00 */
[----:B------:R-:W-:-:S04]  /*16d0*/  ISETP.GT.U32.AND P0, PT, R3, R49, PT ;  /* 0x000000310300720c */ /* 0x000fc80003f04070 */
[----:B------:R-:W-:-:S04]  /*16e0*/  SEL R17, RZ, 0x1980, !P0 ;  /* 0x00001980ff117807 */ /* 0x000fc80004000000 */
[----:B--2---:R-:W-:Y:S01]  /*16f0*/  IADD3 R4, P0, PT, R4, -R17, RZ ;  /* 0x8000001104047210 */ /* 0x004fe20007f1e0ff */
[----:B------:R-:W-:-:S03]  /*1700*/  IMAD.MOV.U32 R17, RZ, RZ, R0 ;  /* 0x000000ffff117224 */ /* 0x000fc600078e0000 */
[----:B------:R-:W-:Y:S02]  /*1710*/  IADD3.X R5, PT, PT, R5, -0x1, RZ, P0, !PT ;  /* 0xffffffff05057810 */ /* 0x000fe400007fe4ff */
[----:B------:R-:W-:-:S03]  /*1720*/  ISETP.GE.AND P0, PT, R42, 0x1, PT ;  /* 0x000000012a00780c */ /* 0x000fc60003f06270 */
[----:B------:R0:W-:Y:S10]  /*1730*/  STS.64 [R13+0x6600], R4 ;  /* 0x006600040d007388 */ /* 0x0001f40000000a00 */
[----:B------:R-:W-:Y:S05]  /*1740*/  @!P0 BRA `(.L_x_17) ;  /* 0x00000000006c8947 */ /* 0x000fea0003800000 */
[----:B------:R-:W-:Y:S01]  /*1750*/  BSSY B0, `(.L_x_18) ;  /* 0x0000019000007945 */ /* 0x000fe20003800000 */
[----:B------:R-:W-:Y:S02]  /*1760*/  IMAD.MOV.U32 R6, RZ, RZ, -0x1 ;  /* 0xffffffffff067424 */ /* 0x000fe400078e00ff */
[----:B------:R-:W-:Y:S02]  /*1770*/  IMAD.MOV.U32 R10, RZ, RZ, R42 ;  /* 0x000000ffff0a7224 */ /* 0x000fe400078e002a */
[----:B------:R-:W-:-:S07]  /*1780*/  IMAD.MOV.U32 R17, RZ, RZ, R0 ;  /* 0x000000ffff117224 */ /* 0x000fce00078e0000 */
.L_x_22:
[----:B0-----:R-:W0:Y:S01]  /*1790*/  LDC.64 R4, c[0x0][0x380] ;  /* 0x0000e000ff047b82 */ /* 0x001e220000000a00 */
[----:B------:R-:W-:Y:S01]  /*17a0*/  VIADD R19, R10, 0xffffffff ;  /* 0xffffffff0a137836 */ /* 0x000fe20000000000 */
[----:B------:R-:W-:Y:S03]  /*17b0*/  BSSY B2, `(.L_x_19) ;  /* 0x0000008000027945 */ /* 0x000fe60003800000 */
[----:B------:R-:W-:-:S04]  /*17c0*/  IMAD R11, R19, 0x100, R3 ;  /* 0x00000100130b7824 */ /* 0x000fc800078e0203 */
[----:B0-----:R-:W-:-:S07]  /*17d0*/  IMAD.WIDE R4, R11, 0x4, R4 ;  /* 0x000000040b047825 */ /* 0x001fce00078e0204 */
.L_x_20:
[----:B------:R-:W-:Y:S05]  /*17e0*/  YIELD ;  /* 0x0000000000007946 */ /* 0x000fea0003800000 */
[----:B------:R0:W-:Y:S06]  /*17f0*/  MEMBAR.SC.CTA ;  /* 0x0000000000007992 */ /* 0x0001ec0000000000 */
[----:B0-----:R-:W2:Y:S02]  /*1800*/  LDG.E.STRONG.SYS R11, desc[UR6][R4.64] ;  /* 0x00000006040b7981 */ /* 0x001ea4000c1f5900 */
[----:B--2---:R-:W-:-:S13]  /*1810*/  ISETP.NE.AND P0, PT, R11, RZ, PT ;  /* 0x000000ff0b00720c */ /* 0x004fda0003f05270 */
[----:B------:R-:W-:Y:S05]  /*1820*/  @!P0 BRA `(.L_x_20) ;  /* 0xfffffffc00ec8947 */ /* 0x000fea000383ffff */
[----:B------:R-:W-:Y:S05]  /*1830*/  BSYNC B2 ;  /* 0x0000000000027941 */ /* 0x000fea0003800000 */
.L_x_19:
[----:B------:R-:W-:Y:S01]  /*1840*/  BSSY.RECONVERGENT B2, `(.L_x_21) ;  /* 0x0000006000027945 */ /* 0x000fe20003800200 */
[C---:B------:R-:W-:Y:S02]  /*1850*/  ISETP.GT.AND P0, PT, R11.reuse, -0x1, PT ;  /* 0xffffffff0b00780c */ /* 0x040fe40003f04270 */
[----:B------:R-:W-:Y:S01]  /*1860*/  LOP3.LUT R4, R11, 0x3fffffff, RZ, 0xc0, !PT ;  /* 0x3fffffff0b047812 */ /* 0x000fe200078ec0ff */
[----:B------:R-:W-:Y:S05]  /*1870*/  WARPSYNC.EXCLUSIVE R6 ;  /* 0x0000000006007348 */ /* 0x000fea0003a00000 */
[----:B------:R-:W-:-:S05]  /*1880*/  IMAD.IADD R17, R4, 0x1, R17 ;  /* 0x0000000104117824 */ /* 0x000fca00078e0211 */
[----:B------:R-:W-:-:S07]  /*1890*/  VOTE.ANY R6, PT, P0 ;  /* 0x0000000000067806 */ /* 0x000fce00000e0100 */
[----:B------:R-:W-:Y:S05]  /*18a0*/  BSYNC.RECONVERGENT B2 ;  /* 0x0000000000027941 */ /* 0x000fea0003800200 */
.L_x_21:
[----:B------:R-:W-:Y:S01]  /*18b0*/  ISETP.GT.U32.AND P1, PT, R10, 0x1, PT ;  /* 0x000000010a00780c */ /* 0x000fe20003f24070 */
[----:B------:R-:W-:-:S12]  /*18c0*/  IMAD.MOV.U32 R10, RZ, RZ, R19 ;  /* 0x000000ffff0a7224 */ /* 0x000fd800078e0013 */
[----:B------:R-:W-:Y:S05]  /*18d0*/  @P0 BRA P1, `(.L_x_22) ;  /* 0xfffffffc00ac0947 */ /* 0x000fea000083ffff */
[----:B------:R-:W-:Y:S05]  /*18e0*/  BSYNC B0 ;  /* 0x0000000000007941 */ /* 0x000fea0003800000 */
.L_x_18:
[----:B------:R1:W2:Y:S02]  /*18f0*/  LDS.64 R4, [R13+0x6600] ;  /* 0x006600000d047984 */ /* 0x0002a40000000a00 */
.L_x_17:
[C---:B------:R-:W-:Y:S01]  /*1900*/  IMAD.IADD R19, R17.reuse, 0x1, -R0 ;  /* 0x0000000111137824 */ /* 0x040fe200078e0a00 */
[----:B------:R-:W-:-:S04]  /*1910*/  LOP3.LUT R11, R17, 0x80000000, RZ, 0xfc, !PT ;  /* 0x80000000110b7812 */ /* 0x000fc800078efcff */
[C---:B0-2---:R-:W-:Y:S01]  /*1920*/  IADD3 R4, P0, PT, R19.reuse, R4, RZ ;  /* 0x0000000413047210 */ /* 0x045fe20007f1e0ff */
[----:B------:R0:W-:Y:S03]  /*1930*/  STG.E.STRONG.SYS desc[UR6][R14.64], R11 ;  /* 0x0000000b0e007986 */ /* 0x0001e6000c115906 */
[----:B------:R-:W-:-:S05]  /*1940*/  LEA.HI.X.SX32 R5, R19, R5, 0x1, P0 ;  /* 0x0000000513057211 */ /* 0x000fca00000f0eff */
[----:B------:R0:W-:Y:S04]  /*1950*/  STS.64 [R13+0x6600], R4 ;  /* 0x006600040d007388 */ /* 0x0001e80000000a00 */
.L_x_16:
[----:B------:R-:W-:Y:S05]  /*1960*/  BSYNC B1 ;  /* 0x0000000000017941 */ /* 0x000fea0003800000 */
.L_x_15:
[----:B0-----:R-:W0:Y:S01]  /*1970*/  LDC R5, c[0x0][0x3c0] ;  /* 0x0000f000ff057b82 */ /* 0x001e220000000800 */
[----:B------:R-:W-:-:S07]  /*1980*/  IMAD R4, R49, 0x8, R7 ;  /* 0x0000000831047824 */ /* 0x000fce00078e0207 */
[----:B------:R-:W2:Y:S01]  /*1990*/  LDC.64 R16, c[0x0][0x390] ;  /* 0x0000e400ff107b82 */ /* 0x000ea20000000a00 */
[----:B0-----:R-:W-:Y:S02]  /*19a0*/  ISETP.GE.AND P0, PT, R47, R5, PT ;  /* 0x000000052f00720c */ /* 0x001fe40003f06270 */
[----:B--2---:R-:W-:-:S04]  /*19b0*/  ISETP.EQ.U32.AND P1, PT, R16, RZ, PT ;  /* 0x000000ff1000720c */ /* 0x004fc80003f22070 */
[----:B------:R-:W-:-:S04]  /*19c0*/  ISETP.EQ.OR.EX P0, PT, R17, RZ, !P0, P1 ;  /* 0x000000ff1100720c */ /* 0x000fc80004702710 */
[----:B------:R-:W-:-:S13]  /*19d0*/  ISETP.GT.U32.OR P0, PT, R3, 0xff, P0 ;  /* 0x000000ff0300780c */ /* 0x000fda0000704470 */
[----:B------:R-:W-:Y:S05]  /*19e0*/  @P0 BRA `(.L_x_23) ;  /* 0x0000000000240947 */ /* 0x000fea0003800000 */
[----:B------:R-:W0:Y:S01]  /*19f0*/  LDS.64 R10, [R13+0x6600] ;  /* 0x006600000d0a7984 */ /* 0x000e220000000a00 */
[C---:B------:R-:W-:Y:S02]  /*1a00*/  ISETP.GT.U32.AND P0, PT, R3.reuse, R49, PT ;  /* 0x000000310300720c */ /* 0x040fe40003f04070 */
[C---:B------:R-:W-:Y:S02]  /*1a10*/  LEA R6, P2, R3.reuse, R16, 0x3 ;  /* 0x0000001003067211 */ /* 0x040fe400078418ff */
[----:B------:R-:W-:Y:S02]  /*1a20*/  SEL R7, RZ, 0x1980, !P0 ;  /* 0x00001980ff077807 */ /* 0x000fe40004000000 */
[--C-:B------:R-:W-:Y:S02]  /*1a30*/  SHF.R.S32.HI R15, RZ, 0x1f, R0.reuse ;  /* 0x0000001fff0f7819 */ /* 0x100fe40000011400 */
[----:B0-----:R-:W-:Y:S02]  /*1a40*/  IADD3 R2, P0, P1, R10, R7, R0 ;  /* 0x000000070a027210 */ /* 0x001fe4000791e000 */
[----:B------:R-:W-:-:S02]  /*1a50*/  LEA.HI.X R7, R3, R17, RZ, 0x3, P2 ;  /* 0x0000001103077211 */ /* 0x000fc400010f1cff */
[----:B------:R-:W-:-:S05]  /*1a60*/  IADD3.X R3, PT, PT, R11, RZ, R15, P0, P1 ;  /* 0x000000ff0b037210 */ /* 0x000fca00007e240f */
[----:B------:R0:W-:Y:S04]  /*1a70*/  STG.E.64 desc[UR6][R6.64], R2 ;  /* 0x0000000206007986 */ /* 0x0001e8000c101b06 */
.L_x_23:
[----:B------:R-:W-:Y:S05]  /*1a80*/  WARPSYNC.ALL ;  /* 0x0000000000007948 */ /* 0x000fea0003800000 */
[----:B------:R-:W-:Y:S01]  /*1a90*/  BAR.SYNC.DEFER_BLOCKING 0x0 ;  /* 0x0000000000007b1d */ /* 0x000fe20000010000 */
[----:B------:R-:W-:-:S05]  /*1aa0*/  ISETP.GT.AND P0, PT, R47, R5, PT ;  /* 0x000000052f00720c */ /* 0x000fca0003f04270 */
[----:B0-----:R0:W2:Y:S08]  /*1ab0*/  LDS.64 R2, [R4+0x6600] ;  /* 0x0066000004027984 */ /* 0x0010b00000000a00 */
[----:B0-----:R-:W-:Y:S05]  /*1ac0*/  @P0 BRA `(.L_x_24) ;  /* 0x00000000005c0947 */ /* 0x001fea0003800000 */
[----:B------:R-:W0:Y:S01]  /*1ad0*/  LDCU.64 UR4, c[0x0][0x3a0] ;  /* 0x00007400ff0477ac */ /* 0x000e220008000a00 */
[----:B--2---:R-:W-:-:S05]  /*1ae0*/  IADD3 R0, P1, PT, R57, R2, RZ ;  /* 0x0000000239007210 */ /* 0x004fca0007f3e0ff */
[----:B------:R-:W-:Y:S01]  /*1af0*/  IMAD.X R7, RZ, RZ, R3, P1 ;  /* 0x000000ffff077224 */ /* 0x000fe200008e0603 */
[----:B0-----:R-:W-:-:S04]  /*1b00*/  LEA R2, P1, R0, UR4, 0x2 ;  /* 0x0000000400027c11 */ /* 0x001fc8000f8210ff */
[----:B------:R-:W-:-:S05]  /*1b10*/  LEA.HI.X R3, R0, UR5, R7, 0x2, P1 ;  /* 0x0000000500037c11 */ /* 0x000fca00088f1407 */
[----:B------:R2:W-:Y:S04]  /*1b20*/  STG.E desc[UR6][R2.64], R28 ;  /* 0x0000001c02007986 */ /* 0x0005e8000c101906 */
        /* <DEDUP_REMOVED lines=15> */
[----:B------:R2:W-:Y:S01]  /*1c20*/  STG.E desc[UR6][R2.64+0x800], R46 ;  /* 0x0008002e02007986 */ /* 0x0005e2000c101906 */
[----:B------:R-:W-:Y:S05]  /*1c30*/  BRA `(.L_x_25) ;  /* 0x0000000000e07947 */ /* 0x000fea0003800000 */
.L_x_24:
[----:B------:R-:W0:Y:S01]  /*1c40*/  LDCU.64 UR4, c[0x0][0x3a0] ;  /* 0x00007400ff0477ac */ /* 0x000e220008000a00 */
[----:B------:R-:W-:Y:S01]  /*1c50*/  IMAD R4, R42, -0x1980, R5 ;  /* 0xffffe6802a047824 */ /* 0x000fe200078e0205 */
[C---:B--2---:R-:W-:Y:S01]  /*1c60*/  IADD3 R0, P1, PT, R57.reuse, R2, RZ ;  /* 0x0000000239007210 */ /* 0x044fe20007f3e0ff */
[C---:B------:R-:W-:Y:S02]  /*1c70*/  VIADD R11, R57.reuse, 0x20 ;  /* 0x00000020390b7836 */ /* 0x040fe40000000000 */
[C---:B-1----:R-:W-:Y:S01]  /*1c80*/  VIADD R13, R57.reuse, 0x40 ;  /* 0x00000040390d7836 */ /* 0x042fe20000000000 */
[-C--:B------:R-:W-:Y:S01]  /*1c90*/  ISETP.GE.AND P5, PT, R57, R4.reuse, PT ;  /* 0x000000043900720c */ /* 0x080fe20003fa6270 */
[----:B------:R-:W-:Y:S01]  /*1ca0*/  IMAD.X R7, RZ, RZ, R3, P1 ;  /* 0x000000ffff077224 */ /* 0x000fe200008e0603 */
[-C--:B------:R-:W-:Y:S01]  /*1cb0*/  ISETP.GE.AND P4, PT, R11, R4.reuse, PT ;  /* 0x000000040b00720c */ /* 0x080fe20003f86270 */
[----:B------:R-:W-:Y:S01]  /*1cc0*/  VIADD R11, R57, 0x60 ;  /* 0x00000060390b7836 */ /* 0x000fe20000000000 */
[----:B------:R-:W-:Y:S01]  /*1cd0*/  ISETP.GE.AND P3, PT, R13, R4, PT ;  /* 0x000000040d00720c */ /* 0x000fe20003f66270 */
[----:B------:R-:W-:-:S02]  /*1ce0*/  VIADD R13, R57, 0x80 ;  /* 0x00000080390d7836 */ /* 0x000fc40000000000 */
[----:B------:R-:W-:Y:S01]  /*1cf0*/  VIADD R15, R57, 0xa0 ;  /* 0x000000a0390f7836 */ /* 0x000fe20000000000 */
[-C--:B------:R-:W-:Y:S01]  /*1d00*/  ISETP.GE.AND P2, PT, R11, R4.reuse, PT ;  /* 0x000000040b00720c */ /* 0x080fe20003f46270 */
[----:B------:R-:W-:Y:S01]  /*1d10*/  VIADD R11, R57, 0xc0 ;  /* 0x000000c0390b7836 */ /* 0x000fe20000000000 */
[C---:B0-----:R-:W-:Y:S02]  /*1d20*/  LEA R2, P1, R0.reuse, UR4, 0x2 ;  /* 0x0000000400027c11 */ /* 0x041fe4000f8210ff */
[-C--:B------:R-:W-:Y:S02]  /*1d30*/  ISETP.GE.AND P6, PT, R15, R4.reuse, PT ;  /* 0x000000040f00720c */ /* 0x080fe40003fc6270 */
[----:B------:R-:W-:Y:S02]  /*1d40*/  LEA.HI.X R3, R0, UR5, R7, 0x2, P1 ;  /* 0x0000000500037c11 */ /* 0x000fe400088f1407 */
[----:B------:R-:W-:Y:S01]  /*1d50*/  ISETP.GE.AND P1, PT, R13, R4, PT ;  /* 0x000000040d00720c */ /* 0x000fe20003f26270 */
[----:B------:R-:W-:-:S02]  /*1d60*/  VIADD R13, R57, 0xe0 ;  /* 0x000000e0390d7836 */ /* 0x000fc40000000000 */
[----:B------:R0:W-:Y:S01]  /*1d70*/  @!P5 STG.E desc[UR6][R2.64], R28 ;  /* 0x0000001c0200d986 */ /* 0x0001e2000c101906 */
[-C--:B------:R-:W-:Y:S01]  /*1d80*/  ISETP.GE.AND P5, PT, R11, R4.reuse, PT ;  /* 0x000000040b00720c */ /* 0x080fe20003fa6270 */
[----:B------:R-:W-:Y:S02]  /*1d90*/  VIADD R11, R57, 0x100 ;  /* 0x00000100390b7836 */ /* 0x000fe40000000000 */
[----:B------:R0:W-:Y:S01]  /*1da0*/  @!P4 STG.E desc[UR6][R2.64+0x80], R29 ;  /* 0x0000801d0200c986 */ /* 0x0001e2000c101906 */
[-C--:B------:R-:W-:Y:S01]  /*1db0*/  ISETP.GE.AND P4, PT, R13, R4.reuse, PT ;  /* 0x000000040d00720c */ /* 0x080fe20003f86270 */
[----:B------:R-:W-:Y:S02]  /*1dc0*/  VIADD R13, R57, 0x120 ;  /* 0x00000120390d7836 */ /* 0x000fe40000000000 */
[----:B------:R0:W-:Y:S01]  /*1dd0*/  @!P3 STG.E desc[UR6][R2.64+0x100], R30 ;  /* 0x0001001e0200b986 */ /* 0x0001e2000c101906 */
        /* <DEDUP_REMOVED lines=21> */
[----:B------:R-:W-:-:S03]  /*1f30*/  ISETP.GE.AND P2, PT, R13, R4, PT ;  /* 0x000000040d00720c */ /* 0x000fc60003f46270 */
[----:B------:R0:W-:Y:S01]  /*1f40*/  @!P1 STG.E desc[UR6][R2.64+0x500], R38 ;  /* 0x0005002602009986 */ /* 0x0001e2000c101906 */
[----:B------:R-:W-:-:S03]  /*1f50*/  ISETP.GE.AND P1, PT, R11, R4, PT ;  /* 0x000000040b00720c */ /* 0x000fc60003f26270 */
[----:B------:R0:W-:Y:S04]  /*1f60*/  @!P6 STG.E desc[UR6][R2.64+0x580], R39 ;  /* 0x000580270200e986 */ /* 0x0001e8000c101906 */
[----:B------:R0:W-:Y:S04]  /*1f70*/  @!P5 STG.E desc[UR6][R2.64+0x600], R40 ;  /* 0x000600280200d986 */ /* 0x0001e8000c101906 */
[----:B------:R0:W-:Y:S04]  /*1f80*/  @!P4 STG.E desc[UR6][R2.64+0x680], R43 ;  /* 0x0006802b0200c986 */ /* 0x0001e8000c101906 */
[----:B------:R0:W-:Y:S04]  /*1f90*/  @!P3 STG.E desc[UR6][R2.64+0x700], R44 ;  /* 0x0007002c0200b986 */ /* 0x0001e8000c101906 */
[----:B------:R0:W-:Y:S04]  /*1fa0*/  @!P2 STG.E desc[UR6][R2.64+0x780], R45 ;  /* 0x0007802d0200a986 */ /* 0x0001e8000c101906 */
[----:B------:R0:W-:Y:S02]  /*1fb0*/  @!P1 STG.E desc[UR6][R2.64+0x800], R46 ;  /* 0x0008002e02009986 */ /* 0x0001e4000c101906 */
.L_x_25:
[----:B------:R-:W-:Y:S05]  /*1fc0*/  @P0 BRA `(.L_x_26) ;  /* 0x0000000000480947 */ /* 0x000fea0003800000 */
[----:B------:R3:W5:Y:S04]  /*1fd0*/  LDG.E R11, desc[UR6][R8.64] ;  /* 0x00000006080b7981 */ /* 0x000768000c1e1900 */
[----:B-1----:R3:W5:Y:S04]  /*1fe0*/  LDG.E R13, desc[UR6][R8.64+0x80] ;  /* 0x00008006080d7981 */ /* 0x002768000c1e1900 */
[----:B------:R3:W5:Y:S04]  /*1ff0*/  LDG.E R15, desc[UR6][R8.64+0x100] ;  /* 0x00010006080f7981 */ /* 0x000768000c1e1900 */
[----:B------:R3:W5:Y:S04]  /*2000*/  LDG.E R17, desc[UR6][R8.64+0x180] ;  /* 0x0001800608117981 */ /* 0x000768000c1e1900 */
[----:B------:R3:W5:Y:S04]  /*2010*/  LDG.E R19, desc[UR6][R8.64+0x200] ;  /* 0x0002000608137981 */ /* 0x000768000c1e1900 */
[----:B------:R3:W5:Y:S04]  /*2020*/  LDG.E R21, desc[UR6][R8.64+0x280] ;  /* 0x0002800608157981 */ /* 0x000768000c1e1900 */
[----:B------:R3:W5:Y:S04]  /*2030*/  LDG.E R23, desc[UR6][R8.64+0x300] ;  /* 0x0003000608177981 */ /* 0x000768000c1e1900 */
[----:B------:R3:W5:Y:S04]  /*2040*/  LDG.E R25, desc[UR6][R8.64+0x380] ;  /* 0x0003800608197981 */ /* 0x000768000c1e1900 */
[----:B------:R3:W5:Y:S04]  /*2050*/  LDG.E R27, desc[UR6][R8.64+0x400] ;  /* 0x00040006081b7981 */ /* 0x000768000c1e1900 */
[----:B0-2---:R3:W5:Y:S04]  /*2060*/  LDG.E R29, desc[UR6][R8.64+0x480] ;  /* 0x00048006081d7981 */ /* 0x005768000c1e1900 */
        /* <DEDUP_REMOVED lines=8> */
.L_x_26:
[----:B------:R-:W-:Y:S02]  /*20f0*/  IMAD.IADD R54, R5, 0x1, -R54 ;  /* 0x0000000105367824 */ /* 0x000fe400078e0a36 */
[C---:B0-2---:R-:W-:Y:S02]  /*2100*/  VIADD R3, R57.reuse, 0x20 ;  /* 0x0000002039037836 */ /* 0x045fe40000000000 */
[C---:B------:R-:W-:Y:S01]  /*2110*/  VIADD R45, R57.reuse, 0x40 ;  /* 0x00000040392d7836 */ /* 0x040fe20000000000 */
[CC--:B------:R-:W-:Y:S01]  /*2120*/  ISETP.GE.AND P5, PT, R57.reuse, R54.reuse, PT ;  /* 0x000000363900720c */ /* 0x0c0fe20003fa6270 */
[----:B------:R-:W-:Y:S01]  /*2130*/  VIADD R47, R57, 0x80 ;  /* 0x00000080392f7836 */ /* 0x000fe20000000000 */
[-C--:B------:R-:W-:Y:S01]  /*2140*/  ISETP.GE.AND P4, PT, R3, R54.reuse, PT ;  /* 0x000000360300720c */ /* 0x080fe20003f86270 */
[----:B------:R-:W-:Y:S01]  /*2150*/  VIADD R3, R57, 0x60 ;  /* 0x0000006039037836 */ /* 0x000fe20000000000 */
[-C--:B------:R-:W-:Y:S01]  /*2160*/  ISETP.GE.AND P3, PT, R45, R54.reuse, PT ;  /* 0x000000362d00720c */ /* 0x080fe20003f66270 */
[----:B------:R-:W-:Y:S01]  /*2170*/  VIADD R45, R57, 0xa0 ;  /* 0x000000a0392d7836 */ /* 0x000fe20000000000 */
[----:B------:R-:W-:-:S02]  /*2180*/  ISETP.GE.AND P1, PT, R47, R54, PT ;  /* 0x000000362f00720c */ /* 0x000fc40003f26270 */
[-C--:B------:R-:W-:Y:S01]  /*2190*/  ISETP.GE.AND P2, PT, R3, R54.reuse, PT ;  /* 0x000000360300720c */ /* 0x080fe20003f46270 */
[----:B------:R-:W-:Y:S01]  /*21a0*/  VIADD R3, R57, 0xc0 ;  /* 0x000000c039037836 */ /* 0x000fe20000000000 */
[-C--:B------:R-:W-:Y:S01]  /*21b0*/  ISETP.GE.AND P6, PT, R45, R54.reuse, PT ;  /* 0x000000362d00720c */ /* 0x080fe20003fc6270 */
[----:B------:R-:W-:Y:S02]  /*21c0*/  VIADD R45, R57, 0xe0 ;  /* 0x000000e0392d7836 */ /* 0x000fe40000000000 */
[----:B------:R0:W5:Y:S01]  /*21d0*/  @!P5 LDG.E R11, desc[UR6][R8.64] ;  /* 0x00000006080bd981 */ /* 0x000162000c1e1900 */
[-C--:B------:R-:W-:Y:S01]  /*21e0*/  ISETP.GE.AND P5, PT, R3, R54.reuse, PT ;  /* 0x000000360300720c */ /* 0x080fe20003fa6270 */
[----:B------:R-:W-:Y:S02]  /*21f0*/  VIADD R3, R57, 0x100 ;  /* 0x0000010039037836 */ /* 0x000fe40000000000 */
[----:B-1----:R0:W5:Y:S01]  /*2200*/  @!P4 LDG.E R13, desc[UR6][R8.64+0x80] ;  /* 0x00008006080dc981 */ /* 0x002162000c1e1900 */
[----:B------:R-:W-:Y:S01]  /*2210*/  ISETP.GE.AND P4, PT, R45, R54, PT ;  /* 0x000000362d00720c */ /* 0x000fe20003f86270 */
[----:B------:R-:W-:-:S02]  /*2220*/  VIADD R45, R57, 0x120 ;  /* 0x00000120392d7836 */ /* 0x000fc40000000000 */
[----:B------:R0:W5:Y:S01]  /*2230*/  @!P3 LDG.E R15, desc[UR6][R8.64+0x100] ;  /* 0x00010006080fb981 */ /* 0x000162000c1e1900 */
[-C--:B------:R-:W-:Y:S01]  /*2240*/  ISETP.GE.AND P3, PT, R3, R54.reuse, PT ;  /* 0x000000360300720c */ /* 0x080fe20003f66270 */
[----:B------:R-:W-:Y:S02]  /*2250*/  VIADD R3, R57, 0x140 ;  /* 0x0000014039037836 */ /* 0x000fe40000000000 */
[----:B------:R0:W5:Y:S01]  /*2260*/  @!P2 LDG.E R17, desc[UR6][R8.64+0x180] ;  /* 0x000180060811a981 */ /* 0x000162000c1e1900 */
[-C--:B------:R-:W-:Y:S01]  /*2270*/  ISETP.GE.AND P2, PT, R45, R54.reuse, PT ;  /* 0x000000362d00720c */ /* 0x080fe20003f46270 */
[----:B------:R-:W-:Y:S02]  /*2280*/  VIADD R45, R57, 0x160 ;  /* 0x00000160392d7836 */ /* 0x000fe40000000000 */
[----:B------:R0:W5:Y:S01]  /*2290*/  @!P1 LDG.E R19, desc[UR6][R8.64+0x200] ;  /* 0x0002000608139981 */ /* 0x000162000c1e1900 */
        /* <DEDUP_REMOVED lines=15> */
[----:B------:R-:W-:-:S03]  /*2390*/  ISETP.GE.AND P2, PT, R45, R54, PT ;  /* 0x000000362d00720c */ /* 0x000fc60003f46270 */
[----:B------:R0:W5:Y:S01]  /*23a0*/  @!P1 LDG.E R31, desc[UR6][R8.64+0x500] ;  /* 0x00050006081f9981 */ /* 0x000162000c1e1900 */
[----:B------:R-:W-:-:S03]  /*23b0*/  ISETP.GE.AND P1, PT, R3, R54, PT ;  /* 0x000000360300720c */ /* 0x000fc60003f26270 */
[----:B------:R0:W5:Y:S04]  /*23c0*/  @!P6 LDG.E R33, desc[UR6][R8.64+0x580] ;  /* 0x000580060821e981 */ /* 0x000168000c1e1900 */
[----:B------:R0:W5:Y:S04]  /*23d0*/  @!P5 LDG.E R35, desc[UR6][R8.64+0x600] ;  /* 0x000600060823d981 */ /* 0x000168000c1e1900 */
[----:B------:R0:W5:Y:S04]  /*23e0*/  @!P4 LDG.E R37, desc[UR6][R8.64+0x680] ;  /* 0x000680060825c981 */ /* 0x000168000c1e1900 */
[----:B------:R0:W5:Y:S04]  /*23f0*/  @!P3 LDG.E R39, desc[UR6][R8.64+0x700] ;  /* 0x000700060827b981 */ /* 0x000168000c1e1900 */
[----:B------:R0:W5:Y:S04]  /*2400*/  @!P2 LDG.E R41, desc[UR6][R8.64+0x780] ;  /* 0x000780060829a981 */ /* 0x000168000c1e1900 */
[----:B------:R0:W5:Y:S02]  /*2410*/  @!P1 LDG.E R43, desc[UR6][R8.64+0x800] ;  /* 0x00080006082b9981 */ /* 0x000164000c1e1900 */
.L_x_27:
[----:B------:R-:W-:Y:S05]  /*2420*/  @P0 BRA `(.L_x_28) ;  /* 0x0000000000540947 */ /* 0x000fea0003800000 */
[----:B------:R-:W1:Y:S02]  /*2430*/  LDCU.64 UR4, c[0x0][0x3b0] ;  /* 0x00007600ff0477ac */ /* 0x000e640008000a00 */
[----:B-1----:R-:W-:-:S04]  /*2440*/  LEA R2, P0, R0, UR4, 0x2 ;  /* 0x0000000400027c11 */ /* 0x002fc8000f8010ff */
[----:B------:R-:W-:-:S05]  /*2450*/  LEA.HI.X R3, R0, UR5, R7, 0x2, P0 ;  /* 0x0000000500037c11 */ /* 0x000fca00080f1407 */
[----:B-----5:R-:W-:Y:S04]  /*2460*/  STG.E desc[UR6][R2.64], R11 ;  /* 0x0000000b02007986 */ /* 0x020fe8000c101906 */
[----:B------:R-:W-:Y:S04]  /*2470*/  STG.E desc[UR6][R2.64+0x80], R13 ;  /* 0x0000800d02007986 */ /* 0x000fe8000c101906 */
        /* <DEDUP_REMOVED lines=14> */
[----:B------:R-:W-:Y:S01]  /*2560*/  STG.E desc[UR6][R2.64+0x800], R43 ;  /* 0x0008002b02007986 */ /* 0x000fe2000c101906 */
[----:B------:R-:W-:Y:S05]  /*2570*/  EXIT ;  /* 0x000000000000794d */ /* 0x000fea0003800000 */
.L_x_28:
[----:B------:R-:W1:Y:S01]  /*2580*/  LDCU.64 UR4, c[0x0][0x3b0] ;  /* 0x00007600ff0477ac */ /* 0x000e620008000a00 */
[----:B------:R-:W-:Y:S02]  /*2590*/  IMAD R42, R42, -0x1980, R5 ;  /* 0xffffe6802a2a7824 */ /* 0x000fe400078e0205 */
[C---:B------:R-:W-:Y:S02]  /*25a0*/  VIADD R5, R57.reuse, 0x40 ;  /* 0x0000004039057836 */ /* 0x040fe40000000000 */
[C---:B------:R-:W-:Y:S01]  /*25b0*/  VIADD R3, R57.reuse, 0x20 ;  /* 0x0000002039037836 */ /* 0x040fe20000000000 */
[CC--:B------:R-:W-:Y:S01]  /*25c0*/  ISETP.GE.AND P3, PT, R57.reuse, R42.reuse, PT ;  /* 0x0000002a3900720c */ /* 0x0c0fe20003f66270 */
[----:B0--3--:R-:W-:Y:S01]  /*25d0*/  VIADD R9, R57, 0x60 ;  /* 0x0000006039097836 */ /* 0x009fe20000000000 */
[-C--:B------:R-:W-:Y:S01]  /*25e0*/  ISETP.GE.AND P1, PT, R5, R42.reuse, PT ;  /* 0x0000002a0500720c */ /* 0x080fe20003f26270 */
[----:B------:R-:W-:Y:S01]  /*25f0*/  VIADD R5, R57, 0x80 ;  /* 0x0000008039057836 */ /* 0x000fe20000000000 */
[-C--:B------:R-:W-:Y:S01]  /*2600*/  ISETP.GE.AND P2, PT, R3, R42.reuse, PT ;  /* 0x0000002a0300720c */ /* 0x080fe20003f46270 */
[----:B------:R-:W-:Y:S01]  /*2610*/  VIADD R45, R57, 0xc0 ;  /* 0x000000c0392d7836 */ /* 0x000fe20000000000 */
[-C--:B------:R-:W-:Y:S01]  /*2620*/  ISETP.GE.AND P0, PT, R9, R42.reuse, PT ;  /* 0x0000002a0900720c */ /* 0x080fe20003f06270 */
[----:B------:R-:W-:Y:S01]  /*2630*/  VIADD R9, R57, 0xa0 ;  /* 0x000000a039097836 */ /* 0x000fe20000000000 */
[----:B------:R-:W-:Y:S01]  /*2640*/  ISETP.GE.AND P6, PT, R5, R42, PT ;  /* 0x0000002a0500720c */ /* 0x000fe20003fc6270 */
[----:B------:R-:W-:Y:S01]  /*2650*/  VIADD R5, R57, 0xe0 ;  /* 0x000000e039057836 */ /* 0x000fe20000000000 */
[----:B-1----:R-:W-:-:S02]  /*2660*/  LEA R2, P4, R0, UR4, 0x2 ;  /* 0x0000000400027c11 */ /* 0x002fc4000f8810ff */
[-C--:B------:R-:W-:Y:S02]  /*2670*/  ISETP.GE.AND P5, PT, R9, R42.reuse, PT ;  /* 0x0000002a0900720c */ /* 0x080fe40003fa6270 */
[----:B------:R-:W-:Y:S01]  /*2680*/  LEA.HI.X R3, R0, UR5, R7, 0x2, P4 ;  /* 0x0000000500037c11 */ /* 0x000fe2000a0f1407 */
[----:B------:R-:W-:Y:S01]  /*2690*/  VIADD R7, R57, 0x100 ;  /* 0x0000010039077836 */ /* 0x000fe20000000000 */
[----:B------:R-:W-:-:S03]  /*26a0*/  ISETP.GE.AND P4, PT, R45, R42, PT ;  /* 0x0000002a2d00720c */ /* 0x000fc60003f86270 */
[----:B-----5:R0:W-:Y:S01]  /*26b0*/  @!P3 STG.E desc[UR6][R2.64], R11 ;  /* 0x0000000b0200b986 */ /* 0x0201e2000c101906 */
        /* <DEDUP_REMOVED lines=19> */
[C---:B------:R-:W-:Y:S02]  /*27f0*/  VIADD R5, R57.reuse, 0x1e0 ;  /* 0x000001e039057836 */ /* 0x040fe40000000000 */
[----:B------:R-:W-:Y:S01]  /*2800*/  VIADD R57, R57, 0x200 ;  /* 0x0000020039397836 */ /* 0x000fe20000000000 */
[----:B------:R0:W-:Y:S01]  /*2810*/  @!P3 STG.E desc[UR6][R2.64+0x380], R25 ;  /* 0x000380190200b986 */ /* 0x0001e2000c101906 */
[----:B------:R-:W-:-:S03]  /*2820*/  ISETP.GE.AND P3, PT, R7, R42, PT ;  /* 0x0000002a0700720c */ /* 0x000fc60003f66270 */
        /* <DEDUP_REMOVED lines=9> */
[----:B------:R0:W-:Y:S01]  /*28c0*/  @!P2 STG.E desc[UR6][R2.64+0x780], R41 ;  /* 0x000780290200a986 */ /* 0x0001e2000c101906 */
[----:B------:R-:W-:Y:S05]  /*28d0*/  @P1 EXIT ;  /* 0x000000000000194d */ /* 0x000fea0003800000 */
[----:B------:R-:W-:Y:S01]  /*28e0*/  STG.E desc[UR6][R2.64+0x800], R43 ;  /* 0x0008002b02007986 */ /* 0x000fe2000c101906 */
[----:B------:R-:W-:Y:S05]  /*28f0*/  EXIT ;  /* 0x000000000000794d */ /* 0x000fea0003800000 */
.L_x_14:
[----:B------:R-:W-:Y:S01]  /*2900*/  IMAD.MOV.U32 R2, RZ, RZ, RZ ;  /* 0x000000ffff027224 */ /* 0x000fe200078e00ff */
[C---:B------:R-:W-:Y:S01]  /*2910*/  ISETP.GT.U32.AND P0, PT, R3.reuse, 0x1f, PT ;  /* 0x0000001f0300780c */ /* 0x040fe20003f04070 */
[----:B------:R-:W-:Y:S05]  /*2920*/  WARPSYNC.ALL ;  /* 0x0000000000007948 */ /* 0x000fea0003800000 */
[----:B------:R-:W-:-:S04]  /*2930*/  IMAD.HI.U32 R14, R3, 0x15555556, R2 ;  /* 0x15555556030e7827 */ /* 0x000fc800078e0002 */
[----:B------:R-:W-:-:S05]  /*2940*/  IMAD R15, R14, 0x4, R7 ;  /* 0x000000040e0f7824 */ /* 0x000fca00078e0207 */
[----:B------:R0:W-:Y:S01]  /*2950*/  STS [R15+0x3410], R0 ;  /* 0x003410000f007388 */ /* 0x0001e20000000800 */
[----:B------:R-:W-:Y:S06]  /*2960*/  BAR.SYNC.DEFER_BLOCKING 0x0 ;  /* 0x0000000000007b1d */ /* 0x000fec0000010000 */
[----:B------:R-:W-:Y:S05]  /*2970*/  @P0 BRA `(.L_x_29) ;  /* 0x0000000000dc0947 */ /* 0x000fea0003800000 */
[----:B------:R-:W-:Y:S01]  /*2980*/  IMAD R14, R3, 0x34, R7 ;  /* 0x00000034030e7824 */ /* 0x000fe200078e0207 */
[----:B------:R-:W-:-:S04]  /*2990*/  UMOV UR8, 0xffffffff ;  /* 0xffffffff00087882 */ /* 0x000fc80000000000 */
[----:B------:R-:W-:Y:S04]  /*29a0*/  LDS R28, [R14+0x3410] ;  /* 0x003410000e1c7984 */ /* 0x000fe80000000800 */
[----:B------:R-:W-:Y:S04]  /*29b0*/  LDS R29, [R14+0x3414] ;  /* 0x003414000e1d7984 */ /* 0x000fe80000000800 */
[----:B------:R-:W1:Y:S04]  /*29c0*/  LDS R30, [R14+0x3418] ;  /* 0x003418000e1e7984 */ /* 0x000e680000000800 */
[----:B------:R-:W-:Y:S04]  /*29d0*/  LDS R31, [R14+0x341c] ;  /* 0x00341c000e1f7984 */ /* 0x000fe80000000800 */
[----:B------:R-:W2:Y:S04]  /*29e0*/  LDS R32, [R14+0x3420] ;  /* 0x003420000e207984 */ /* 0x000ea80000000800 */
[----:B------:R-:W-:Y:S04]  /*29f0*/  LDS R33, [R14+0x3424] ;  /* 0x003424000e217984 */ /* 0x000fe80000000800 */
[----:B------:R-:W3:Y:S04]  /*2a00*/  LDS R34, [R14+0x3428] ;  /* 0x003428000e227984 */ /* 0x000ee80000000800 */
[----:B------:R-:W-:Y:S04]  /*2a10*/  LDS R35, [R14+0x342c] ;  /* 0x00342c000e237984 */ /* 0x000fe80000000800 */
[----:B------:R-:W4:Y:S04]  /*2a20*/  LDS R36, [R14+0x3430] ;  /* 0x003430000e247984 */ /* 0x000f280000000800 */
[----:B------:R-:W-:Y:S04]  /*2a30*/  LDS R37, [R14+0x3434] ;  /* 0x003434000e257984 */ /* 0x000fe80000000800 */
[----:B------:R-:W5:Y:S04]  /*2a40*/  LDS R38, [R14+0x3438] ;  /* 0x003438000e267984 */ /* 0x000f680000000800 */
[----:B------:R-:W0:Y:S01]  /*2a50*/  LDS R39, [R14+0x343c] ;  /* 0x00343c000e277984 */ /* 0x000e220000000800 */
[----:B-1----:R-:W-:-:S04]  /*2a60*/  IADD3 R40, PT, PT, R30, R29, R28 ;  /* 0x0000001d1e287210 */ /* 0x002fc80007ffe01c */
[----:B--2---:R-:W-:-:S04]  /*2a70*/  IADD3 R40, PT, PT, R32, R40, R31 ;  /* 0x0000002820287210 */ /* 0x004fc80007ffe01f */
[----:B---3--:R-:W-:-:S04]  /*2a80*/  IADD3 R40, PT, PT, R34, R40, R33 ;  /* 0x0000002822287210 */ /* 0x008fc80007ffe021 */
[----:B----4-:R-:W-:-:S04]  /*2a90*/  IADD3 R40, PT, PT, R36, R40, R35 ;  /* 0x0000002824287210 */ /* 0x010fc80007ffe023 */
[----:B-----5:R-:W-:-:S05]  /*2aa0*/  IADD3 R40, PT, PT, R38, R40, R37 ;  /* 0x0000002826287210 */ /* 0x020fca0007ffe025 */
[----:B0-----:R-:W-:Y:S01]  /*2ab0*/  IMAD.IADD R39, R39, 0x1, R40 ;  /* 0x0000000127277824 */ /* 0x001fe200078e0228 */
[----:B------:R-:W-:Y:S06]  /*2ac0*/  BRA.DIV UR8, `(.L_x_30) ;  /* 0x0000007a08547947 */ /* 0x000fec000b800000 */
[----:B------:R-:W0:Y:S02]  /*2ad0*/  SHFL.UP P0, R40, R39, 0x1, RZ ;  /* 0x0420000027287989 */ /* 0x000e2400000000ff */
[----:B0-----:R-:W-:-:S05]  /*2ae0*/  @P0 IMAD.IADD R40, R39, 0x1, R40 ;  /* 0x0000000127280824 */ /* 0x001fca00078e0228 */
[----:B------:R-:W0:Y:S02]  /*2af0*/  SHFL.UP P0, R43, R40, 0x2, RZ ;  /* 0x04400000282b7989 */ /* 0x000e2400000000ff */
[----:B0-----:R-:W-:-:S05]  /*2b00*/  @P0 IMAD.IADD R43, R40, 0x1, R43 ;  /* 0x00000001282b0824 */ /* 0x001fca00078e022b */
[----:B------:R-:W0:Y:S02]  /*2b10*/  SHFL.UP P0, R44, R43, 0x4, RZ ;  /* 0x048000002b2c7989 */ /* 0x000e2400000000ff */
[----:B0-----:R-:W-:-:S05]  /*2b20*/  @P0 IMAD.IADD R44, R43, 0x1, R44 ;  /* 0x000000012b2c0824 */ /* 0x001fca00078e022c */
[----:B------:R-:W0:Y:S02]  /*2b30*/  SHFL.UP P0, R45, R44, 0x8, RZ ;  /* 0x050000002c2d7989 */ /* 0x000e2400000000ff */
[----:B0-----:R-:W-:-:S05]  /*2b40*/  @P0 IMAD.IADD R45, R44, 0x1, R45 ;  /* 0x000000012c2d0824 */ /* 0x001fca00078e022d */
[----:B------:R0:W1:Y:S02]  /*2b50*/  SHFL.UP P0, R46, R45, 0x10, RZ ;  /* 0x060000002d2e7989 */ /* 0x00006400000000ff */
.L_x_120:
[----:B-1----:R-:W-:-:S04]  /*2b60*/  @P0 IMAD.IADD R46, R45, 0x1, R46 ;  /* 0x000000012d2e0824 */ /* 0x002fc800078e022e */
[----:B------:R-:W-:-:S04]  /*2b70*/  IMAD.IADD R39, R46, 0x1, -R39 ;  /* 0x000000012e277824 */ /* 0x000fc800078e0a27 */
[----:B------:R-:W-:Y:S01]  /*2b80*/  IMAD.IADD R28, R28, 0x1, R39 ;  /* 0x000000011c1c7824 */ /* 0x000fe200078e0227 */
[----:B------:R1:W-:Y:S03]  /*2b90*/  STS [R14+0x3410], R39 ;  /* 0x003410270e007388 */ /* 0x0003e60000000800 */
        /* <DEDUP_REMOVED lines=19> */
[----:B------:R1:W-:Y:S04]  /*2cd0*/  STS [R14+0x3438], R37 ;  /* 0x003438250e007388 */ /* 0x0003e80000000800 */
[----:B------:R1:W-:Y:S02]  /*2ce0*/  STS [R14+0x343c], R43 ;  /* 0x00343c2b0e007388 */ /* 0x0003e40000000800 */
.L_x_29:
[----:B------:R-:W-:Y:S05]  /*2cf0*/  WARPSYNC.ALL ;  /* 0x0000000000007948 */ /* 0x000fea0003800000 */
[----:B------:R-:W-:Y:S01]  /*2d00*/  BAR.SYNC.DEFER_BLOCKING 0x0 ;  /* 0x0000000000007b1d */ /* 0x000fe20000010000 */
[----:B------:R-:W-:Y:S02]  /*2d10*/  ISETP.NE.AND P0, PT, R50, RZ, PT ;  /* 0x000000ff3200720c */ /* 0x000fe40003f05270 */
[----:B-1----:R-:W-:-:S03]  /*2d20*/  SHF.R.U32.HI R28, RZ, UR5, R27 ;  /* 0x00000005ff1c7c19 */ /* 0x002fc6000801161b */
[----:B------:R-:W-:Y:S01]  /*2d30*/  BSSY.RECONVERGENT B0, `(.L_x_31) ;  /* 0x0000028000007945 */ /* 0x000fe20003800200 */
[----:B------:R-:W-:Y:S01]  /*2d40*/  LOP3.LUT R28, R28, UR4, RZ, 0x30, !PT ;  /* 0x000000041c1c7c12 */ /* 0x000fe2000f8e30ff */
[----:B0-----:R-:W0:Y:S06]  /*2d50*/  LDS R15, [R15+0x3410] ;  /* 0x003410000f0f7984 */ /* 0x001e2c0000000800 */
[----:B------:R-:W-:Y:S05]  /*2d60*/  @P0 BRA `(.L_x_32) ;  /* 0x0000000000900947 */ /* 0x000fea0003800000 */
[----:B------:R-:W0:Y:S04]  /*2d70*/  LDS R14, [R51] ;  /* 0x00000000330e7984 */ /* 0x000e280000000800 */
[----:B------:R-:W1:Y:S04]  /*2d80*/  LDS R30, [R51+0x400] ;  /* 0x00040000331e7984 */ /* 0x000e680000000800 */
[----:B------:R-:W2:Y:S04]  /*2d90*/  LDS R32, [R51+0x800] ;  /* 0x0008000033207984 */ /* 0x000ea80000000800 */
[----:B------:R-:W3:Y:S04]  /*2da0*/  LDS R34, [R51+0xc00] ;  /* 0x000c000033227984 */ /* 0x000ee80000000800 */
[----:B------:R-:W4:Y:S04]  /*2db0*/  LDS R36, [R51+0x1000] ;  /* 0x0010000033247984 */ /* 0x000f280000000800 */
[----:B------:R-:W5:Y:S04]  /*2dc0*/  LDS R38, [R51+0x1400] ;  /* 0x0014000033267984 */ /* 0x000f680000000800 */
[----:B------:R-:W5:Y:S04]  /*2dd0*/  LDS R40, [R51+0x1800] ;  /* 0x0018000033287984 */ /* 0x000f680000000800 */
[----:B------:R-:W5:Y:S04]  /*2de0*/  LDS R44, [R51+0x1c00] ;  /* 0x001c0000332c7984 */ /* 0x000f680000000800 */
[----:B------:R-:W5:Y:S04]  /*2df0*/  LDS R46, [R51+0x2000] ;  /* 0x00200000332e7984 */ /* 0x000f680000000800 */
[----:B------:R-:W5:Y:S04]  /*2e00*/  LDS R58, [R51+0x2400] ;  /* 0x00240000333a7984 */ /* 0x000f680000000800 */
[----:B------:R-:W5:Y:S01]  /*2e10*/  LDS R60, [R51+0x2800] ;  /* 0x00280000333c7984 */ /* 0x000f620000000800 */
[----:B0-----:R-:W-:-:S03]  /*2e20*/  IMAD.IADD R14, R15, 0x1, R14 ;  /* 0x000000010f0e7824 */ /* 0x001fc600078e020e */
[----:B------:R-:W0:Y:S01]  /*2e30*/  LDS R62, [R51+0x2c00] ;  /* 0x002c0000333e7984 */ /* 0x000e220000000800 */
[C---:B-1----:R-:W-:Y:S02]  /*2e40*/  IMAD.IADD R30, R15.reuse, 0x1, R30 ;  /* 0x000000010f1e7824 */ /* 0x042fe400078e021e */
[C---:B--2---:R-:W-:Y:S01]  /*2e50*/  IMAD.IADD R32, R15.reuse, 0x1, R32 ;  /* 0x000000010f207824 */ /* 0x044fe200078e0220 */
[----:B------:R1:W-:Y:S01]  /*2e60*/  STS [R51], R14 ;  /* 0x0000000e33007388 */ /* 0x0003e20000000800 */
[----:B---3--:R-:W-:-:S03]  /*2e70*/  IMAD.IADD R34, R15, 0x1, R34 ;  /* 0x000000010f227824 */ /* 0x008fc600078e0222 */
[----:B------:R1:W-:Y:S01]  /*2e80*/  STS [R51+0x400], R30 ;  /* 0x0004001e33007388 */ /* 0x0003e20000000800 */
[----:B----4-:R-:W-:-:S03]  /*2e90*/  IMAD.IADD R36, R15, 0x1, R36 ;  /* 0x000000010f247824 */ /* 0x010fc600078e0224 */
[----:B------:R1:W-:Y:S01]  /*2ea0*/  STS [R51+0x800], R32 ;  /* 0x0008002033007388 */ /* 0x0003e20000000800 */
[----:B-----5:R-:W-:-:S03]  /*2eb0*/  IMAD.IADD R38, R15, 0x1, R38 ;  /* 0x000000010f267824 */ /* 0x020fc600078e0226 */
[----:B------:R1:W-:Y:S01]  /*2ec0*/  STS [R51+0xc00], R34 ;  /* 0x000c002233007388 */ /* 0x0003e20000000800 */
[----:B------:R-:W-:-:S03]  /*2ed0*/  IMAD.IADD R40, R15, 0x1, R40 ;  /* 0x000000010f287824 */ /* 0x000fc600078e0228 */
        /* <DEDUP_REMOVED lines=9> */
[----:B0-----:R-:W-:-:S03]  /*2f70*/  IMAD.IADD R62, R15, 0x1, R62 ;  /* 0x000000010f3e7824 */ /* 0x001fc600078e023e */
[----:B------:R1:W-:Y:S04]  /*2f80*/  STS [R51+0x2400], R58 ;  /* 0x0024003a33007388 */ /* 0x0003e80000000800 */
[----:B------:R1:W-:Y:S04]  /*2f90*/  STS [R51+0x2800], R60 ;  /* 0x0028003c33007388 */ /* 0x0003e80000000800 */
[----:B------:R1:W-:Y:S02]  /*2fa0*/  STS [R51+0x2c00], R62 ;  /* 0x002c003e33007388 */ /* 0x0003e40000000800 */
.L_x_32:
[----:B------:R-:W-:Y:S05]  /*2fb0*/  BSYNC.RECONVERGENT B0 ;  /* 0x0000000000007941 */ /* 0x000fea0003800200 */
.L_x_31:
[----:B------:R-:W-:Y:S01]  /*2fc0*/  BAR.SYNC.DEFER_BLOCKING 0x0 ;  /* 0x0000000000007b1d */ /* 0x000fe20000010000 */
[----:B------:R-:W-:Y:S01]  /*2fd0*/  R2P PR, R28, 0x7f ;  /* 0x0000007f1c007804 */ /* 0x000fe20000000000 */
[----:B------:R-:W-:-:S04]  /*2fe0*/  IMAD.MOV.U32 R47, RZ, RZ, RZ ;  /* 0x000000ffff2f7224 */ /* 0x000fc800078e00ff */
[----:B------:R-:W-:Y:S08]  /*2ff0*/  BSSY.RECONVERGENT B0, `(.L_x_33) ;  /* 0x0000024000007945 */ /* 0x000ff00003800200 */
[----:B-1----:R-:W-:Y:S02]  /*3000*/  VOTE.ANY R14, PT, P0 ;  /* 0x00000000000e7806 */ /* 0x002fe400000e0100 */
[----:B------:R-:W-:-:S02]  /*3010*/  VOTE.ANY R29, PT, P1 ;  /* 0x00000000001d7806 */ /* 0x000fc400008e0100 */
[----:B------:R-:W-:Y:S02]  /*3020*/  @!P0 LOP3.LUT R14, RZ, R14, RZ, 0x33, !PT ;  /* 0x0000000eff0e8212 */ /* 0x000fe400078e33ff */
[----:B------:R-:W-:Y:S02]  /*3030*/  VOTE.ANY R31, PT, P2 ;  /* 0x00000000001f7806 */ /* 0x000fe400010e0100 */
[----:B------:R-:W-:Y:S02]  /*3040*/  @!P1 LOP3.LUT R29, RZ, R29, RZ, 0x33, !PT ;  /* 0x0000001dff1d9212 */ /* 0x000fe400078e33ff */
[----:B------:R-:W-:Y:S02]  /*3050*/  VOTE.ANY R33, PT, P3 ;  /* 0x0000000000217806 */ /* 0x000fe400018e0100 */
[----:B------:R-:W-:Y:S02]  /*3060*/  @!P2 LOP3.LUT R31, RZ, R31, RZ, 0x33, !PT ;  /* 0x0000001fff1fa212 */ /* 0x000fe400078e33ff */
[----:B------:R-:W-:-:S02]  /*3070*/  LOP3.LUT R14, R29, R14, RZ, 0xc0, !PT ;  /* 0x0000000e1d0e7212 */ /* 0x000fc400078ec0ff */
[----:B------:R-:W-:Y:S02]  /*3080*/  @!P3 LOP3.LUT R33, RZ, R33, RZ, 0x33, !PT ;  /* 0x00000021ff21b212 */ /* 0x000fe400078e33ff */
[----:B------:R-:W-:Y:S02]  /*3090*/  LOP3.LUT R14, R31, R14, RZ, 0xc0, !PT ;  /* 0x0000000e1f0e7212 */ /* 0x000fe400078ec0ff */
[----:B------:R-:W-:Y:S02]  /*30a0*/  VOTE.ANY R29, PT, P4 ;  /* 0x00000000001d7806 */ /* 0x000fe400020e0100 */
[----:B------:R-:W-:Y:S02]  /*30b0*/  LOP3.LUT R14, R33, R14, RZ, 0xc0, !PT ;  /* 0x0000000e210e7212 */ /* 0x000fe400078ec0ff */
[----:B------:R-:W-:Y:S02]  /*30c0*/  @!P4 LOP3.LUT R29, RZ, R29, RZ, 0x33, !PT ;  /* 0x0000001dff1dc212 */ /* 0x000fe400078e33ff */
[----:B------:R-:W-:-:S02]  /*30d0*/  VOTE.ANY R31, PT, P5 ;  /* 0x00000000001f7806 */ /* 0x000fc400028e0100 */
[----:B------:R-:W-:Y:S01]  /*30e0*/  LOP3.LUT R14, R29, R14, RZ, 0xc0, !PT ;  /* 0x0000000e1d0e7212 */ /* 0x000fe200078ec0ff */
[----:B------:R-:W-:Y:S01]  /*30f0*/  IMAD.SHL.U32 R29, R3, 0x20, RZ ;  /* 0x00000020031d7824 */ /* 0x000fe200078e00ff */
[----:B------:R-:W-:Y:S02]  /*3100*/  LOP3.LUT P0, RZ, R28, 0x80, RZ, 0xc0, !PT ;  /* 0x000000801cff7812 */ /* 0x000fe4000780c0ff */
[----:B------:R-:W-:Y:S02]  /*3110*/  @!P5 LOP3.LUT R31, RZ, R31, RZ, 0x33, !PT ;  /* 0x0000001fff1fd212 */ /* 0x000fe400078e33ff */
[----:B------:R-:W-:Y:S02]  /*3120*/  VOTE.ANY R30, PT, P6 ;  /* 0x00000000001e7806 */ /* 0x000fe400030e0100 */
[----:B------:R-:W-:Y:S02]  /*3130*/  LOP3.LUT R31, R31, R14, RZ, 0xc0, !PT ;  /* 0x0000000e1f1f7212 */ /* 0x000fe400078ec0ff */
[----:B------:R-:W1:Y:S01]  /*3140*/  S2R R14, SR_LEMASK ;  /* 0x00000000000e7919 */ /* 0x000e620000003a00 */
[----:B------:R-:W-:-:S04]  /*3150*/  @!P6 LOP3.LUT R30, RZ, R30, RZ, 0x33, !PT ;  /* 0x0000001eff1ee212 */ /* 0x000fc800078e33ff */
[----:B------:R-:W-:Y:S02]  /*3160*/  VOTE.ANY R32, PT, P0 ;  /* 0x0000000000207806 */ /* 0x000fe400000e0100 */
[----:B------:R-:W-:Y:S02]  /*3170*/  LOP3.LUT R31, R30, R31, RZ, 0xc0, !PT ;  /* 0x0000001f1e1f7212 */ /* 0x000fe400078ec0ff */
[----:B------:R-:W-:Y:S02]  /*3180*/  @!P0 LOP3.LUT R32, RZ, R32, RZ, 0x33, !PT ;  /* 0x00000020ff208212 */ /* 0x000fe400078e33ff */
[----:B------:R-:W-:Y:S02]  /*3190*/  LOP3.LUT R30, R29, 0x7c00, RZ, 0xc0, !PT ;  /* 0x00007c001d1e7812 */ /* 0x000fe400078ec0ff */
[----:B------:R-:W-:-:S03]  /*31a0*/  LOP3.LUT R31, R32, R31, RZ, 0xc0, !PT ;  /* 0x0000001f201f7212 */ /* 0x000fc600078ec0ff */
[----:B------:R-:W-:Y:S01]  /*31b0*/  IMAD.IADD R29, R7, 0x1, R30 ;  /* 0x00000001071d7824 */ /* 0x000fe200078e021e */
[----:B------:R-:W2:Y:S01]  /*31c0*/  FLO.U32 R32, R31 ;  /* 0x0000001f00207300 */ /* 0x000ea200000e0000 */
[----:B-1----:R-:W-:Y:S02]  /*31d0*/  LOP3.LUT R44, R14, R31, RZ, 0xc0, !PT ;  /* 0x0000001f0e2c7212 */ /* 0x002fe400078ec0ff */
[----:B--2---:R-:W-:-:S05]  /*31e0*/  ISETP.NE.AND P0, PT, R24, R32, PT ;  /* 0x000000201800720c */ /* 0x004fca0003f05270 */
[----:B------:R-:W1:Y:S08]  /*31f0*/  POPC R44, R44 ;  /* 0x0000002c002c7309 */ /* 0x000e700000000000 */
[----:B------:R-:W-:Y:S05]  /*3200*/  @P0 BRA `(.L_x_34) ;  /* 0x0000000000080947 */ /* 0x000fea0003800000 */
[----:B------:R-:W-:-:S06]  /*3210*/  IMAD R47, R28, 0x4, R29 ;  /* 0x000000041c2f7824 */ /* 0x000fcc00078e021d */
[----:B-1----:R2:W3:Y:S02]  /*3220*/  ATOMS.ADD R47, [R47], R44 ;  /* 0x0000002c2f2f738c */ /* 0x0024e40000000000 */
.L_x_34:
[----:B------:R-:W-:Y:S05]  /*3230*/  BSYNC.RECONVERGENT B0 ;  /* 0x0000000000007941 */ /* 0x000fea0003800200 */
.L_x_33:
[----:B------:R-:W-:Y:S01]  /*3240*/  R2P PR, R52, 0x7f ;  /* 0x0000007f34007804 */ /* 0x000fe20000000000 */
[----:B---3--:R3:W4:Y:S01]  /*3250*/  SHFL.IDX PT, R47, R47, R32, 0x1f ;  /* 0x00001f202f2f7589 */ /* 0x00872200000e0000 */
[----:B------:R-:W-:Y:S01]  /*3260*/  BSSY.RECONVERGENT B0, `(.L_x_35) ;  /* 0x0000021000007945 */ /* 0x000fe20003800200 */
[----:B------:R-:W-:-:S10]  /*3270*/  IMAD.MOV.U32 R49, RZ, RZ, RZ ;  /* 0x000000ffff317224 */ /* 0x000fd400078e00ff */
[----:B------:R-:W-:Y:S02]  /*3280*/  VOTE.ANY R28, PT, P0 ;  /* 0x00000000001c7806 */ /* 0x000fe400000e0100 */
[----:B------:R-:W-:Y:S02]  /*3290*/  VOTE.ANY R31, PT, P1 ;  /* 0x00000000001f7806 */ /* 0x000fe400008e0100 */
[----:B------:R-:W-:Y:S02]  /*32a0*/  @!P0 LOP3.LUT R28, RZ, R28, RZ, 0x33, !PT ;  /* 0x0000001cff1c8212 */ /* 0x000fe400078e33ff */
[----:B------:R-:W-:Y:S02]  /*32b0*/  VOTE.ANY R33, PT, P2 ;  /* 0x0000000000217806 */ /* 0x000fe400010e0100 */
[----:B------:R-:W-:Y:S02]  /*32c0*/  @!P1 LOP3.LUT R31, RZ, R31, RZ, 0x33, !PT ;  /* 0x0000001fff1f9212 */ /* 0x000fe400078e33ff */
[----:B------:R-:W-:-:S02]  /*32d0*/  @!P2 LOP3.LUT R33, RZ, R33, RZ, 0x33, !PT ;  /* 0x00000021ff21a212 */ /* 0x000fc400078e33ff */
[----:B------:R-:W-:Y:S02]  /*32e0*/  LOP3.LUT R28, R31, R28, RZ, 0xc0, !PT ;  /* 0x0000001c1f1c7212 */ /* 0x000fe400078ec0ff */
[----:B------:R-:W-:Y:S02]  /*32f0*/  VOTE.ANY R31, PT, P3 ;  /* 0x00000000001f7806 */ /* 0x000fe400018e0100 */
[----:B------:R-:W-:Y:S02]  /*3300*/  LOP3.LUT R28, R33, R28, RZ, 0xc0, !PT ;  /* 0x0000001c211c7212 */ /* 0x000fe400078ec0ff */
[----:B------:R-:W-:Y:S02]  /*3310*/  LOP3.LUT P0, RZ, R52, 0x80, RZ, 0xc0, !PT ;  /* 0x0000008034ff7812 */ /* 0x000fe4000780c0ff */
[----:B------:R-:W-:Y:S02]  /*3320*/  VOTE.ANY R33, PT, P4 ;  /* 0x0000000000217806 */ /* 0x000fe400020e0100 */
[----:B------:R-:W-:-:S02]  /*3330*/  @!P3 LOP3.LUT R31, RZ, R31, RZ, 0x33, !PT ;  /* 0x0000001fff1fb212 */ /* 0x000fc400078e33ff */
[----:B------:R-:W-:Y:S02]  /*3340*/  @!P4 LOP3.LUT R33, RZ, R33, RZ, 0x33, !PT ;  /* 0x00000021ff21c212 */ /* 0x000fe400078e33ff */
[----:B------:R-:W-:Y:S02]  /*3350*/  LOP3.LUT R28, R31, R28, RZ, 0xc0, !PT ;  /* 0x0000001c1f1c7212 */ /* 0x000fe400078ec0ff */
[----:B------:R-:W-:Y:S02]  /*3360*/  VOTE.ANY R31, PT, P5 ;  /* 0x00000000001f7806 */ /* 0x000fe400028e0100 */
[----:B------:R-:W-:Y:S02]  /*3370*/  LOP3.LUT R28, R33, R28, RZ, 0xc0, !PT ;  /* 0x0000001c211c7212 */ /* 0x000fe400078ec0ff */
[----:B------:R-:W-:Y:S02]  /*3380*/  VOTE.ANY R33, PT, P6 ;  /* 0x0000000000217806 */ /* 0x000fe400030e0100 */
[----:B------:R-:W-:-:S02]  /*3390*/  @!P5 LOP3.LUT R31, RZ, R31, RZ, 0x33, !PT ;  /* 0x0000001fff1fd212 */ /* 0x000fc400078e33ff */
[----:B------:R-:W-:Y:S02]  /*33a0*/  VOTE.ANY R35, PT, P0 ;  /* 0x0000000000237806 */ /* 0x000fe400000e0100 */
[----:B------:R-:W-:Y:S02]  /*33b0*/  @!P6 LOP3.LUT R33, RZ, R33, RZ, 0x33, !PT ;  /* 0x00000021ff21e212 */ /* 0x000fe400078e33ff */
[----:B------:R-:W-:Y:S02]  /*33c0*/  LOP3.LUT R28, R31, R28, RZ, 0xc0, !PT ;  /* 0x0000001c1f1c7212 */ /* 0x000fe400078ec0ff */
[----:B------:R-:W-:Y:S02]  /*33d0*/  @!P0 LOP3.LUT R35, RZ, R35, RZ, 0x33, !PT ;  /* 0x00000023ff238212 */ /* 0x000fe400078e33ff */
[----:B------:R-:W-:-:S04]  /*33e0*/  LOP3.LUT R28, R33, R28, RZ, 0xc0, !PT ;  /* 0x0000001c211c7212 */ /* 0x000fc800078ec0ff */
[----:B------:R-:W-:-:S04]  /*33f0*/  LOP3.LUT R35, R35, R28, RZ, 0xc0, !PT ;  /* 0x0000001c23237212 */ /* 0x000fc800078ec0ff */
[----:B------:R-:W5:Y:S01]  /*3400*/  FLO.U32 R30, R35 ;  /* 0x00000023001e7300 */ /* 0x000f6200000e0000 */
[----:B------:R-:W-:-:S07]  /*3410*/  LOP3.LUT R46, R14, R35, RZ, 0xc0, !PT ;  /* 0x000000230e2e7212 */ /* 0x000fce00078ec0ff */
[----:B------:R-:W0:Y:S01]  /*3420*/  POPC R46, R46 ;  /* 0x0000002e002e7309 */ /* 0x000e220000000000 */
[----:B-----5:R-:W-:-:S13]  /*3430*/  ISETP.NE.AND P0, PT, R24, R30, PT ;  /* 0x0000001e1800720c */ /* 0x020fda0003f05270 */
[----:B0--34-:R-:W-:Y:S05]  /*3440*/  @P0 BRA `(.L_x_36) ;  /* 0x0000000000080947 */ /* 0x019fea0003800000 */
[----:B------:R-:W-:-:S06]  /*3450*/  IMAD R49, R52, 0x4, R29 ;  /* 0x0000000434317824 */ /* 0x000fcc00078e021d */
[----:B------:R0:W3:Y:S02]  /*3460*/  ATOMS.ADD R49, [R49], R46 ;  /* 0x0000002e3131738c */ /* 0x0000e40000000000 */
.L_x_36:
[----:B------:R-:W-:Y:S05]  /*3470*/  BSYNC.RECONVERGENT B0 ;  /* 0x0000000000007941 */ /* 0x000fea0003800200 */
.L_x_35:
        /* <DEDUP_REMOVED lines=35> */
.L_x_38:
[----:B------:R-:W-:Y:S05]  /*36b0*/  BSYNC.RECONVERGENT B0 ;  /* 0x0000000000007941 */ /* 0x000fea0003800200 */
.L_x_37:
        /* <DEDUP_REMOVED lines=27> */
[----:B------:R-:W-:Y:S02]  /*3870*/  LOP3.LUT R35, R35, R28, RZ, 0xc0, !PT ;  /* 0x0000001c23237212 */ /* 0x000fe400078ec0ff */
[----:B------:R-:W-:Y:S02]  /*3880*/  SHF.R.U32.HI R28, RZ, UR5, R23 ;  /* 0x00000005ff1c7c19 */ /* 0x000fe40008011617 */
[----:B------:R-:W5:Y:S01]  /*3890*/  FLO.U32 R39, R35 ;  /* 0x0000002300277300 */ /* 0x000f6200000e0000 */
[----:B------:R-:W-:Y:S02]  /*38a0*/  LOP3.LUT R53, R14, R35, RZ, 0xc0, !PT ;  /* 0x000000230e357212 */ /* 0x000fe400078ec0ff */
[----:B------:R-:W-:-:S05]  /*38b0*/  LOP3.LUT R30, R28, UR4, RZ, 0x30, !PT ;  /* 0x000000041c1e7c12 */ /* 0x000fca000f8e30ff */
[----:B------:R-:W0:Y:S01]  /*38c0*/  POPC R53, R53 ;  /* 0x0000003500357309 */ /* 0x000e220000000000 */
[----:B-----5:R-:W-:-:S13]  /*38d0*/  ISETP.NE.AND P0, PT, R24, R39, PT ;  /* 0x000000271800720c */ /* 0x020fda0003f05270 */
[----:B0--34-:R-:W-:Y:S05]  /*38e0*/  @P0 BRA `(.L_x_40) ;  /* 0x0000000000080947 */ /* 0x019fea0003800000 */
[----:B------:R-:W-:-:S05]  /*38f0*/  IMAD R48, R48, 0x4, R29 ;  /* 0x0000000430307824 */ /* 0x000fca00078e021d */
[----:B------:R0:W3:Y:S02]  /*3900*/  ATOMS.ADD R56, [R48], R53 ;  /* 0x000000353038738c */ /* 0x0000e40000000000 */
.L_x_40:
[----:B------:R-:W-:Y:S05]  /*3910*/  BSYNC.RECONVERGENT B0 ;  /* 0x0000000000007941 */ /* 0x000fea0003800200 */
.L_x_39:
        /* <DEDUP_REMOVED lines=30> */
[----:B0-----:R-:W-:Y:S02]  /*3b00*/  LOP3.LUT R48, R14, R35, RZ, 0xc0, !PT ;  /* 0x000000230e307212 */ /* 0x001fe400078ec0ff */
[----:B------:R-:W-:-:S05]  /*3b10*/  LOP3.LUT R34, R28, UR4, RZ, 0x30, !PT ;  /* 0x000000041c227c12 */ /* 0x000fca000f8e30ff */
[----:B------:R-:W0:Y:S01]  /*3b20*/  POPC R48, R48 ;  /* 0x0000003000307309 */ /* 0x000e220000000000 */
[----:B-----5:R-:W-:-:S13]  /*3b30*/  ISETP.NE.AND P0, PT, R24, R32, PT ;  /* 0x000000201800720c */ /* 0x020fda0003f05270 */
[----:B0--34-:R-:W-:Y:S05]  /*3b40*/  @P0 BRA `(.L_x_42) ;  /* 0x0000000000080947 */ /* 0x019fea0003800000 */
[----:B------:R-:W-:-:S06]  /*3b50*/  IMAD R45, R30, 0x4, R29 ;  /* 0x000000041e2d7824 */ /* 0x000fcc00078e021d */
[----:B------:R0:W3:Y:S02]  /*3b60*/  ATOMS.ADD R45, [R45], R48 ;  /* 0x000000302d2d738c */ /* 0x0000e40000000000 */
.L_x_42:
[----:B------:R-:W-:Y:S05]  /*3b70*/  BSYNC.RECONVERGENT B0 ;  /* 0x0000000000007941 */ /* 0x000fea0003800200 */
.L_x_41:
        /* <DEDUP_REMOVED lines=35> */
[----:B------:R-:W-:-:S06]  /*3db0*/  IMAD R36, R34, 0x4, R29 ;  /* 0x0000000422247824 */ /* 0x000fcc00078e021d */
[----:B------:R0:W3:Y:S02]  /*3dc0*/  ATOMS.ADD R36, [R36], R37 ;  /* 0x000000252424738c */ /* 0x0000e40000000000 */
.L_x_44:
[----:B------:R-:W-:Y:S05]  /*3dd0*/  BSYNC.RECONVERGENT B0 ;  /* 0x0000000000007941 */ /* 0x000fea0003800200 */
.L_x_43:
        /* <DEDUP_REMOVED lines=37> */
.L_x_46:
[----:B------:R-:W-:Y:S05]  /*4030*/  BSYNC.RECONVERGENT B0 ;  /* 0x0000000000007941 */ /* 0x000fea0003800200 */
.L_x_45:
        /* <DEDUP_REMOVED lines=37> */
.L_x_48:
[----:B------:R-:W-:Y:S05]  /*4290*/  BSYNC.RECONVERGENT B0 ;  /* 0x0000000000007941 */ /* 0x000fea0003800200 */
.L_x_47:
[----:B------:R-:W-:Y:S01]  /*42a0*/  R2P PR, R40, 0x7f ;  /* 0x0000007f28007804 */ /* 0x000fe20000000000 */
[----:B---3--:R3:W4:Y:S01]  /*42b0*/  SHFL.IDX PT, R32, R32, R55, 0x1f ;  /* 0x00001f3720207589 */ /* 0x00872200000e0000 */
[----:B------:R-:W-:Y:S01]  /*42c0*/  SHF.R.U32.HI R38, RZ, UR5, R12 ;  /* 0x00000005ff267c19 */ /* 0x000fe2000801160c */
[----:B------:R-:W-:Y:S01]  /*42d0*/  BSSY.RECONVERGENT B0, `(.L_x_49) ;  /* 0x0000022000007945 */ /* 0x000fe20003800200 */
[----:B------:R-:W-:Y:S02]  /*42e0*/  IMAD.MOV.U32 R30, RZ, RZ, RZ ;  /* 0x000000ffff1e7224 */ /* 0x000fe400078e00ff */
[----:B------:R-:W-:-:S07]  /*42f0*/  LOP3.LUT R38, R38, UR4, RZ, 0x30, !PT ;  /* 0x0000000426267c12 */ /* 0x000fce000f8e30ff */
        /* <DEDUP_REMOVED lines=31> */
.L_x_50:
[----:B------:R-:W-:Y:S05]  /*44f0*/  BSYNC.RECONVERGENT B0 ;  /* 0x0000000000007941 */ /* 0x000fea0003800200 */
.L_x_49:
        /* <DEDUP_REMOVED lines=9> */
[----:B------:R-:W-:Y:S02]  /*4590*/  @!P1 LOP3.LUT R39, RZ, R39, RZ, 0x33, !PT ;  /* 0x00000027ff279212 */ /* 0x000fe400078e33ff */
[----:B------:R-:W-:Y:S02]  /*45a0*/  VOTE.ANY R55, PT, P2 ;  /* 0x0000000000377806 */ /* 0x000fe400010e0100 */
[----:B------:R-:W-:-:S02]  /*45b0*/  LOP3.LUT R28, R39, R28, RZ, 0xc0, !PT ;  /* 0x0000001c271c7212 */ /* 0x000fc400078ec0ff */
[----:B------:R-:W-:Y:S02]  /*45c0*/  VOTE.ANY R39, PT, P3 ;  /* 0x0000000000277806 */ /* 0x000fe400018e0100 */
[----:B------:R-:W-:Y:S02]  /*45d0*/  @!P2 LOP3.LUT R55, RZ, R55, RZ, 0x33, !PT ;  /* 0x00000037ff37a212 */ /* 0x000fe400078e33ff */
[----:B------:R-:W-:Y:S02]  /*45e0*/  @!P3 LOP3.LUT R39, RZ, R39, RZ, 0x33, !PT ;  /* 0x00000027ff27b212 */ /* 0x000fe400078e33ff */
[----:B------:R-:W-:Y:S02]  /*45f0*/  LOP3.LUT R28, R55, R28, RZ, 0xc0, !PT ;  /* 0x0000001c371c7212 */ /* 0x000fe400078ec0ff */
[----:B------:R-:W-:Y:S02]  /*4600*/  LOP3.LUT P0, RZ, R38, 0x80, RZ, 0xc0, !PT ;  /* 0x0000008026ff7812 */ /* 0x000fe4000780c0ff */
[----:B------:R-:W-:-:S02]  /*4610*/  VOTE.ANY R55, PT, P4 ;  /* 0x0000000000377806 */ /* 0x000fc400020e0100 */
[----:B------:R-:W-:Y:S02]  /*4620*/  LOP3.LUT R28, R39, R28, RZ, 0xc0, !PT ;  /* 0x0000001c271c7212 */ /* 0x000fe400078ec0ff */
[----:B------:R-:W-:Y:S02]  /*4630*/  VOTE.ANY R39, PT, P5 ;  /* 0x0000000000277806 */ /* 0x000fe400028e0100 */
[----:B------:R-:W-:Y:S02]  /*4640*/  @!P4 LOP3.LUT R55, RZ, R55, RZ, 0x33, !PT ;  /* 0x00000037ff37c212 */ /* 0x000fe400078e33ff */
[----:B------:R-:W-:Y:S02]  /*4650*/  @!P5 LOP3.LUT R39, RZ, R39, RZ, 0x33, !PT ;  /* 0x00000027ff27d212 */ /* 0x000fe400078e33ff */
[----:B------:R-:W-:Y:S02]  /*4660*/  LOP3.LUT R28, R55, R28, RZ, 0xc0, !PT ;  /* 0x0000001c371c7212 */ /* 0x000fe400078ec0ff */
[----:B------:R-:W-:-:S02]  /*4670*/  VOTE.ANY R55, PT, P6 ;  /* 0x0000000000377806 */ /* 0x000fc400030e0100 */
[----:B------:R-:W-:Y:S02]  /*4680*/  LOP3.LUT R28, R39, R28, RZ, 0xc0, !PT ;  /* 0x0000001c271c7212 */ /* 0x000fe400078ec0ff */
[----:B------:R-:W-:Y:S02]  /*4690*/  VOTE.ANY R39, PT, P0 ;  /* 0x0000000000277806 */ /* 0x000fe400000e0100 */
[----:B------:R-:W-:Y:S02]  /*46a0*/  @!P6 LOP3.LUT R55, RZ, R55, RZ, 0x33, !PT ;  /* 0x00000037ff37e212 */ /* 0x000fe400078e33ff */
        /* <DEDUP_REMOVED lines=8> */
[----:B------:R-:W-:-:S05]  /*4730*/  IMAD R43, R38, 0x4, R29 ;  /* 0x00000004262b7824 */ /* 0x000fca00078e021d */
[----:B------:R0:W3:Y:S02]  /*4740*/  ATOMS.ADD R60, [R43], R28 ;  /* 0x0000001c2b3c738c */ /* 0x0000e40000000000 */
.L_x_52:
[----:B------:R-:W-:Y:S05]  /*4750*/  BSYNC.RECONVERGENT B0 ;  /* 0x0000000000007941 */ /* 0x000fea0003800200 */
.L_x_51:
[----:B------:R-:W-:Y:S01]  /*4760*/  R2P PR, R40, 0x7f ;  /* 0x0000007f28007804 */ /* 0x000fe20000000000 */
[----:B---3--:R3:W4:Y:S01]  /*4770*/  SHFL.IDX PT, R39, R60, R39, 0x1f ;  /* 0x00001f273c277589 */ /* 0x00872200000e0000 */
[----:B------:R-:W-:Y:S01]  /*4780*/  SHF.R.U32.HI R58, RZ, UR5, R16 ;  /* 0x00000005ff3a7c19 */ /* 0x000fe20008011610 */
[----:B------:R-:W-:Y:S01]  /*4790*/  BSSY.RECONVERGENT B0, `(.L_x_53) ;  /* 0x0000022000007945 */ /* 0x000fe20003800200 */
[----:B------:R-:W-:Y:S02]  /*47a0*/  IMAD.MOV.U32 R64, RZ, RZ, RZ ;  /* 0x000000ffff407224 */ /* 0x000fe400078e00ff */
[----:B------:R-:W-:-:S07]  /*47b0*/  LOP3.LUT R58, R58, UR4, RZ, 0x30, !PT ;  /* 0x000000043a3a7c12 */ /* 0x000fce000f8e30ff */
[----:B------:R-:W-:Y:S02]  /*47c0*/  VOTE.ANY R38, PT, P0 ;  /* 0x0000000000267806 */ /* 0x000fe400000e0100 */
[----:B0-----:R-:W-:Y:S02]  /*47d0*/  VOTE.ANY R43, PT, P1 ;  /* 0x00000000002b7806 */ /* 0x001fe400008e0100 */
[----:B------:R-:W-:Y:S02]  /*47e0*/  @!P0 LOP3.LUT R38, RZ, R38, RZ, 0x33, !PT ;  /* 0x00000026ff268212 */ /* 0x000fe400078e33ff */
[----:B------:R-:W-:Y:S02]  /*47f0*/  @!P1 LOP3.LUT R43, RZ, R43, RZ, 0x33, !PT ;  /* 0x0000002bff2b9212 */ /* 0x000fe400078e33ff */
[----:B------:R-:W-:Y:S02]  /*4800*/  LOP3.LUT P0, RZ, R40, 0x80, RZ, 0xc0, !PT ;  /* 0x0000008028ff7812 */ /* 0x000fe4000780c0ff */
[----:B------:R-:W-:-:S02]  /*4810*/  LOP3.LUT R38, R43, R38, RZ, 0xc0, !PT ;  /* 0x000000262b267212 */ /* 0x000fc400078ec0ff */
[----:B------:R-:W-:-:S04]  /*4820*/  VOTE.ANY R43, PT, P2 ;  /* 0x00000000002b7806 */ /* 0x000fc800010e0100 */
[----:B------:R-:W-:-:S04]  /*4830*/  @!P2 LOP3.LUT R43, RZ, R43, RZ, 0x33, !PT ;  /* 0x0000002bff2ba212 */ /* 0x000fc800078e33ff */
[----:B------:R-:W-:Y:S02]  /*4840*/  LOP3.LUT R38, R43, R38, RZ, 0xc0, !PT ;  /* 0x000000262b267212 */ /* 0x000fe400078ec0ff */
        /* <DEDUP_REMOVED lines=14> */
[----:B------:R-:W-:-:S04]  /*4930*/  LOP3.LUT R55, R43, R38, RZ, 0xc0, !PT ;  /* 0x000000262b377212 */ /* 0x000fc800078ec0ff */
[----:B------:R-:W0:Y:S01]  /*4940*/  FLO.U32 R43, R55 ;  /* 0x00000037002b7300 */ /* 0x000e2200000e0000 */
[----:B------:R-:W-:-:S07]  /*4950*/  LOP3.LUT R38, R14, R55, RZ, 0xc0, !PT ;  /* 0x000000370e267212 */ /* 0x000fce00078ec0ff */
[----:B------:R-:W1:Y:S01]  /*4960*/  POPC R38, R38 ;  /* 0x0000002600267309 */ /* 0x000e620000000000 */
[----:B0-----:R-:W-:-:S13]  /*4970*/  ISETP.NE.AND P0, PT, R24, R43, PT ;  /* 0x0000002b1800720c */ /* 0x001fda0003f05270 */
[----:B-1-34-:R-:W-:Y:S05]  /*4980*/  @P0 BRA `(.L_x_54) ;  /* 0x0000000000080947 */ /* 0x01afea0003800000 */
[----:B------:R-:W-:-:S05]  /*4990*/  IMAD R55, R40, 0x4, R29 ;  /* 0x0000000428377824 */ /* 0x000fca00078e021d */
[----:B------:R0:W1:Y:S02]  /*49a0*/  ATOMS.ADD R64, [R55], R38 ;  /* 0x000000263740738c */ /* 0x0000640000000000 */
.L_x_54:
[----:B------:R-:W-:Y:S05]  /*49b0*/  BSYNC.RECONVERGENT B0 ;  /* 0x0000000000007941 */ /* 0x000fea0003800200 */
.L_x_53:
[----:B------:R-:W-:Y:S01]  /*49c0*/  R2P PR, R58, 0x7f ;  /* 0x0000007f3a007804 */ /* 0x000fe20000000000 */
[----:B-1----:R1:W3:Y:S01]  /*49d0*/  SHFL.IDX PT, R43, R64, R43, 0x1f ;  /* 0x00001f2b402b7589 */ /* 0x0022e200000e0000 */
        /* <DEDUP_REMOVED lines=30> */
[----:B------:R-:W4:Y:S01]  /*4bc0*/  POPC R40, R40 ;  /* 0x0000002800287309 */ /* 0x000f220000000000 */
[----:B0-----:R-:W-:-:S13]  /*4bd0*/  ISETP.NE.AND P0, PT, R24, R55, PT ;  /* 0x000000371800720c */ /* 0x001fda0003f05270 */
[----:B-1-34-:R-:W-:Y:S05]  /*4be0*/  @P0 BRA `(.L_x_56) ;  /* 0x0000000000080947 */ /* 0x01afea0003800000 */
[----:B------:R-:W-:-:S05]  /*4bf0*/  IMAD R59, R58, 0x4, R29 ;  /* 0x000000043a3b7824 */ /* 0x000fca00078e021d */
[----:B------:R0:W1:Y:S02]  /*4c00*/  ATOMS.ADD R62, [R59], R40 ;  /* 0x000000283b3e738c */ /* 0x0000640000000000 */
.L_x_56:
[----:B------:R-:W-:Y:S05]  /*4c10*/  BSYNC.RECONVERGENT B0 ;  /* 0x0000000000007941 */ /* 0x000fea0003800200 */
.L_x_55:
[----:B------:R-:W-:Y:S01]  /*4c20*/  R2P PR, R60, 0x7f ;  /* 0x0000007f3c007804 */ /* 0x000fe20000000000 */
[----:B--2---:R-:W-:Y:S01]  /*4c30*/  IMAD.IADD R44, R44, 0x1, R47 ;  /* 0x000000012c2c7824 */ /* 0x004fe200078e022f */
[----:B------:R-:W-:Y:S01]  /*4c40*/  BSSY.RECONVERGENT B0, `(.L_x_57) ;  /* 0x0000025000007945 */ /* 0x000fe20003800200 */
[----:B------:R-:W-:Y:S02]  /*4c50*/  IMAD.IADD R46, R46, 0x1, R49 ;  /* 0x000000012e2e7824 */ /* 0x000fe400078e0231 */
[----:B-1----:R1:W2:Y:S01]  /*4c60*/  SHFL.IDX PT, R49, R62, R55, 0x1f ;  /* 0x00001f373e317589 */ /* 0x0022a200000e0000 */
[----:B------:R-:W-:-:S07]  /*4c70*/  IMAD.MOV.U32 R64, RZ, RZ, RZ ;  /* 0x000000ffff407224 */ /* 0x000fce00078e00ff */
[----:B------:R-:W-:Y:S02]  /*4c80*/  VOTE.ANY R58, PT, P0 ;  /* 0x00000000003a7806 */ /* 0x000fe400000e0100 */
[----:B------:R-:W-:Y:S02]  /*4c90*/  VOTE.ANY R47, PT, P1 ;  /* 0x00000000002f7806 */ /* 0x000fe400008e0100 */
        /* <DEDUP_REMOVED lines=22> */
[----:B------:R-:W-:Y:S02]  /*4e00*/  SHF.R.U32.HI R58, RZ, UR5, R6 ;  /* 0x00000005ff3a7c19 */ /* 0x000fe40008011606 */
[----:B0-----:R-:W0:Y:S01]  /*4e10*/  FLO.U32 R59, R61 ;  /* 0x0000003d003b7300 */ /* 0x001e2200000e0000 */
[----:B------:R-:W-:Y:S02]  /*4e20*/  LOP3.LUT R47, R14, R61, RZ, 0xc0, !PT ;  /* 0x0000003d0e2f7212 */ /* 0x000fe400078ec0ff */
[----:B------:R-:W-:-:S05]  /*4e30*/  LOP3.LUT R58, R58, UR4, RZ, 0x30, !PT ;  /* 0x000000043a3a7c12 */ /* 0x000fca000f8e30ff */
[----:B------:R-:W3:Y:S01]  /*4e40*/  POPC R47, R47 ;  /* 0x0000002f002f7309 */ /* 0x000ee20000000000 */
[----:B0-----:R-:W-:-:S13]  /*4e50*/  ISETP.NE.AND P0, PT, R24, R59, PT ;  /* 0x0000003b1800720c */ /* 0x001fda0003f05270 */
[----:B-123--:R-:W-:Y:S05]  /*4e60*/  @P0 BRA `(.L_x_58) ;  /* 0x0000000000080947 */ /* 0x00efea0003800000 */
[----:B------:R-:W-:-:S05]  /*4e70*/  IMAD R60, R60, 0x4, R29 ;  /* 0x000000043c3c7824 */ /* 0x000fca00078e021d */
[----:B------:R0:W1:Y:S02]  /*4e80*/  ATOMS.ADD R64, [R60], R47 ;  /* 0x0000002f3c40738c */ /* 0x0000640000000000 */
.L_x_58:
[----:B------:R-:W-:Y:S05]  /*4e90*/  BSYNC.RECONVERGENT B0 ;  /* 0x0000000000007941 */ /* 0x000fea0003800200 */
.L_x_57:
[----:B------:R-:W-:Y:S01]  /*4ea0*/  R2P PR, R58, 0x7f ;  /* 0x0000007f3a007804 */ /* 0x000fe20000000000 */
[----:B------:R-:W-:Y:S01]  /*4eb0*/  IMAD.IADD R52, R51, 0x1, R52 ;  /* 0x0000000133347824 */ /* 0x000fe200078e0234 */
[----:B-1----:R1:W2:Y:S01]  /*4ec0*/  SHFL.IDX PT, R64, R64, R59, 0x1f ;  /* 0x00001f3b40407589 */ /* 0x0022a200000e0000 */
[----:B------:R-:W-:Y:S01]  /*4ed0*/  BSSY.RECONVERGENT B0, `(.L_x_59) ;  /* 0x0000024000007945 */ /* 0x000fe20003800200 */
[----:B------:R-:W-:Y:S02]  /*4ee0*/  IMAD.IADD R56, R53, 0x1, R56 ;  /* 0x0000000135387824 */ /* 0x000fe400078e0238 */
[----:B------:R-:W-:-:S07]  /*4ef0*/  IMAD.MOV.U32 R62, RZ, RZ, RZ ;  /* 0x000000ffff3e7224 */ /* 0x000fce00078e00ff */
        /* <DEDUP_REMOVED lines=25> */
[----:B------:R-:W0:Y:S01]  /*5090*/  FLO.U32 R55, R61 ;  /* 0x0000003d00377300 */ /* 0x000e2200000e0000 */
[----:B------:R-:W-:Y:S02]  /*50a0*/  LOP3.LUT R51, R14, R61, RZ, 0xc0, !PT ;  /* 0x0000003d0e337212 */ /* 0x000fe400078ec0ff */
[----:B------:R-:W-:-:S05]  /*50b0*/  LOP3.LUT R60, R60, UR4, RZ, 0x30, !PT ;  /* 0x000000043c3c7c12 */ /* 0x000fca000f8e30ff */
[----:B------:R-:W3:Y:S01]  /*50c0*/  POPC R51, R51 ;  /* 0x0000003300337309 */ /* 0x000ee20000000000 */
[----:B0-----:R-:W-:-:S13]  /*50d0*/  ISETP.NE.AND P0, PT, R24, R55, PT ;  /* 0x000000371800720c */ /* 0x001fda0003f05270 */
[----:B-123--:R-:W-:Y:S05]  /*50e0*/  @P0 BRA `(.L_x_60) ;  /* 0x0000000000080947 */ /* 0x00efea0003800000 */
[----:B------:R-:W-:-:S05]  /*50f0*/  IMAD R58, R58, 0x4, R29 ;  /* 0x000000043a3a7824 */ /* 0x000fca00078e021d */
[----:B------:R0:W1:Y:S02]  /*5100*/  ATOMS.ADD R62, [R58], R51 ;  /* 0x000000333a3e738c */ /* 0x0000640000000000 */
.L_x_60:
[----:B------:R-:W-:Y:S05]  /*5110*/  BSYNC.RECONVERGENT B0 ;  /* 0x0000000000007941 */ /* 0x000fea0003800200 */
.L_x_59:
[----:B------:R-:W-:Y:S01]  /*5120*/  R2P PR, R60, 0x7f ;  /* 0x0000007f3c007804 */ /* 0x000fe20000000000 */
[----:B------:R-:W-:Y:S01]  /*5130*/  IMAD.IADD R48, R48, 0x1, R45 ;  /* 0x0000000130307824 */ /* 0x000fe200078e022d */
[----:B-1----:R1:W2:Y:S01]  /*5140*/  SHFL.IDX PT, R62, R62, R55, 0x1f ;  /* 0x00001f373e3e7589 */ /* 0x0022a200000e0000 */
[----:B------:R-:W-:Y:S01]  /*5150*/  BSSY.RECONVERGENT B0, `(.L_x_61) ;  /* 0x0000024000007945 */ /* 0x000fe20003800200 */
[----:B------:R-:W-:-:S09]  /*5160*/  IMAD.MOV.U32 R66, RZ, RZ, RZ ;  /* 0x000000ffff427224 */ /* 0x000fd200078e00ff */
        /* <DEDUP_REMOVED lines=23> */
[----:B------:R-:W-:Y:S01]  /*52e0*/  LOP3.LUT R53, R58, R53, RZ, 0xc0, !PT ;  /* 0x000000353a357212 */ /* 0x000fe200078ec0ff */
[----:B------:R-:W-:Y:S01]  /*52f0*/  IMAD.IADD R58, R37, 0x1, R36 ;  /* 0x00000001253a7824 */ /* 0x000fe200078e0224 */
        /* <DEDUP_REMOVED lines=9> */
.L_x_62:
[----:B------:R-:W-:Y:S05]  /*5390*/  BSYNC.RECONVERGENT B0 ;  /* 0x0000000000007941 */ /* 0x000fea0003800200 */
.L_x_61:
[----:B------:R-:W-:Y:S01]  /*53a0*/  R2P PR, R36, 0x7f ;  /* 0x0000007f24007804 */ /* 0x000fe20000000000 */
[----:B------:R-:W-:Y:S01]  /*53b0*/  IMAD.IADD R34, R35, 0x1, R34 ;  /* 0x0000000123227824 */ /* 0x000fe200078e0222 */
[----:B------:R-:W-:Y:S01]  /*53c0*/  BSSY.RECONVERGENT B0, `(.L_x_63) ;  /* 0x0000022000007945 */ /* 0x000fe20003800200 */
[----:B------:R-:W-:-:S10]  /*53d0*/  IMAD.MOV.U32 R55, RZ, RZ, RZ ;  /* 0x000000ffff377224 */ /* 0x000fd400078e00ff */
        /* <DEDUP_REMOVED lines=24> */
[----:B-1----:R0:W1:Y:S02]  /*5560*/  SHFL.IDX PT, R60, R66, R45, 0x1f ;  /* 0x00001f2d423c7589 */ /* 0x00206400000e0000 */
[----:B------:R-:W2:Y:S01]  /*5570*/  FLO.U32 R59, R53 ;  /* 0x00000035003b7300 */ /* 0x000ea200000e0000 */
[----:B------:R-:W-:-:S07]  /*5580*/  LOP3.LUT R35, R14, R53, RZ, 0xc0, !PT ;  /* 0x000000350e237212 */ /* 0x000fce00078ec0ff */
[----:B------:R-:W3:Y:S01]  /*5590*/  POPC R35, R35 ;  /* 0x0000002300237309 */ /* 0x000ee20000000000 */
[----:B--2---:R-:W-:-:S13]  /*55a0*/  ISETP.NE.AND P0, PT, R24, R59, PT ;  /* 0x0000003b1800720c */ /* 0x004fda0003f05270 */
[----:B01-3--:R-:W-:Y:S05]  /*55b0*/  @P0 BRA `(.L_x_64) ;  /* 0x0000000000080947 */ /* 0x00bfea0003800000 */
[----:B------:R-:W-:-:S05]  /*55c0*/  IMAD R36, R36, 0x4, R29 ;  /* 0x0000000424247824 */ /* 0x000fca00078e021d */
[----:B------:R0:W1:Y:S02]  /*55d0*/  ATOMS.ADD R55, [R36], R35 ;  /* 0x000000232437738c */ /* 0x0000640000000000 */
.L_x_64:
[----:B------:R-:W-:Y:S05]  /*55e0*/  BSYNC.RECONVERGENT B0 ;  /* 0x0000000000007941 */ /* 0x000fea0003800200 */
.L_x_63:
[----:B------:R-:W-:Y:S01]  /*55f0*/  R2P PR, R26, 0x7f ;  /* 0x0000007f1a007804 */ /* 0x000fe20000000000 */
[----:B01----:R0:W1:Y:S01]  /*5600*/  SHFL.IDX PT, R36, R55, R59, 0x1f ;  /* 0x00001f3b37247589 */ /* 0x00306200000e0000 */
[----:B------:R-:W-:Y:S11]  /*5610*/  BSSY.RECONVERGENT B0, `(.L_x_65) ;  /* 0x0000021000007945 */ /* 0x000ff60003800200 */
[----:B------:R-:W-:-:S02]  /*5620*/  VOTE.ANY R45, PT, P0 ;  /* 0x00000000002d7806 */ /* 0x000fc400000e0100 */
[----:B------:R-:W-:Y:S02]  /*5630*/  VOTE.ANY R66, PT, P1 ;  /* 0x0000000000427806 */ /* 0x000fe400008e0100 */
[----:B------:R-:W-:Y:S02]  /*5640*/  @!P0 LOP3.LUT R45, RZ, R45, RZ, 0x33, !PT ;  /* 0x0000002dff2d8212 */ /* 0x000fe400078e33ff */
[----:B------:R-:W-:Y:S02]  /*5650*/  @!P1 LOP3.LUT R66, RZ, R66, RZ, 0x33, !PT ;  /* 0x00000042ff429212 */ /* 0x000fe400078e33ff */
[----:B------:R-:W-:Y:S02]  /*5660*/  LOP3.LUT P0, RZ, R26, 0x80, RZ, 0xc0, !PT ;  /* 0x000000801aff7812 */ /* 0x000fe4000780c0ff */
        /* <DEDUP_REMOVED lines=19> */
[----:B------:R-:W2:Y:S01]  /*57a0*/  FLO.U32 R53, R45 ;  /* 0x0000002d00357300 */ /* 0x000ea200000e0000 */
[----:B------:R-:W-:-:S07]  /*57b0*/  LOP3.LUT R14, R14, R45, RZ, 0xc0, !PT ;  /* 0x0000002d0e0e7212 */ /* 0x000fce00078ec0ff */
[----:B0-----:R0:W3:Y:S01]  /*57c0*/  POPC R55, R14 ;  /* 0x0000000e00377309 */ /* 0x0010e20000000000 */
[----:B--2---:R-:W-:Y:S01]  /*57d0*/  ISETP.NE.AND P0, PT, R24, R53, PT ;  /* 0x000000351800720c */ /* 0x004fe20003f05270 */
[----:B------:R-:W-:-:S12]  /*57e0*/  IMAD.MOV.U32 R24, RZ, RZ, RZ ;  /* 0x000000ffff187224 */ /* 0x000fd800078e00ff */
[----:B01-3--:R-:W-:Y:S05]  /*57f0*/  @P0 BRA `(.L_x_66) ;  /* 0x0000000000080947 */ /* 0x00bfea0003800000 */
[----:B------:R-:W-:-:S06]  /*5800*/  IMAD R24, R26, 0x4, R29 ;  /* 0x000000041a187824 */ /* 0x000fcc00078e021d */
[----:B------:R0:W1:Y:S02]  /*5810*/  ATOMS.ADD R24, [R24], R55 ;  /* 0x000000371818738c */ /* 0x0000640000000000 */
.L_x_66:
[----:B------:R-:W-:Y:S05]  /*5820*/  BSYNC.RECONVERGENT B0 ;  /* 0x0000000000007941 */ /* 0x000fea0003800200 */
.L_x_65:
[----:B------:R-:W-:Y:S01]  /*5830*/  BAR.SYNC.DEFER_BLOCKING 0x0 ;  /* 0x0000000000007b1d */ /* 0x000fe20000010000 */
[----:B------:R-:W-:Y:S01]  /*5840*/  IMAD.IADD R26, R40, 0x1, R49 ;  /* 0x00000001281a7824 */ /* 0x000fe200078e0231 */
[----:B------:R-:W-:Y:S01]  /*5850*/  ISETP.NE.AND P0, PT, R50, RZ, PT ;  /* 0x000000ff3200720c */ /* 0x000fe20003f05270 */
[----:B------:R-:W-:Y:S02]  /*5860*/  IMAD.IADD R28, R28, 0x1, R39 ;  /* 0x000000011c1c7824 */ /* 0x000fe400078e0227 */
[----:B------:R-:W-:Y:S01]  /*5870*/  IMAD R40, R44, 0x4, R7 ;  /* 0x000000042c287824 */ /* 0x000fe200078e0207 */
[----:B------:R-:W-:Y:S01]  /*5880*/  BSSY B1, `(.L_x_67) ;  /* 0x000005c000017945 */ /* 0x000fe20003800000 */
[----:B------:R-:W-:Y:S01]  /*5890*/  IMAD.IADD R14, R38, 0x1, R43 ;  /* 0x00000001260e7824 */ /* 0x000fe200078e022b */
[----:B-1----:R-:W1:Y:S01]  /*58a0*/  SHFL.IDX PT, R24, R24, R53, 0x1f ;  /* 0x00001f3518187589 */ /* 0x002e6200000e0000 */
[----:B------:R-:W-:Y:S02]  /*58b0*/  IMAD R39, R46, 0x4, R7 ;  /* 0x000000042e277824 */ /* 0x000fe400078e0207 */
[----:B------:R-:W-:-:S02]  /*58c0*/  IMAD.IADD R60, R37, 0x1, R60 ;  /* 0x00000001253c7824 */ /* 0x000fc400078e023c */
[--C-:B------:R-:W-:Y:S02]  /*58d0*/  IMAD R38, R52, 0x4, R7.reuse ;  /* 0x0000000434267824 */ /* 0x100fe400078e0207 */
[----:B------:R-:W-:Y:S02]  /*58e0*/  IMAD.IADD R32, R33, 0x1, R32 ;  /* 0x0000000121207824 */ /* 0x000fe400078e0220 */
[----:B------:R-:W-:Y:S02]  /*58f0*/  IMAD.IADD R44, R35, 0x1, R36 ;  /* 0x00000001232c7824 */ /* 0x000fe400078e0224 */
[--C-:B------:R-:W-:Y:S02]  /*5900*/  IMAD R37, R56, 0x4, R7.reuse ;  /* 0x0000000438257824 */ /* 0x100fe400078e0207 */
[----:B------:R-:W-:Y:S02]  /*5910*/  IMAD.IADD R30, R31, 0x1, R30 ;  /* 0x000000011f1e7824 */ /* 0x000fe400078e021e */
[--C-:B------:R-:W-:Y:S01]  /*5920*/  IMAD R36, R48, 0x4, R7.reuse ;  /* 0x0000000430247824 */ /* 0x100fe200078e0207 */
[----:B------:R2:W-:Y:S01]  /*5930*/  STS [R40+-0x4], R27 ;  /* 0xfffffc1b28007388 */ /* 0x0005e20000000800 */
[----:B------:R-:W-:-:S02]  /*5940*/  IMAD R35, R58, 0x4, R7 ;  /* 0x000000043a237824 */ /* 0x000fc400078e0207 */
[--C-:B------:R-:W-:Y:S01]  /*5950*/  IMAD R34, R34, 0x4, R7.reuse ;  /* 0x0000000422227824 */ /* 0x100fe200078e0207 */
[----:B------:R-:W-:Y:S01]  /*5960*/  STS [R39+-0x4], R22 ;  /* 0xfffffc1627007388 */ /* 0x000fe20000000800 */
[--C-:B------:R-:W-:Y:S02]  /*5970*/  IMAD R33, R32, 0x4, R7.reuse ;  /* 0x0000000420217824 */ /* 0x100fe400078e0207 */
[----:B------:R-:W-:Y:S01]  /*5980*/  IMAD.IADD R64, R47, 0x1, R64 ;  /* 0x000000012f407824 */ /* 0x000fe200078e0240 */
[----:B------:R-:W-:Y:S01]  /*5990*/  STS [R38+-0x4], R21 ;  /* 0xfffffc1526007388 */ /* 0x000fe20000000800 */
[--C-:B------:R-:W-:Y:S02]  /*59a0*/  IMAD R32, R30, 0x4, R7.reuse ;  /* 0x000000041e207824 */ /* 0x100fe400078e0207 */
[----:B------:R-:W-:Y:S01]  /*59b0*/  IMAD.IADD R62, R51, 0x1, R62 ;  /* 0x00000001333e7824 */ /* 0x000fe200078e023e */
[----:B------:R-:W-:Y:S01]  /*59c0*/  STS [R37+-0x4], R18 ;  /* 0xfffffc1225007388 */ /* 0x000fe20000000800 */
[----:B------:R-:W-:-:S02]  /*59d0*/  IMAD R31, R28, 0x4, R7 ;  /* 0x000000041c1f7824 */ /* 0x000fc400078e0207 */
[--C-:B------:R-:W-:Y:S01]  /*59e0*/  IMAD R30, R14, 0x4, R7.reuse ;  /* 0x000000040e1e7824 */ /* 0x100fe200078e0207 */
[----:B------:R-:W-:Y:S01]  /*59f0*/  STS [R36+-0x4], R23 ;  /* 0xfffffc1724007388 */ /* 0x000fe20000000800 */
[--C-:B------:R-:W-:Y:S02]  /*5a00*/  IMAD R29, R26, 0x4, R7.reuse ;  /* 0x000000041a1d7824 */ /* 0x100fe400078e0207 */
[----:B-1----:R-:W-:Y:S01]  /*5a10*/  IMAD.IADD R24, R55, 0x1, R24 ;  /* 0x0000000137187824 */ /* 0x002fe200078e0218 */
[----:B------:R-:W-:Y:S01]  /*5a20*/  STS [R35+-0x4], R20 ;  /* 0xfffffc1423007388 */ /* 0x000fe20000000800 */
[--C-:B------:R-:W-:Y:S02]  /*5a30*/  IMAD R28, R64, 0x4, R7.reuse ;  /* 0x00000004401c7824 */ /* 0x100fe400078e0207 */
[--C-:B--2---:R-:W-:Y:S01]  /*5a40*/  IMAD R27, R62, 0x4, R7.reuse ;  /* 0x000000043e1b7824 */ /* 0x104fe200078e0207 */
[----:B------:R1:W-:Y:S01]  /*5a50*/  STS [R34+-0x4], R25 ;  /* 0xfffffc1922007388 */ /* 0x0003e20000000800 */
[----:B------:R-:W-:-:S02]  /*5a60*/  IMAD R26, R60, 0x4, R7 ;  /* 0x000000043c1a7824 */ /* 0x000fc400078e0207 */
[--C-:B------:R-:W-:Y:S01]  /*5a70*/  IMAD R24, R24, 0x4, R7.reuse ;  /* 0x0000000418187824 */ /* 0x100fe200078e0207 */
[----:B------:R-:W-:Y:S04]  /*5a80*/  STS [R33+-0x4], R10 ;  /* 0xfffffc0a21007388 */ /* 0x000fe80000000800 */
[----:B------:R-:W-:Y:S01]  /*5a90*/  STS [R32+-0x4], R17 ;  /* 0xfffffc1120007388 */ /* 0x000fe20000000800 */
[----:B-1----:R-:W-:-:S03]  /*5aa0*/  IMAD R25, R44, 0x4, R7 ;  /* 0x000000042c197824 */ /* 0x002fc600078e0207 */
[----:B------:R-:W-:Y:S04]  /*5ab0*/  STS [R31+-0x4], R12 ;  /* 0xfffffc0c1f007388 */ /* 0x000fe80000000800 */
[----:B------:R1:W-:Y:S04]  /*5ac0*/  STS [R30+-0x4], R19 ;  /* 0xfffffc131e007388 */ /* 0x0003e80000000800 */
[----:B------:R2:W-:Y:S04]  /*5ad0*/  STS [R29+-0x4], R16 ;  /* 0xfffffc101d007388 */ /* 0x0005e80000000800 */
[----:B------:R2:W-:Y:S01]  /*5ae0*/  STS [R28+-0x4], R9 ;  /* 0xfffffc091c007388 */ /* 0x0005e20000000800 */
[----:B-1----:R-:W-:-:S03]  /*5af0*/  IMAD R19, R3, 0x8, R7 ;  /* 0x0000000803137824 */ /* 0x002fc600078e0207 */
[----:B------:R2:W-:Y:S04]  /*5b00*/  STS [R27+-0x4], R6 ;  /* 0xfffffc061b007388 */ /* 0x0005e80000000800 */
[----:B------:R2:W-:Y:S04]  /*5b10*/  STS [R26+-0x4], R11 ;  /* 0xfffffc0b1a007388 */ /* 0x0005e80000000800 */
[----:B------:R2:W-:Y:S04]  /*5b20*/  STS [R25+-0x4], R8 ;  /* 0xfffffc0819007388 */ /* 0x0005e80000000800 */
[----:B------:R2:W-:Y:S01]  /*5b30*/  STS [R24+-0x4], R13 ;  /* 0xfffffc0d18007388 */ /* 0x0005e20000000800 */
[----:B------:R-:W-:Y:S05]  /*5b40*/  @P0 BRA `(.L_x_68) ;  /* 0x0000000000bc0947 */ /* 0x000fea0003800000 */
[----:B------:R-:W1:Y:S02]  /*5b50*/  LDCU.64 UR8, c[0x0][0x398] ;  /* 0x00007300ff0877ac */ /* 0x000e640008000a00 */
[----:B-1----:R-:W-:-:S04]  /*5b60*/  LEA R10, P0, R3, UR8, 0x3 ;  /* 0x00000008030a7c11 */ /* 0x002fc8000f8018ff */
[----:B--2---:R-:W-:-:S05]  /*5b70*/  LEA.HI.X R11, R3, UR9, RZ, 0x3, P0 ;  /* 0x00000009030b7c11 */ /* 0x004fca00080f1cff */
[----:B------:R-:W2:Y:S01]  /*5b80*/  LDG.E.64 R8, desc[UR6][R10.64] ;  /* 0x000000060a087981 */ /* 0x000ea2000c1e1b00 */
[----:B------:R-:W-:Y:S02]  /*5b90*/  SHF.R.S32.HI R13, RZ, 0x1f, R15 ;  /* 0x0000001fff0d7819 */ /* 0x000fe4000001140f */
[----:B--2---:R-:W-:-:S05]  /*5ba0*/  IADD3 R8, P0, PT, -R15, R8, RZ ;  /* 0x000000080f087210 */ /* 0x004fca0007f1e1ff */
[----:B------:R-:W-:Y:S01]  /*5bb0*/  IMAD.X R9, R9, 0x1, ~R13, P0 ;  /* 0x0000000109097824 */ /* 0x000fe200000e0e0d */
[----:B------:R-:W-:Y:S01]  /*5bc0*/  ISETP.GE.AND P0, PT, R42, 0x1, PT ;  /* 0x000000012a00780c */ /* 0x000fe20003f06270 */
[----:B------:R-:W-:-:S03]  /*5bd0*/  IMAD.MOV.U32 R13, RZ, RZ, R0 ;  /* 0x000000ffff0d7224 */ /* 0x000fc600078e0000 */
[----:B------:R1:W-:Y:S09]  /*5be0*/  STS.64 [R19+0x6600], R8 ;  /* 0x0066000813007388 */ /* 0x0003f20000000a00 */
[----:B------:R-:W-:Y:S05]  /*5bf0*/  @!P0 BRA `(.L_x_69) ;  /* 0x00000000006c8947 */ /* 0x000fea0003800000 */
[----:B------:R-:W-:Y:S01]  /*5c00*/  BSSY B0, `(.L_x_70) ;  /* 0x0000019000007945 */ /* 0x000fe20003800000 */
[----:B------:R-:W-:Y:S02]  /*5c10*/  IMAD.MOV.U32 R6, RZ, RZ, -0x1 ;  /* 0xffffffffff067424 */ /* 0x000fe400078e00ff */
[----:B------:R-:W-:Y:S02]  /*5c20*/  IMAD.MOV.U32 R10, RZ, RZ, R42 ;  /* 0x000000ffff0a7224 */ /* 0x000fe400078e002a */
[----:B------:R-:W-:-:S07]  /*5c30*/  IMAD.MOV.U32 R13, RZ, RZ, R0 ;  /* 0x000000ffff0d7224 */ /* 0x000fce00078e0000 */
.L_x_74:
[----:B-1----:R-:W1:Y:S01]  /*5c40*/  LDC.64 R8, c[0x0][0x380] ;  /* 0x0000e000ff087b82 */ /* 0x002e620000000a00 */
[----:B------:R-:W-:Y:S01]  /*5c50*/  VIADD R17, R10, 0xffffffff ;  /* 0xffffffff0a117836 */ /* 0x000fe20000000000 */
[----:B------:R-:W-:Y:S03]  /*5c60*/  BSSY B2, `(.L_x_71) ;  /* 0x0000008000027945 */ /* 0x000fe60003800000 */
[----:B------:R-:W-:-:S04]  /*5c70*/  IMAD R11, R17, 0x100, R3 ;  /* 0x00000100110b7824 */ /* 0x000fc800078e0203 */
[----:B-1----:R-:W-:-:S07]  /*5c80*/  IMAD.WIDE R8, R11, 0x4, R8 ;  /* 0x000000040b087825 */ /* 0x002fce00078e0208 */
.L_x_72:
[----:B------:R-:W-:Y:S05]  /*5c90*/  YIELD ;  /* 0x0000000000007946 */ /* 0x000fea0003800000 */
[----:B------:R1:W-:Y:S06]  /*5ca0*/  MEMBAR.SC.CTA ;  /* 0x0000000000007992 */ /* 0x0003ec0000000000 */
[----:B-1----:R-:W2:Y:S02]  /*5cb0*/  LDG.E.STRONG.SYS R11, desc[UR6][R8.64] ;  /* 0x00000006080b7981 */ /* 0x002ea4000c1f5900 */
[----:B--2---:R-:W-:-:S13]  /*5cc0*/  ISETP.NE.AND P0, PT, R11, RZ, PT ;  /* 0x000000ff0b00720c */ /* 0x004fda0003f05270 */
[----:B------:R-:W-:Y:S05]  /*5cd0*/  @!P0 BRA `(.L_x_72) ;  /* 0xfffffffc00ec8947 */ /* 0x000fea000383ffff */
[----:B------:R-:W-:Y:S05]  /*5ce0*/  BSYNC B2 ;  /* 0x0000000000027941 */ /* 0x000fea0003800000 */
.L_x_71:
[----:B------:R-:W-:Y:S01]  /*5cf0*/  BSSY.RECONVERGENT B2, `(.L_x_73) ;  /* 0x0000006000027945 */ /* 0x000fe20003800200 */
[C---:B------:R-:W-:Y:S02]  /*5d00*/  ISETP.GT.AND P0, PT, R11.reuse, -0x1, PT ;  /* 0xffffffff0b00780c */ /* 0x040fe40003f04270 */
[----:B------:R-:W-:Y:S01]  /*5d10*/  LOP3.LUT R8, R11, 0x3fffffff, RZ, 0xc0, !PT ;  /* 0x3fffffff0b087812 */ /* 0x000fe200078ec0ff */
[----:B------:R-:W-:Y:S05]  /*5d20*/  WARPSYNC.EXCLUSIVE R6 ;  /* 0x0000000006007348 */ /* 0x000fea0003a00000 */
[----:B------:R-:W-:-:S05]  /*5d30*/  IMAD.IADD R13, R8, 0x1, R13 ;  /* 0x00000001080d7824 */ /* 0x000fca00078e020d */
[----:B------:R-:W-:-:S07]  /*5d40*/  VOTE.ANY R6, PT, P0 ;  /* 0x0000000000067806 */ /* 0x000fce00000e0100 */
[----:B------:R-:W-:Y:S05]  /*5d50*/  BSYNC.RECONVERGENT B2 ;  /* 0x0000000000027941 */ /* 0x000fea0003800200 */
.L_x_73:
[----:B------:R-:W-:Y:S01]  /*5d60*/  ISETP.GT.U32.AND P1, PT, R10, 0x1, PT ;  /* 0x000000010a00780c */ /* 0x000fe20003f24070 */
[----:B------:R-:W-:-:S12]  /*5d70*/  IMAD.MOV.U32 R10, RZ, RZ, R17 ;  /* 0x000000ffff0a7224 */ /* 0x000fd800078e0011 */
[----:B------:R-:W-:Y:S05]  /*5d80*/  @P0 BRA P1, `(.L_x_74) ;  /* 0xfffffffc00ac0947 */ /* 0x000fea000083ffff */
[----:B------:R-:W-:Y:S05]  /*5d90*/  BSYNC B0 ;  /* 0x0000000000007941 */ /* 0x000fea0003800000 */
.L_x_70:
[----:B------:R2:W3:Y:S02]  /*5da0*/  LDS.64 R8, [R19+0x6600] ;  /* 0x0066000013087984 */ /* 0x0004e40000000a00 */
.L_x_69:
[----:B------:R-:W4:Y:S01]  /*5db0*/  LDC.64 R10, c[0x0][0x380] ;  /* 0x0000e000ff0a7b82 */ /* 0x000f220000000a00 */
[C---:B------:R-:W-:Y:S01]  /*5dc0*/  IMAD.IADD R17, R13.reuse, 0x1, -R0 ;  /* 0x000000010d117824 */ /* 0x040fe200078e0a00 */
[----:B------:R-:W-:Y:S01]  /*5dd0*/  LOP3.LUT R13, R13, 0x80000000, RZ, 0xfc, !PT ;  /* 0x800000000d0d7812 */ /* 0x000fe200078efcff */
[----:B------:R-:W-:-:S03]  /*5de0*/  IMAD R21, R42, 0x100, R3 ;  /* 0x000001002a157824 */ /* 0x000fc600078e0203 */
[----:B-1-3--:R-:W-:-:S04]  /*5df0*/  IADD3 R8, P0, PT, R17, R8, RZ ;  /* 0x0000000811087210 */ /* 0x00afc80007f1e0ff */
[----:B------:R-:W-:-:S05]  /*5e00*/  LEA.HI.X.SX32 R9, R17, R9, 0x1, P0 ;  /* 0x0000000911097211 */ /* 0x000fca00000f0eff */
[----:B------:R1:W-:Y:S01]  /*5e10*/  STS.64 [R19+0x6600], R8 ;  /* 0x0066000813007388 */ /* 0x0003e20000000a00 */
[----:B----4-:R-:W-:-:S05]  /*5e20*/  IMAD.WIDE R10, R21, 0x4, R10 ;  /* 0x00000004150a7825 */ /* 0x010fca00078e020a */
[----:B------:R1:W-:Y:S02]  /*5e30*/  STG.E.STRONG.SYS desc[UR6][R10.64], R13 ;  /* 0x0000000d0a007986 */ /* 0x0003e4000c115906 */
.L_x_68:
[----:B------:R-:W-:Y:S05]  /*5e40*/  BSYNC B1 ;  /* 0x0000000000017941 */ /* 0x000fea0003800000 */
.L_x_67:
[----:B------:R-:W3:Y:S01]  /*5e50*/  LDC R23, c[0x0][0x3c0] ;  /* 0x0000f000ff177b82 */ /* 0x000ee20000000800 */
[----:B--2---:R-:W-:-:S07]  /*5e60*/  VIADD R6, R54, 0x1980 ;  /* 0x0000198036067836 */ /* 0x004fce0000000000 */
[----:B-1----:R-:W1:Y:S01]  /*5e70*/  LDC.64 R10, c[0x0][0x390] ;  /* 0x0000e400ff0a7b82 */ /* 0x002e620000000a00 */
[----:B---3--:R-:W-:Y:S02]  /*5e80*/  ISETP.GE.AND P0, PT, R6, R23, PT ;  /* 0x000000170600720c */ /* 0x008fe40003f06270 */
[----:B-1----:R-:W-:-:S04]  /*5e90*/  ISETP.EQ.U32.AND P1, PT, R10, RZ, PT ;  /* 0x000000ff0a00720c */ /* 0x002fc80003f22070 */
[----:B------:R-:W-:-:S04]  /*5ea0*/  ISETP.EQ.OR.EX P0, PT, R11, RZ, !P0, P1 ;  /* 0x000000ff0b00720c */ /* 0x000fc80004702710 */
[----:B------:R-:W-:-:S13]  /*5eb0*/  ISETP.GT.U32.OR P0, PT, R3, 0xff, P0 ;  /* 0x000000ff0300780c */ /* 0x000fda0000704470 */
[----:B------:R-:W-:Y:S05]  /*5ec0*/  @P0 BRA `(.L_x_75) ;  /* 0x0000000000200947 */ /* 0x000fea0003800000 */
[----:B------:R-:W1:Y:S01]  /*5ed0*/  LDS.64 R8, [R19+0x6600] ;  /* 0x0066000013087984 */ /* 0x000e620000000a00 */
[C---:B------:R-:W-:Y:S02]  /*5ee0*/  LEA R10, P2, R3.reuse, R10, 0x3 ;  /* 0x0000000a030a7211 */ /* 0x040fe400078418ff */
[--C-:B------:R-:W-:Y:S02]  /*5ef0*/  SHF.R.S32.HI R13, RZ, 0x1f, R0.reuse ;  /* 0x0000001fff0d7819 */ /* 0x100fe40000011400 */
[----:B------:R-:W-:Y:S02]  /*5f00*/  LEA.HI.X R11, R3, R11, RZ, 0x3, P2 ;  /* 0x0000000b030b7211 */ /* 0x000fe400010f1cff */
[----:B-1----:R-:W-:Y:S02]  /*5f10*/  IADD3 R8, P0, P1, R8, R15, R0 ;  /* 0x0000000f08087210 */ /* 0x002fe4000791e000 */
[----:B------:R-:W-:-:S04]  /*5f20*/  SHF.R.S32.HI R15, RZ, 0x1f, R15 ;  /* 0x0000001fff0f7819 */ /* 0x000fc8000001140f */
[----:B------:R-:W-:-:S05]  /*5f30*/  IADD3.X R9, PT, PT, R9, R15, R13, P0, P1 ;  /* 0x0000000f09097210 */ /* 0x000fca00007e240d */
[----:B------:R1:W-:Y:S02]  /*5f40*/  STG.E.64 desc[UR6][R10.64], R8 ;  /* 0x000000080a007986 */ /* 0x0003e4000c101b06 */
.L_x_75:
[----:B------:R-:W-:Y:S01]  /*5f50*/  ISETP.GT.AND P0, PT, R6, R23, PT ;  /* 0x000000170600720c */ /* 0x000fe20003f04270 */
[----:B------:R-:W-:Y:S05]  /*5f60*/  WARPSYNC.ALL ;  /* 0x0000000000007948 */ /* 0x000fea0003800000 */
[----:B------:R-:W-:Y:S01]  /*5f70*/  BAR.SYNC.DEFER_BLOCKING 0x0 ;  /* 0x0000000000007b1d */ /* 0x000fe20000010000 */
[----:B------:R-:W-:-:S06]  /*5f80*/  IMAD R22, R3, 0x4, R7 ;  /* 0x0000000403167824 */ /* 0x000fcc00078e0207 */
[----:B------:R-:W-:Y:S05]  /*5f90*/  @P0 BRA `(.L_x_76) ;  /* 0x0000000c003c0947 */ /* 0x000fea0003800000 */
[----:B------:R-:W2:Y:S01]  /*5fa0*/  LDS R0, [R22] ;  /* 0x0000000016007984 */ /* 0x000ea20000000800 */
[----:B------:R-:W2:Y:S01]  /*5fb0*/  LDCU UR5, c[0x0][0x3c4] ;  /* 0x00007880ff0577ac */ /* 0x000ea20008000800 */
[----:B------:R-:W3:Y:S01]  /*5fc0*/  LDCU.64 UR8, c[0x0][0x3a0] ;  /* 0x00007400ff0877ac */ /* 0x000ee20008000a00 */
[----:B--2---:R-:W-:Y:S02]  /*5fd0*/  SHF.R.U32.HI R6, RZ, UR5, R0 ;  /* 0x00000005ff067c19 */ /* 0x004fe40008011600 */
[----:B------:R-:W-:Y:S02]  /*5fe0*/  LOP3.LUT R15, R0, 0x80000000, RZ, 0x3c, !PT ;  /* 0x80000000000f7812 */ /* 0x000fe400078e3cff */
[----:B------:R-:W-:-:S05]  /*5ff0*/  LOP3.LUT R6, R6, UR4, RZ, 0x30, !PT ;  /* 0x0000000406067c12 */ /* 0x000fca000f8e30ff */
[----:B-1----:R-:W-:-:S06]  /*6000*/  IMAD R8, R6, 0x8, R7 ;  /* 0x0000000806087824 */ /* 0x002fcc00078e0207 */
[----:B------:R-:W1:Y:S02]  /*6010*/  LDS.64 R8, [R8+0x6600] ;  /* 0x0066000008087984 */ /* 0x000e640000000a00 */
[----:B-1----:R-:W-:-:S05]  /*6020*/  IADD3 R6, P1, PT, R8, R3, RZ ;  /* 0x0000000308067210 */ /* 0x002fca0007f3e0ff */
[----:B------:R-:W-:Y:S01]  /*6030*/  IMAD.X R9, RZ, RZ, R9, P1 ;  /* 0x000000ffff097224 */ /* 0x000fe200008e0609 */
[----:B---3--:R-:W-:-:S04]  /*6040*/  LEA R10, P1, R6, UR8, 0x2 ;  /* 0x00000008060a7c11 */ /* 0x008fc8000f8210ff */
[----:B------:R-:W-:-:S05]  /*6050*/  LEA.HI.X R11, R6, UR9, R9, 0x2, P1 ;  /* 0x00000009060b7c11 */ /* 0x000fca00088f1409 */
[----:B------:R-:W-:Y:S01]  /*6060*/  STG.E desc[UR6][R10.64], R15 ;  /* 0x0000000f0a007986 */ /* 0x000fe2000c101906 */
[----:B------:R-:W-:-:S03]  /*6070*/  NOP ;  /* 0x0000000000007918 */ /* 0x000fc60000000000 */
[----:B------:R-:W1:Y:S02]  /*6080*/  LDS R0, [R22+0x600] ;  /* 0x0006000016007984 */ /* 0x000e640000000800 */
[----:B-1----:R-:W-:Y:S02]  /*6090*/  SHF.R.U32.HI R6, RZ, UR5, R0 ;  /* 0x00000005ff067c19 */ /* 0x002fe40008011600 */
[----:B------:R-:W-:Y:S02]  /*60a0*/  LOP3.LUT R15, R0, 0x80000000, RZ, 0x3c, !PT ;  /* 0x80000000000f7812 */ /* 0x000fe400078e3cff */
[----:B------:R-:W-:-:S05]  /*60b0*/  LOP3.LUT R6, R6, UR4, RZ, 0x30, !PT ;  /* 0x0000000406067c12 */ /* 0x000fca000f8e30ff */
[----:B------:R-:W-:-:S06]  /*60c0*/  IMAD R8, R6, 0x8, R7 ;  /* 0x0000000806087824 */ /* 0x000fcc00078e0207 */
[----:B------:R-:W1:Y:S02]  /*60d0*/  LDS.64 R8, [R8+0x6600] ;  /* 0x0066000008087984 */ /* 0x000e640000000a00 */
[----:B-1----:R-:W-:-:S05]  /*60e0*/  IADD3 R6, P1, PT, R8, R3, RZ ;  /* 0x0000000308067210 */ /* 0x002fca0007f3e0ff */
[----:B------:R-:W-:Y:S01]  /*60f0*/  IMAD.X R9, RZ, RZ, R9, P1 ;  /* 0x000000ffff097224 */ /* 0x000fe200008e0609 */
[----:B------:R-:W-:-:S04]  /*6100*/  LEA R12, P1, R6, UR8, 0x2 ;  /* 0x00000008060c7c11 */ /* 0x000fc8000f8210ff */
        /* <DEDUP_REMOVED lines=163> */
[----:B------:R-:W-:-:S05]  /*6b40*/  IMAD R12, R6, 0x8, R7 ;  /* 0x00000008060c7824 */ /* 0x000fca00078e0207 */
        /* <DEDUP_REMOVED lines=17> */
[----:B------:R1:W-:Y:S01]  /*6c60*/  STG.E desc[UR6][R6.64+0x6000], R9 ;  /* 0x0060000906007986 */ /* 0x0003e2000c101906 */
[----:B------:R-:W-:Y:S01]  /*6c70*/  NOP ;  /* 0x0000000000007918 */ /* 0x000fe20000000000 */
[----:B------:R-:W-:Y:S05]  /*6c80*/  BRA `(.L_x_77) ;  /* 0x00000014000c7947 */ /* 0x000fea0003800000 */
.L_x_76:
[----:B-1----:R-:W-:Y:S01]  /*6c90*/  IMAD R9, R42, -0x1980, R23 ;  /* 0xffffe6802a097824 */ /* 0x002fe200078e0217 */
[----:B------:R-:W-:Y:S01]  /*6ca0*/  BSSY.RECONVERGENT B0, `(.L_x_78) ;  /* 0x000001b000007945 */ /* 0x000fe20003800200 */
[C---:B------:R-:W-:Y:S02]  /*6cb0*/  VIADD R0, R3.reuse, 0x180 ;  /* 0x0000018003007836 */ /* 0x040fe40000000000 */
[C---:B------:R-:W-:Y:S01]  /*6cc0*/  VIADD R6, R3.reuse, 0x300 ;  /* 0x0000030003067836 */ /* 0x040fe20000000000 */
[CC--:B------:R-:W-:Y:S01]  /*6cd0*/  ISETP.GE.AND P1, PT, R3.reuse, R9.reuse, PT ;  /* 0x000000090300720c */ /* 0x0c0fe20003f26270 */
[C---:B------:R-:W-:Y:S01]  /*6ce0*/  VIADD R8, R3.reuse, 0x480 ;  /* 0x0000048003087836 */ /* 0x040fe20000000000 */
[-C--:B------:R-:W-:Y:S01]  /*6cf0*/  ISETP.GE.AND P2, PT, R0, R9.reuse, PT ;  /* 0x000000090000720c */ /* 0x080fe20003f46270 */
[C---:B------:R-:W-:Y:S01]  /*6d00*/  VIADD R0, R3.reuse, 0x600 ;  /* 0x0000060003007836 */ /* 0x040fe20000000000 */
[-C--:B------:R-:W-:Y:S01]  /*6d10*/  ISETP.GE.AND P3, PT, R6, R9.reuse, PT ;  /* 0x000000090600720c */ /* 0x080fe20003f66270 */
[C---:B------:R-:W-:Y:S01]  /*6d20*/  VIADD R6, R3.reuse, 0x780 ;  /* 0x0000078003067836 */ /* 0x040fe20000000000 */
[-C--:B------:R-:W-:Y:S01]  /*6d30*/  ISETP.GE.AND P4, PT, R8, R9.reuse, PT ;  /* 0x000000090800720c */ /* 0x080fe20003f86270 */
[----:B------:R-:W-:Y:S01]  /*6d40*/  VIADD R8, R3, 0x900 ;  /* 0x0000090003087836 */ /* 0x000fe20000000000 */
[----:B------:R-:W-:-:S02]  /*6d50*/  ISETP.GE.AND P5, PT, R0, R9, PT ;  /* 0x000000090000720c */ /* 0x000fc40003fa6270 */
[----:B------:R-:W-:-:S03]  /*6d60*/  ISETP.GE.AND P6, PT, R6, R9, PT ;  /* 0x000000090600720c */ /* 0x000fc60003fc6270 */
[----:B------:R-:W-:Y:S10]  /*6d70*/  @P1 BRA `(.L_x_79) ;  /* 0x0000000000341947 */ /* 0x000ff40003800000 */
[----:B------:R-:W1:Y:S01]  /*6d80*/  LDS R0, [R22] ;  /* 0x0000000016007984 */ /* 0x000e620000000800 */
[----:B------:R-:W1:Y:S01]  /*6d90*/  LDCU UR5, c[0x0][0x3c4] ;  /* 0x00007880ff0577ac */ /* 0x000e620008000800 */
[----:B------:R-:W2:Y:S01]  /*6da0*/  LDCU.64 UR8, c[0x0][0x3a0] ;  /* 0x00007400ff0877ac */ /* 0x000ea20008000a00 */
[----:B-1----:R-:W-:Y:S02]  /*6db0*/  SHF.R.U32.HI R6, RZ, UR5, R0 ;  /* 0x00000005ff067c19 */ /* 0x002fe40008011600 */
[----:B------:R-:W-:Y:S02]  /*6dc0*/  LOP3.LUT R13, R0, 0x80000000, RZ, 0x3c, !PT ;  /* 0x80000000000d7812 */ /* 0x000fe400078e3cff */
[----:B------:R-:W-:-:S05]  /*6dd0*/  LOP3.LUT R6, R6, UR4, RZ, 0x30, !PT ;  /* 0x0000000406067c12 */ /* 0x000fca000f8e30ff */
[----:B------:R-:W-:-:S05]  /*6de0*/  IMAD R6, R6, 0x8, R7 ;  /* 0x0000000806067824 */ /* 0x000fca00078e0207 */
[----:B------:R-:W1:Y:S02]  /*6df0*/  LDS.64 R10, [R6+0x6600] ;  /* 0x00660000060a7984 */ /* 0x000e640000000a00 */
[----:B-1----:R-:W-:-:S05]  /*6e00*/  IADD3 R12, P1, PT, R10, R3, RZ ;  /* 0x000000030a0c7210 */ /* 0x002fca0007f3e0ff */
[----:B------:R-:W-:Y:S01]  /*6e10*/  IMAD.X R11, RZ, RZ, R11, P1 ;  /* 0x000000ffff0b7224 */ /* 0x000fe200008e060b */
[----:B--2---:R-:W-:-:S04]  /*6e20*/  LEA R10, P1, R12, UR8, 0x2 ;  /* 0x000000080c0a7c11 */ /* 0x004fc8000f8210ff */
[----:B------:R-:W-:-:S05]  /*6e30*/  LEA.HI.X R11, R12, UR9, R11, 0x2, P1 ;  /* 0x000000090c0b7c11 */ /* 0x000fca00088f140b */
[----:B------:R1:W-:Y:S04]  /*6e40*/  STG.E desc[UR6][R10.64], R13 ;  /* 0x0000000d0a007986 */ /* 0x0003e8000c101906 */
.L_x_79:
[----:B------:R-:W-:Y:S05]  /*6e50*/  BSYNC.RECONVERGENT B0 ;  /* 0x0000000000007941 */ /* 0x000fea0003800200 */
.L_x_78:
[----:B------:R-:W-:Y:S01]  /*6e60*/  NOP ;  /* 0x0000000000007918 */ /* 0x000fe20000000000 */
[----:B------:R-:W-:Y:S01]  /*6e70*/  BSSY.RECONVERGENT B0, `(.L_x_80) ;  /* 0x0000011000007945 */ /* 0x000fe20003800200 */
[----:B------:R-:W-:Y:S01]  /*6e80*/  ISETP.GE.AND P1, PT, R8, R9, PT ;  /* 0x000000090800720c */ /* 0x000fe20003f26270 */
[----:B------:R-:W-:Y:S02]  /*6e90*/  VIADD R8, R3, 0xa80 ;  /* 0x00000a8003087836 */ /* 0x000fe40000000000 */
[----:B------:R-:W-:Y:S10]  /*6ea0*/  @P2 BRA `(.L_x_81) ;  /* 0x0000000000342947 */ /* 0x000ff40003800000 */
[----:B------:R-:W2:Y:S01]  /*6eb0*/  LDS R0, [R22+0x600] ;  /* 0x0006000016007984 */ /* 0x000ea20000000800 */
[----:B------:R-:W2:Y:S01]  /*6ec0*/  LDCU UR5, c[0x0][0x3c4] ;  /* 0x00007880ff0577ac */ /* 0x000ea20008000800 */
[----:B------:R-:W3:Y:S01]  /*6ed0*/  LDCU.64 UR8, c[0x0][0x3a0] ;  /* 0x00007400ff0877ac */ /* 0x000ee20008000a00 */
[----:B--2---:R-:W-:Y:S02]  /*6ee0*/  SHF.R.U32.HI R6, RZ, UR5, R0 ;  /* 0x00000005ff067c19 */ /* 0x004fe40008011600 */
[----:B-1----:R-:W-:Y:S02]  /*6ef0*/  LOP3.LUT R13, R0, 0x80000000, RZ, 0x3c, !PT ;  /* 0x80000000000d7812 */ /* 0x002fe400078e3cff */
[----:B------:R-:W-:-:S05]  /*6f00*/  LOP3.LUT R6, R6, UR4, RZ, 0x30, !PT ;  /* 0x0000000406067c12 */ /* 0x000fca000f8e30ff */
[----:B------:R-:W-:-:S05]  /*6f10*/  IMAD R6, R6, 0x8, R7 ;  /* 0x0000000806067824 */ /* 0x000fca00078e0207 */
[----:B------:R-:W1:Y:S02]  /*6f20*/  LDS.64 R10, [R6+0x6600] ;  /* 0x00660000060a7984 */ /* 0x000e640000000a00 */
[----:B-1----:R-:W-:-:S05]  /*6f30*/  IADD3 R12, P2, PT, R10, R3, RZ ;  /* 0x000000030a0c7210 */ /* 0x002fca0007f5e0ff */
[----:B------:R-:W-:Y:S01]  /*6f40*/  IMAD.X R11, RZ, RZ, R11, P2 ;  /* 0x000000ffff0b7224 */ /* 0x000fe200010e060b */
[----:B---3--:R-:W-:-:S04]  /*6f50*/  LEA R10, P2, R12, UR8, 0x2 ;  /* 0x000000080c0a7c11 */ /* 0x008fc8000f8410ff */
[----:B------:R-:W-:-:S05]  /*6f60*/  LEA.HI.X R11, R12, UR9, R11, 0x2, P2 ;  /* 0x000000090c0b7c11 */ /* 0x000fca00090f140b */
[----:B------:R2:W-:Y:S04]  /*6f70*/  STG.E desc[UR6][R10.64+0x600], R13 ;  /* 0x0006000d0a007986 */ /* 0x0005e8000c101906 */
.L_x_81:
[----:B------:R-:W-:Y:S05]  /*6f80*/  BSYNC.RECONVERGENT B0 ;  /* 0x0000000000007941 */ /* 0x000fea0003800200 */
.L_x_80:
[----:B------:R-:W-:Y:S01]  /*6f90*/  NOP ;  /* 0x0000000000007918 */ /* 0x000fe20000000000 */
[----:B------:R-:W-:Y:S01]  /*6fa0*/  BSSY.RECONVERGENT B0, `(.L_x_82) ;  /* 0x0000011000007945 */ /* 0x000fe20003800200 */
[----:B------:R-:W-:Y:S02]  /*6fb0*/  ISETP.GE.AND P2, PT, R8, R9, PT ;  /* 0x000000090800720c */ /* 0x000fe40003f46270 */
[----:B------:R-:W-:Y:S01]  /*6fc0*/  LOP3.LUT R8, R3, 0xc00, RZ, 0xfc, !PT ;  /* 0x00000c0003087812 */ /* 0x000fe200078efcff */
[----:B------:R-:W-:Y:S10]  /*6fd0*/  @P3 BRA `(.L_x_83) ;  /* 0x0000000000343947 */ /* 0x000ff40003800000 */
[----:B------:R-:W3:Y:S01]  /*6fe0*/  LDS R0, [R22+0xc00] ;  /* 0x000c000016007984 */ /* 0x000ee20000000800 */
[----:B------:R-:W3:Y:S01]  /*6ff0*/  LDCU UR5, c[0x0][0x3c4] ;  /* 0x00007880ff0577ac */ /* 0x000ee20008000800 */
[----:B------:R-:W4:Y:S01]  /*7000*/  LDCU.64 UR8, c[0x0][0x3a0] ;  /* 0x00007400ff0877ac */ /* 0x000f220008000a00 */
[----:B---3--:R-:W-:Y:S02]  /*7010*/  SHF.R.U32.HI R6, RZ, UR5, R0 ;  /* 0x00000005ff067c19 */ /* 0x008fe40008011600 */
[----:B-12---:R-:W-:Y:S02]  /*7020*/  LOP3.LUT R13, R0, 0x80000000, RZ, 0x3c, !PT ;  /* 0x80000000000d7812 */ /* 0x006fe400078e3cff */
[----:B------:R-:W-:-:S05]  /*7030*/  LOP3.LUT R6, R6, UR4, RZ, 0x30, !PT ;  /* 0x0000000406067c12 */ /* 0x000fca000f8e30ff */
[----:B------:R-:W-:-:S05]  /*7040*/  IMAD R6, R6, 0x8, R7 ;  /* 0x0000000806067824 */ /* 0x000fca00078e0207 */
[----:B------:R-:W1:Y:S02]  /*7050*/  LDS.64 R10, [R6+0x6600] ;  /* 0x00660000060a7984 */ /* 0x000e640000000a00 */
[----:B-1----:R-:W-:-:S05]  /*7060*/  IADD3 R12, P3, PT, R10, R3, RZ ;  /* 0x000000030a0c7210 */ /* 0x002fca0007f7e0ff */
[----:B------:R-:W-:Y:S01]  /*7070*/  IMAD.X R11, RZ, RZ, R11, P3 ;  /* 0x000000ffff0b7224 */ /* 0x000fe200018e060b */
[----:B----4-:R-:W-:-:S04]  /*7080*/  LEA R10, P3, R12, UR8, 0x2 ;  /* 0x000000080c0a7c11 */ /* 0x010fc8000f8610ff */
[----:B------:R-:W-:-:S05]  /*7090*/  LEA.HI.X R11, R12, UR9, R11, 0x2, P3 ;  /* 0x000000090c0b7c11 */ /* 0x000fca00098f140b */
[----:B------:R3:W-:Y:S04]  /*70a0*/  STG.E desc[UR6][R10.64+0xc00], R13 ;  /* 0x000c000d0a007986 */ /* 0x0007e8000c101906 */
.L_x_83:
[----:B------:R-:W-:Y:S05]  /*70b0*/  BSYNC.RECONVERGENT B0 ;  /* 0x0000000000007941 */ /* 0x000fea0003800200 */
.L_x_82:
[----:B------:R-:W-:Y:S01]  /*70c0*/  NOP ;  /* 0x0000000000007918 */ /* 0x000fe20000000000 */
[----:B------:R-:W-:Y:S01]  /*70d0*/  BSSY.RECONVERGENT B0, `(.L_x_84) ;  /* 0x0000011000007945 */ /* 0x000fe20003800200 */
[----:B------:R-:W-:Y:S01]  /*70e0*/  ISETP.GE.AND P3, PT, R8, R9, PT ;  /* 0x000000090800720c */ /* 0x000fe20003f66270 */
[----:B------:R-:W-:Y:S02]  /*70f0*/  VIADD R8, R3, 0xd80 ;  /* 0x00000d8003087836 */ /* 0x000fe40000000000 */
[----:B------:R-:W-:Y:S10]  /*7100*/  @P4 BRA `(.L_x_85) ;  /* 0x0000000000344947 */ /* 0x000ff40003800000 */
[----:B------:R-:W4:Y:S01]  /*7110*/  LDS R0, [R22+0x1200] ;  /* 0x0012000016007984 */ /* 0x000f220000000800 */
[----:B------:R-:W4:Y:S01]  /*7120*/  LDCU UR5, c[0x0][0x3c4] ;  /* 0x00007880ff0577ac */ /* 0x000f220008000800 */
[----:B------:R-:W5:Y:S01]  /*7130*/  LDCU.64 UR8, c[0x0][0x3a0] ;  /* 0x00007400ff0877ac */ /* 0x000f620008000a00 */
[----:B----4-:R-:W-:Y:S02]  /*7140*/  SHF.R.U32.HI R6, RZ, UR5, R0 ;  /* 0x00000005ff067c19 */ /* 0x010fe40008011600 */
[----:B-123--:R-:W-:Y:S02]  /*7150*/  LOP3.LUT R13, R0, 0x80000000, RZ, 0x3c, !PT ;  /* 0x80000000000d7812 */ /* 0x00efe400078e3cff */
[----:B------:R-:W-:-:S05]  /*7160*/  LOP3.LUT R6, R6, UR4, RZ, 0x30, !PT ;  /* 0x0000000406067c12 */ /* 0x000fca000f8e30ff */
[----:B------:R-:W-:-:S05]  /*7170*/  IMAD R6, R6, 0x8, R7 ;  /* 0x0000000806067824 */ /* 0x000fca00078e0207 */
[----:B------:R-:W1:Y:S02]  /*7180*/  LDS.64 R10, [R6+0x6600] ;  /* 0x00660000060a7984 */ /* 0x000e640000000a00 */
[----:B-1----:R-:W-:-:S05]  /*7190*/  IADD3 R12, P4, PT, R10, R3, RZ ;  /* 0x000000030a0c7210 */ /* 0x002fca0007f9e0ff */
[----:B------:R-:W-:Y:S01]  /*71a0*/  IMAD.X R11, RZ, RZ, R11, P4 ;  /* 0x000000ffff0b7224 */ /* 0x000fe200020e060b */
[----:B-----5:R-:W-:-:S04]  /*71b0*/  LEA R10, P4, R12, UR8, 0x2 ;  /* 0x000000080c0a7c11 */ /* 0x020fc8000f8810ff */
[----:B------:R-:W-:-:S05]  /*71c0*/  LEA.HI.X R11, R12, UR9, R11, 0x2, P4 ;  /* 0x000000090c0b7c11 */ /* 0x000fca000a0f140b */
[----:B------:R4:W-:Y:S04]  /*71d0*/  STG.E desc[UR6][R10.64+0x1200], R13 ;  /* 0x0012000d0a007986 */ /* 0x0009e8000c101906 */
.L_x_85:
[----:B------:R-:W-:Y:S05]  /*71e0*/  BSYNC.RECONVERGENT B0 ;  /* 0x0000000000007941 */ /* 0x000fea0003800200 */
.L_x_84:
[----:B------:R-:W-:Y:S01]  /*71f0*/  NOP ;  /* 0x0000000000007918 */ /* 0x000fe20000000000 */
[----:B------:R-:W-:Y:S01]  /*7200*/  BSSY.RECONVERGENT B0, `(.L_x_86) ;  /* 0x0000011000007945 */ /* 0x000fe20003800200 */
[----:B------:R-:W-:Y:S01]  /*7210*/  ISETP.GE.AND P4, PT, R8, R9, PT ;  /* 0x000000090800720c */ /* 0x000fe20003f86270 */
[----:B------:R-:W-:Y:S02]  /*7220*/  VIADD R8, R3, 0xf00 ;  /* 0x00000f0003087836 */ /* 0x000fe40000000000 */
[----:B------:R-:W-:Y:S10]  /*7230*/  @P5 BRA `(.L_x_87) ;  /* 0x0000000000345947 */ /* 0x000ff40003800000 */
[----:B------:R-:W5:Y:S01]  /*7240*/  LDS R0, [R22+0x1800] ;  /* 0x0018000016007984 */ /* 0x000f620000000800 */
[----:B------:R-:W5:Y:S01]  /*7250*/  LDCU UR5, c[0x0][0x3c4] ;  /* 0x00007880ff0577ac */ /* 0x000f620008000800 */
[----:B------:R-:W0:Y:S01]  /*7260*/  LDCU.64 UR8, c[0x0][0x3a0] ;  /* 0x00007400ff0877ac */ /* 0x000e220008000a00 */
[----:B-----5:R-:W-:Y:S02]  /*7270*/  SHF.R.U32.HI R6, RZ, UR5, R0 ;  /* 0x00000005ff067c19 */ /* 0x020fe40008011600 */
[----:B-1234-:R-:W-:Y:S02]  /*7280*/  LOP3.LUT R13, R0, 0x80000000, RZ, 0x3c, !PT ;  /* 0x80000000000d7812 */ /* 0x01efe400078e3cff */
[----:B------:R-:W-:-:S05]  /*7290*/  LOP3.LUT R6, R6, UR4, RZ, 0x30, !PT ;  /* 0x0000000406067c12 */ /* 0x000fca000f8e30ff */
[----:B------:R-:W-:-:S05]  /*72a0*/  IMAD R6, R6, 0x8, R7 ;  /* 0x0000000806067824 */ /* 0x000fca00078e0207 */
[----:B------:R-:W1:Y:S02]  /*72b0*/  LDS.64 R10, [R6+0x6600] ;  /* 0x00660000060a7984 */ /* 0x000e640000000a00 */
[----:B-1----:R-:W-:-:S05]  /*72c0*/  IADD3 R12, P5, PT, R10, R3, RZ ;  /* 0x000000030a0c7210 */ /* 0x002fca0007fbe0ff */
[----:B------:R-:W-:Y:S01]  /*72d0*/  IMAD.X R11, RZ, RZ, R11, P5 ;  /* 0x000000ffff0b7224 */ /* 0x000fe200028e060b */
[----:B0-----:R-:W-:-:S04]  /*72e0*/  LEA R10, P5, R12, UR8, 0x2 ;  /* 0x000000080c0a7c11 */ /* 0x001fc8000f8a10ff */
[----:B------:R-:W-:-:S05]  /*72f0*/  LEA.HI.X R11, R12, UR9, R11, 0x2, P5 ;  /* 0x000000090c0b7c11 */ /* 0x000fca000a8f140b */
[----:B------:R0:W-:Y:S04]  /*7300*/  STG.E desc[UR6][R10.64+0x1800], R13 ;  /* 0x0018000d0a007986 */ /* 0x0001e8000c101906 */
.L_x_87:
[----:B------:R-:W-:Y:S05]  /*7310*/  BSYNC.RECONVERGENT B0 ;  /* 0x0000000000007941 */ /* 0x000fea0003800200 */
.L_x_86:
        /* <DEDUP_REMOVED lines=9> */
[----:B01234-:R-:W-:Y:S02]  /*73b0*/  LOP3.LUT R13, R0, 0x80000000, RZ, 0x3c, !PT ;  /* 0x80000000000d7812 */ /* 0x01ffe400078e3cff */
[----:B------:R-:W-:-:S05]  /*73c0*/  LOP3.LUT R6, R6, UR4, RZ, 0x30, !PT ;  /* 0x0000000406067c12 */ /* 0x000fca000f8e30ff */
[----:B------:R-:W-:-:S05]  /*73d0*/  IMAD R6, R6, 0x8, R7 ;  /* 0x0000000806067824 */ /* 0x000fca00078e0207 */
[----:B------:R-:W0:Y:S02]  /*73e0*/  LDS.64 R10, [R6+0x6600] ;  /* 0x00660000060a7984 */ /* 0x000e240000000a00 */
[----:B0-----:R-:W-:-:S05]  /*73f0*/  IADD3 R12, P6, PT, R10, R3, RZ ;  /* 0x000000030a0c7210 */ /* 0x001fca0007fde0ff */
[----:B------:R-:W-:Y:S01]  /*7400*/  IMAD.X R11, RZ, RZ, R11, P6 ;  /* 0x000000ffff0b7224 */ /* 0x000fe200030e060b */
[----:B------:R-:W-:-:S04]  /*7410*/  LEA R10, P6, R12, UR8, 0x2 ;  /* 0x000000080c0a7c11 */ /* 0x000fc8000f8c10ff */
[----:B------:R-:W-:-:S05]  /*7420*/  LEA.HI.X R11, R12, UR9, R11, 0x2, P6 ;  /* 0x000000090c0b7c11 */ /* 0x000fca000b0f140b */
[----:B------:R0:W-:Y:S04]  /*7430*/  STG.E desc[UR6][R10.64+0x1e00], R13 ;  /* 0x001e000d0a007986 */ /* 0x0001e8000c101906 */
.L_x_89:
[----:B------:R-:W-:Y:S05]  /*7440*/  BSYNC.RECONVERGENT B0 ;  /* 0x0000000000007941 */ /* 0x000fea0003800200 */
.L_x_88:
        /* <DEDUP_REMOVED lines=18> */
.L_x_91:
[----:B------:R-:W-:Y:S05]  /*7570*/  BSYNC.RECONVERGENT B0 ;  /* 0x0000000000007941 */ /* 0x000fea0003800200 */
.L_x_90:
        /* <DEDUP_REMOVED lines=18> */
.L_x_93:
[----:B------:R-:W-:Y:S05]  /*76a0*/  BSYNC.RECONVERGENT B0 ;  /* 0x0000000000007941 */ /* 0x000fea0003800200 */
.L_x_92:
        /* <DEDUP_REMOVED lines=18> */
.L_x_95:
[----:B------:R-:W-:Y:S05]  /*77d0*/  BSYNC.RECONVERGENT B0 ;  /* 0x0000000000007941 */ /* 0x000fea0003800200 */
.L_x_94:
        /* <DEDUP_REMOVED lines=18> */
.L_x_97:
[----:B------:R-:W-:Y:S05]  /*7900*/  BSYNC.RECONVERGENT B0 ;  /* 0x0000000000007941 */ /* 0x000fea0003800200 */
.L_x_96:
[----:B------:R-:W-:Y:S01]  /*7910*/  NOP ;  /* 0x0000000000007918 */ /* 0x000fe20000000000 */
[----:B------:R-:W-:Y:S01]  /*7920*/  BSSY.RECONVERGENT B0, `(.L_x_98) ;  /* 0x0000011000007945 */ /* 0x000fe20003800200 */
[----:B------:R-:W-:Y:S02]  /*7930*/  ISETP.GE.AND P4, PT, R8, R9, PT ;  /* 0x000000090800720c */ /* 0x000fe40003f86270 */
[----:B------:R-:W-:Y:S01]  /*7940*/  LOP3.LUT R8, R3, 0x1800, RZ, 0xfc, !PT ;  /* 0x0000180003087812 */ /* 0x000fe200078efcff */
        /* <DEDUP_REMOVED lines=14> */
.L_x_99:
[----:B------:R-:W-:Y:S05]  /*7a30*/  BSYNC.RECONVERGENT B0 ;  /* 0x0000000000007941 */ /* 0x000fea0003800200 */
.L_x_98:
[----:B------:R-:W-:Y:S01]  /*7a40*/  NOP ;  /* 0x0000000000007918 */ /* 0x000fe20000000000 */
[----:B------:R-:W-:Y:S01]  /*7a50*/  BSSY.RECONVERGENT B0, `(.L_x_100) ;  /* 0x0000010000007945 */ /* 0x000fe20003800200 */
[----:B------:R-:W-:-:S03]  /*7a60*/  ISETP.GE.AND P5, PT, R8, R9, PT ;  /* 0x000000090800720c */ /* 0x000fc60003fa6270 */
        /* <DEDUP_REMOVED lines=14> */
.L_x_101:
[----:B------:R-:W-:Y:S05]  /*7b50*/  BSYNC.RECONVERGENT B0 ;  /* 0x0000000000007941 */ /* 0x000fea0003800200 */
.L_x_100:
[----:B------:R-:W-:Y:S01]  /*7b60*/  NOP ;  /* 0x0000000000007918 */ /* 0x000fe20000000000 */
[----:B------:R-:W-:Y:S04]  /*7b70*/  BSSY.RECONVERGENT B0, `(.L_x_102) ;  /* 0x000000f000007945 */ /* 0x000fe80003800200 */
[----:B------:R-:W-:Y:S05]  /*7b80*/  @P1 BRA `(.L_x_103) ;  /* 0x0000000000341947 */ /* 0x000fea0003800000 */
        /* <DEDUP_REMOVED lines=13> */
.L_x_103:
[----:B------:R-:W-:Y:S05]  /*7c60*/  BSYNC.RECONVERGENT B0 ;  /* 0x0000000000007941 */ /* 0x000fea0003800200 */
.L_x_102:
        /* <DEDUP_REMOVED lines=16> */
.L_x_105:
[----:B------:R-:W-:Y:S05]  /*7d70*/  BSYNC.RECONVERGENT B0 ;  /* 0x0000000000007941 */ /* 0x000fea0003800200 */
.L_x_104:
        /* <DEDUP_REMOVED lines=16> */
.L_x_107:
[----:B------:R-:W-:Y:S05]  /*7e80*/  BSYNC.RECONVERGENT B0 ;  /* 0x0000000000007941 */ /* 0x000fea0003800200 */
.L_x_106:
        /* <DEDUP_REMOVED lines=16> */
.L_x_109:
[----:B------:R-:W-:Y:S05]  /*7f90*/  BSYNC.RECONVERGENT B0 ;  /* 0x0000000000007941 */ /* 0x000fea0003800200 */
.L_x_108:
[----:B------:R-:W-:Y:S01]  /*7fa0*/  NOP ;  /* 0x0000000000007918 */ /* 0x000fe20000000000 */
[----:B------:R-:W-:Y:S04]  /*7fb0*/  BSSY.RECONVERGENT B0, `(.L_x_110) ;  /* 0x000000f000007945 */ /* 0x000fe80003800200 */
[----:B------:R-:W-:Y:S05]  /*7fc0*/  @P5 BRA `(.L_x_111) ;  /* 0x0000000000345947 */ /* 0x000fea0003800000 */
[----:B------:R-:W5:Y:S01]  /*7fd0*/  LDS R0, [R22+0x6000] ;  /* 0x0060000016007984 */ /* 0x000f620000000800 */
[----:B------:R-:W5:Y:S01]  /*7fe0*/  LDCU UR5, c[0x0][0x3c4] ;  /* 0x00007880ff0577ac */ /* 0x000f620008000800 */
[----:B------:R-:W1:Y:S01]  /*7ff0*/  LDCU.64 UR8, c[0x0][0x3a0] ;  /* 0x00007400ff0877ac */ /* 0x000e620008000a00 */
[----:B-----5:R-:W-:-:S04]  /*8000*/  SHF.R.U32.HI R6, RZ, UR5, R0 ;  /* 0x00000005ff067c19 */ /* 0x020fc80008011600 */
[----:B------:R-:W-:-:S05]  /*8010*/  LOP3.LUT R6, R6, UR4, RZ, 0x30, !PT ;  /* 0x0000000406067c12 */ /* 0x000fca000f8e30ff */
[----:B0-----:R-:W-:-:S05]  /*8020*/  IMAD R8, R6, 0x8, R7 ;  /* 0x0000000806087824 */ /* 0x001fca00078e0207 */
[----:B------:R-:W0:Y:S02]  /*8030*/  LDS.64 R6, [R8+0x6600] ;  /* 0x0066000008067984 */ /* 0x000e240000000a00 */
[----:B0-----:R-:W-:-:S05]  /*8040*/  IADD3 R9, P1, PT, R6, R3, RZ ;  /* 0x0000000306097210 */ /* 0x001fca0007f3e0ff */
[----:B-1234-:R-:W-:Y:S01]  /*8050*/  IMAD.X R10, RZ, RZ, R7, P1 ;  /* 0x000000ffff0a7224 */ /* 0x01efe200008e0607 */
[----:B------:R-:W-:-:S04]  /*8060*/  LEA R6, P1, R9, UR8, 0x2 ;  /* 0x0000000809067c11 */ /* 0x000fc8000f8210ff */
[----:B------:R-:W-:Y:S02]  /*8070*/  LEA.HI.X R7, R9, UR9, R10, 0x2, P1 ;  /* 0x0000000909077c11 */ /* 0x000fe400088f140a */
[----:B------:R-:W-:-:S05]  /*8080*/  LOP3.LUT R9, R0, 0x80000000, RZ, 0x3c, !PT ;  /* 0x8000000000097812 */ /* 0x000fca00078e3cff */
[----:B------:R0:W-:Y:S02]  /*8090*/  STG.E desc[UR6][R6.64+0x6000], R9 ;  /* 0x0060000906007986 */ /* 0x0001e4000c101906 */
.L_x_111:
[----:B------:R-:W-:Y:S05]  /*80a0*/  BSYNC.RECONVERGENT B0 ;  /* 0x0000000000007941 */ /* 0x000fea0003800200 */
.L_x_110:
[----:B------:R-:W-:Y:S01]  /*80b0*/  NOP ;  /* 0x0000000000007918 */ /* 0x000fe20000000000 */
.L_x_77:
[----:B------:R-:W5:Y:S01]  /*80c0*/  LDS R0, [R22] ;  /* 0x0000000016007984 */ /* 0x000f620000000800 */
[----:B------:R-:W5:Y:S03]  /*80d0*/  LDCU UR5, c[0x0][0x3c4] ;  /* 0x00007880ff0577ac */ /* 0x000f660008000800 */
[----:B01----:R-:W0:Y:S04]  /*80e0*/  LDS R6, [R22+0x600] ;  /* 0x0006000016067984 */ /* 0x003e280000000800 */
[----:B------:R-:W1:Y:S04]  /*80f0*/  LDS R7, [R22+0xc00] ;  /* 0x000c000016077984 */ /* 0x000e680000000800 */
[----:B------:R-:W1:Y:S04]  /*8100*/  LDS R8, [R22+0x1200] ;  /* 0x0012000016087984 */ /* 0x000e680000000800 */
[----:B------:R-:W1:Y:S04]  /*8110*/  LDS R9, [R22+0x1800] ;  /* 0x0018000016097984 */ /* 0x000e680000000800 */
[----:B--234-:R-:W2:Y:S04]  /*8120*/  LDS R10, [R22+0x1e00] ;  /* 0x001e0000160a7984 */ /* 0x01cea80000000800 */
[----:B------:R-:W3:Y:S04]  /*8130*/  LDS R11, [R22+0x2400] ;  /* 0x00240000160b7984 */ /* 0x000ee80000000800 */
[----:B------:R-:W4:Y:S04]  /*8140*/  LDS R12, [R22+0x2a00] ;  /* 0x002a0000160c7984 */ /* 0x000f280000000800 */
[----:B------:R-:W4:Y:S04]  /*8150*/  LDS R13, [R22+0x3000] ;  /* 0x00300000160d7984 */ /* 0x000f280000000800 */
[----:B------:R-:W4:Y:S04]  /*8160*/  LDS R14, [R22+0x3600] ;  /* 0x00360000160e7984 */ /* 0x000f280000000800 */
[----:B------:R-:W4:Y:S01]  /*8170*/  LDS R15, [R22+0x3c00] ;  /* 0x003c0000160f7984 */ /* 0x000f220000000800 */
[----:B-----5:R-:W-:-:S03]  /*8180*/  SHF.R.U32.HI R0, RZ, UR5, R0 ;  /* 0x00000005ff007c19 */ /* 0x020fc60008011600 */
[----:B------:R-:W5:Y:S01]  /*8190*/  LDS R16, [R22+0x4200] ;  /* 0x0042000016107984 */ /* 0x000f620000000800 */
[----:B0-----:R-:W-:-:S03]  /*81a0*/  SHF.R.U32.HI R6, RZ, UR5, R6 ;  /* 0x00000005ff067c19 */ /* 0x001fc60008011606 */
[----:B------:R-:W0:Y:S01]  /*81b0*/  LDS R17, [R22+0x4800] ;  /* 0x0048000016117984 */ /* 0x000e220000000800 */
[----:B-1----:R-:W-:-:S03]  /*81c0*/  SHF.R.U32.HI R7, RZ, UR5, R7 ;  /* 0x00000005ff077c19 */ /* 0x002fc60008011607 */
[----:B------:R-:W1:Y:S01]  /*81d0*/  LDS R18, [R22+0x4e00] ;  /* 0x004e000016127984 */ /* 0x000e620000000800 */
[----:B------:R-:W-:-:S03]  /*81e0*/  SHF.R.U32.HI R8, RZ, UR5, R8 ;  /* 0x00000005ff087c19 */ /* 0x000fc60008011608 */
[----:B------:R-:W1:Y:S01]  /*81f0*/  LDS R19, [R22+0x5400] ;  /* 0x0054000016137984 */ /* 0x000e620000000800 */
[----:B------:R-:W-:-:S03]  /*8200*/  SHF.R.U32.HI R9, RZ, UR5, R9 ;  /* 0x00000005ff097c19 */ /* 0x000fc60008011609 */
[----:B------:R-:W1:Y:S01]  /*8210*/  LDS R20, [R22+0x5a00] ;  /* 0x005a000016147984 */ /* 0x000e620000000800 */
[----:B--2---:R-:W-:-:S03]  /*8220*/  SHF.R.U32.HI R10, RZ, UR5, R10 ;  /* 0x00000005ff0a7c19 */ /* 0x004fc6000801160a */
[----:B------:R-:W2:Y:S01]  /*8230*/  LDS R21, [R22+0x6000] ;  /* 0x0060000016157984 */ /* 0x000ea20000000800 */
[----:B---3--:R-:W-:Y:S02]  /*8240*/  SHF.R.U32.HI R11, RZ, UR5, R11 ;  /* 0x00000005ff0b7c19 */ /* 0x008fe4000801160b */
[----:B----4-:R-:W-:Y:S02]  /*8250*/  SHF.R.U32.HI R12, RZ, UR5, R12 ;  /* 0x00000005ff0c7c19 */ /* 0x010fe4000801160c */
[----:B------:R-:W-:Y:S02]  /*8260*/  SHF.R.U32.HI R13, RZ, UR5, R13 ;  /* 0x00000005ff0d7c19 */ /* 0x000fe4000801160d */
[----:B------:R-:W-:Y:S02]  /*8270*/  SHF.R.U32.HI R43, RZ, UR5, R14 ;  /* 0x00000005ff2b7c19 */ /* 0x000fe4000801160e */
[----:B------:R-:W-:Y:S02]  /*8280*/  LOP3.LUT R14, R12, UR4, RZ, 0x30, !PT ;  /* 0x000000040c0e7c12 */ /* 0x000fe4000f8e30ff */
[----:B------:R-:W-:-:S02]  /*8290*/  SHF.R.U32.HI R44, RZ, UR5, R15 ;  /* 0x00000005ff2c7c19 */ /* 0x000fc4000801160f */
[----:B------:R-:W-:Y:S02]  /*82a0*/  LOP3.LUT R15, R11, UR4, RZ, 0x30, !PT ;  /* 0x000000040b0f7c12 */ /* 0x000fe4000f8e30ff */
[----:B-----5:R-:W-:Y:S02]  /*82b0*/  SHF.R.U32.HI R45, RZ, UR5, R16 ;  /* 0x00000005ff2d7c19 */ /* 0x020fe40008011610 */
[----:B------:R-:W-:Y:S02]  /*82c0*/  LOP3.LUT R16, R10, UR4, RZ, 0x30, !PT ;  /* 0x000000040a107c12 */ /* 0x000fe4000f8e30ff */
[----:B0-----:R-:W-:Y:S02]  /*82d0*/  SHF.R.U32.HI R46, RZ, UR5, R17 ;  /* 0x00000005ff2e7c19 */ /* 0x001fe40008011611 */
[----:B------:R-:W-:Y:S02]  /*82e0*/  LOP3.LUT R17, R9, UR4, RZ, 0x30, !PT ;  /* 0x0000000409117c12 */ /* 0x000fe4000f8e30ff */
[----:B-1----:R-:W-:-:S02]  /*82f0*/  SHF.R.U32.HI R47, RZ, UR5, R18 ;  /* 0x00000005ff2f7c19 */ /* 0x002fc40008011612 */
[----:B------:R-:W-:Y:S02]  /*8300*/  LOP3.LUT R18, R8, UR4, RZ, 0x30, !PT ;  /* 0x0000000408127c12 */ /* 0x000fe4000f8e30ff */
[----:B------:R-:W-:Y:S02]  /*8310*/  SHF.R.U32.HI R48, RZ, UR5, R19 ;  /* 0x00000005ff307c19 */ /* 0x000fe40008011613 */
[----:B------:R-:W-:Y:S02]  /*8320*/  LOP3.LUT R19, R7, UR4, RZ, 0x30, !PT ;  /* 0x0000000407137c12 */ /* 0x000fe4000f8e30ff */
[----:B------:R-:W-:Y:S02]  /*8330*/  SHF.R.U32.HI R49, RZ, UR5, R20 ;  /* 0x00000005ff317c19 */ /* 0x000fe40008011614 */
[----:B------:R-:W-:Y:S02]  /*8340*/  LOP3.LUT R20, R6, UR4, RZ, 0x30, !PT ;  /* 0x0000000406147c12 */ /* 0x000fe4000f8e30ff */
[----:B--2---:R-:W-:-:S02]  /*8350*/  SHF.R.U32.HI R50, RZ, UR5, R21 ;  /* 0x00000005ff327c19 */ /* 0x004fc40008011615 */
[----:B------:R-:W-:Y:S02]  /*8360*/  LOP3.LUT R21, R0, UR4, RZ, 0x30, !PT ;  /* 0x0000000400157c12 */ /* 0x000fe4000f8e30ff */
[----:B------:R-:W-:Y:S02]  /*8370*/  LOP3.LUT R13, R13, UR4, RZ, 0x30, !PT ;  /* 0x000000040d0d7c12 */ /* 0x000fe4000f8e30ff */
[----:B------:R-:W-:Y:S02]  /*8380*/  LOP3.LUT R12, R43, UR4, RZ, 0x30, !PT ;  /* 0x000000042b0c7c12 */ /* 0x000fe4000f8e30ff */
[----:B------:R-:W-:Y:S02]  /*8390*/  LOP3.LUT R11, R44, UR4, RZ, 0x30, !PT ;  /* 0x000000042c0b7c12 */ /* 0x000fe4000f8e30ff */
[----:B------:R-:W-:Y:S02]  /*83a0*/  LOP3.LUT R10, R45, UR4, RZ, 0x30, !PT ;  /* 0x000000042d0a7c12 */ /* 0x000fe4000f8e30ff */
[----:B------:R-:W-:-:S02]  /*83b0*/  LOP3.LUT R9, R46, UR4, RZ, 0x30, !PT ;  /* 0x000000042e097c12 */ /* 0x000fc4000f8e30ff */
[----:B------:R-:W-:Y:S02]  /*83c0*/  LOP3.LUT R8, R47, UR4, RZ, 0x30, !PT ;  /* 0x000000042f087c12 */ /* 0x000fe4000f8e30ff */
[----:B------:R-:W-:Y:S02]  /*83d0*/  LOP3.LUT R7, R48, UR4, RZ, 0x30, !PT ;  /* 0x0000000430077c12 */ /* 0x000fe4000f8e30ff */
[----:B------:R-:W-:Y:S02]  /*83e0*/  LOP3.LUT R6, R49, UR4, RZ, 0x30, !PT ;  /* 0x0000000431067c12 */ /* 0x000fe4000f8e30ff */
[----:B------:R-:W-:Y:S01]  /*83f0*/  LOP3.LUT R0, R50, UR4, RZ, 0x30, !PT ;  /* 0x0000000432007c12 */ /* 0x000fe2000f8e30ff */
[----:B------:R-:W-:Y:S06]  /*8400*/  @P0 BRA `(.L_x_112) ;  /* 0x0000000000640947 */ /* 0x000fec0003800000 */
[----:B------:R-:W0:Y:S01]  /*8410*/  LDCU.64 UR4, c[0x0][0x3b8] ;  /* 0x00007700ff0477ac */ /* 0x000e220008000a00 */
[----:B------:R-:W-:Y:S01]  /*8420*/  IMAD R5, R42, 0x1980, RZ ;  /* 0x000019802a057824 */ /* 0x000fe200078e02ff */
[----:B------:R-:W-:-:S04]  /*8430*/  LOP3.LUT R2, R41, 0x1f, R3, 0xf8, !PT ;  /* 0x0000001f29027812 */ /* 0x000fc800078ef803 */
[----:B------:R-:W-:-:S04]  /*8440*/  IADD3 R3, P1, PT, R5, R2, RZ ;  /* 0x0000000205037210 */ /* 0x000fc80007f3e0ff */
[----:B------:R-:W-:Y:S02]  /*8450*/  LEA.HI.X.SX32 R4, R5, RZ, 0x1, P1 ;  /* 0x000000ff05047211 */ /* 0x000fe400008f0eff */
[----:B0-----:R-:W-:-:S04]  /*8460*/  LEA R2, P1, R3, UR4, 0x2 ;  /* 0x0000000403027c11 */ /* 0x001fc8000f8210ff */
        /* <DEDUP_REMOVED lines=19> */
.L_x_112:
[----:B------:R-:W-:Y:S01]  /*85a0*/  IMAD.IADD R60, R23, 0x1, -R54 ;  /* 0x00000001173c7824 */ /* 0x000fe200078e0a36 */
[----:B------:R-:W0:Y:S01]  /*85b0*/  LDCU.64 UR4, c[0x0][0x3b8] ;  /* 0x00007700ff0477ac */ /* 0x000e220008000a00 */
[----:B------:R-:W-:-:S03]  /*85c0*/  VIADD R3, R57, 0x20 ;  /* 0x0000002039037836 */ /* 0x000fc60000000000 */
[-C--:B------:R-:W-:Y:S02]  /*85d0*/  ISETP.GE.AND P2, PT, R57, R60.reuse, PT ;  /* 0x0000003c3900720c */ /* 0x080fe40003f46270 */
[----:B------:R-:W-:Y:S01]  /*85e0*/  ISETP.GE.AND P1, PT, R3, R60, PT ;  /* 0x0000003c0300720c */ /* 0x000fe20003f26270 */
[----:B------:R-:W-:-:S05]  /*85f0*/  VIADD R3, R57, 0x40 ;  /* 0x0000004039037836 */ /* 0x000fca0000000000 */
[----:B------:R-:W-:Y:S01]  /*8600*/  ISETP.GE.AND P5, PT, R3, R60, PT ;  /* 0x0000003c0300720c */ /* 0x000fe20003fa6270 */
[----:B------:R-:W-:-:S05]  /*8610*/  VIADD R3, R57, 0x60 ;  /* 0x0000006039037836 */ /* 0x000fca0000000000 */
[----:B------:R-:W-:Y:S01]  /*8620*/  ISETP.GE.AND P4, PT, R3, R60, PT ;  /* 0x0000003c0300720c */ /* 0x000fe20003f86270 */
[----:B------:R-:W-:Y:S01]  /*8630*/  VIADD R3, R57, 0x80 ;  /* 0x0000008039037836 */ /* 0x000fe20000000000 */
[----:B0-----:R-:W-:Y:S01]  /*8640*/  IADD3 R2, P6, PT, R5, UR4, RZ ;  /* 0x0000000405027c10 */ /* 0x001fe2000ffde0ff */
[----:B------:R-:W-:-:S03]  /*8650*/  VIADD R5, R57, 0xa0 ;  /* 0x000000a039057836 */ /* 0x000fc60000000000 */
[-C--:B------:R-:W-:Y:S02]  /*8660*/  ISETP.GE.AND P3, PT, R3, R60.reuse, PT ;  /* 0x0000003c0300720c */ /* 0x080fe40003f66270 */
[----:B------:R-:W-:Y:S02]  /*8670*/  IADD3.X R3, PT, PT, R4, UR5, RZ, P6, !PT ;  /* 0x0000000504037c10 */ /* 0x000fe4000b7fe4ff */
[-C--:B------:R-:W-:Y:S01]  /*8680*/  ISETP.GE.AND P6, PT, R5, R60.reuse, PT ;  /* 0x0000003c0500720c */ /* 0x080fe20003fc6270 */
[----:B------:R-:W-:Y:S02]  /*8690*/  VIADD R5, R57, 0xc0 ;  /* 0x000000c039057836 */ /* 0x000fe40000000000 */
[----:B------:R-:W5:Y:S03]  /*86a0*/  @!P2 LDG.E R41, desc[UR6][R2.64] ;  /* 0x000000060229a981 */ /* 0x000f66000c1e1900 */
[-C--:B------:R-:W-:Y:S01]  /*86b0*/  ISETP.GE.AND P2, PT, R5, R60.reuse, PT ;  /* 0x0000003c0500720c */ /* 0x080fe20003f46270 */
[----:B------:R-:W-:Y:S01]  /*86c0*/  VIADD R5, R57, 0xe0 ;  /* 0x000000e039057836 */ /* 0x000fe20000000000 */
[----:B------:R-:W5:Y:S04]  /*86d0*/  @!P1 LDG.E R44, desc[UR6][R2.64+0x80] ;  /* 0x00008006022c9981 */ /* 0x000f68000c1e1900 */
[----:B------:R-:W-:Y:S01]  /*86e0*/  ISETP.GE.AND P1, PT, R5, R60, PT ;  /* 0x0000003c0500720c */ /* 0x000fe20003f26270 */
[----:B------:R-:W-:Y:S01]  /*86f0*/  VIADD R59, R57, 0x100 ;  /* 0x00000100393b7836 */ /* 0x000fe20000000000 */
[----:B------:R-:W5:Y:S04]  /*8700*/  @!P5 LDG.E R43, desc[UR6][R2.64+0x100] ;  /* 0x00010006022bd981 */ /* 0x000f68000c1e1900 */
[----:B------:R-:W5:Y:S04]  /*8710*/  @!P4 LDG.E R46, desc[UR6][R2.64+0x180] ;  /* 0x00018006022ec981 */ /* 0x000f68000c1e1900 */
[----:B------:R-:W5:Y:S03]  /*8720*/  @!P2 LDG.E R47, desc[UR6][R2.64+0x300] ;  /* 0x00030006022fa981 */ /* 0x000f66000c1e1900 */
[C---:B------:R-:W-:Y:S01]  /*8730*/  @!P1 IADD3 R5, P2, PT, R54.reuse, R57, RZ ;  /* 0x0000003936059210 */ /* 0x040fe20007f5e0ff */
[----:B------:R-:W5:Y:S03]  /*8740*/  @!P3 LDG.E R45, desc[UR6][R2.64+0x200] ;  /* 0x00020006022db981 */ /* 0x000f66000c1e1900 */
[----:B------:R-:W-:Y:S01]  /*8750*/  @!P1 LEA.HI.X.SX32 R62, R54, RZ, 0x1, P2 ;  /* 0x000000ff363e9211 */ /* 0x000fe200010f0eff */
[----:B------:R0:W5:Y:S01]  /*8760*/  @!P6 LDG.E R48, desc[UR6][R2.64+0x280] ;  /* 0x000280060230e981 */ /* 0x000162000c1e1900 */
[----:B------:R-:W-:-:S04]  /*8770*/  @!P1 LEA R4, P2, R5, UR4, 0x2 ;  /* 0x0000000405049c11 */ /* 0x000fc8000f8410ff */
[----:B------:R-:W-:-:S05]  /*8780*/  @!P1 LEA.HI.X R5, R5, UR5, R62, 0x2, P2 ;  /* 0x0000000505059c11 */ /* 0x000fca00090f143e */
[----:B------:R1:W5:Y:S01]  /*8790*/  @!P1 LDG.E R50, desc[UR6][R4.64+0x380] ;  /* 0x0003800604329981 */ /* 0x000362000c1e1900 */
[----:B------:R-:W-:-:S13]  /*87a0*/  ISETP.GE.AND P1, PT, R59, R60, PT ;  /* 0x0000003c3b00720c */ /* 0x000fda0003f26270 */
[----:B------:R-:W-:-:S04]  /*87b0*/  @!P1 IADD3 R59, P2, PT, R54, R57, RZ ;  /* 0x00000039363b9210 */ /* 0x000fc80007f5e0ff */
[----:B------:R-:W-:Y:S02]  /*87c0*/  @!P1 LEA.HI.X.SX32 R62, R54, RZ, 0x1, P2 ;  /* 0x000000ff363e9211 */ /* 0x000fe400010f0eff */
[----:B0-----:R-:W-:-:S04]  /*87d0*/  @!P1 LEA R2, P2, R59, UR4, 0x2 ;  /* 0x000000043b029c11 */ /* 0x001fc8000f8410ff */
[----:B------:R-:W-:Y:S01]  /*87e0*/  @!P1 LEA.HI.X R3, R59, UR5, R62, 0x2, P2 ;  /* 0x000000053b039c11 */ /* 0x000fe200090f143e */
[----:B------:R-:W-:-:S04]  /*87f0*/  VIADD R59, R57, 0x120 ;  /* 0x00000120393b7836 */ /* 0x000fc80000000000 */
[----:B------:R0:W5:Y:S01]  /*8800*/  @!P1 LDG.E R49, desc[UR6][R2.64+0x400] ;  /* 0x0004000602319981 */ /* 0x000162000c1e1900 */
[----:B------:R-:W-:-:S13]  /*8810*/  ISETP.GE.AND P1, PT, R59, R60, PT ;  /* 0x0000003c3b00720c */ /* 0x000fda0003f26270 */
[----:B------:R-:W-:-:S04]  /*8820*/  @!P1 IADD3 R59, P2, PT, R54, R57, RZ ;  /* 0x00000039363b9210 */ /* 0x000fc80007f5e0ff */
[----:B------:R-:W-:Y:S02]  /*8830*/  @!P1 LEA.HI.X.SX32 R62, R54, RZ, 0x1, P2 ;  /* 0x000000ff363e9211 */ /* 0x000fe400010f0eff */
[----:B-1----:R-:W-:-:S04]  /*8840*/  @!P1 LEA R4, P2, R59, UR4, 0x2 ;  /* 0x000000043b049c11 */ /* 0x002fc8000f8410ff */
[----:B------:R-:W-:Y:S01]  /*8850*/  @!P1 LEA.HI.X R5, R59, UR5, R62, 0x2, P2 ;  /* 0x000000053b059c11 */ /* 0x000fe200090f143e */
[----:B------:R-:W-:-:S04]  /*8860*/  VIADD R59, R57, 0x140 ;  /* 0x00000140393b7836 */ /* 0x000fc80000000000 */
        /* <DEDUP_REMOVED lines=9> */
[----:B------:R-:W-:-:S05]  /*8900*/  @!P1 IMAD R62, R42, 0x1980, RZ ;  /* 0x000019802a3e9824 */ /* 0x000fca00078e02ff */
[----:B-1----:R-:W-:-:S04]  /*8910*/  @!P1 IADD3 R5, P2, PT, R62, R57, RZ ;  /* 0x000000393e059210 */ /* 0x002fc80007f5e0ff */
[----:B------:R-:W-:Y:S02]  /*8920*/  @!P1 LEA.HI.X.SX32 R62, R62, RZ, 0x1, P2 ;  /* 0x000000ff3e3e9211 */ /* 0x000fe400010f0eff */
[----:B------:R-:W-:Y:S01]  /*8930*/  @!P1 LEA R4, P2, R5, UR4, 0x2 ;  /* 0x0000000405049c11 */ /* 0x000fe2000f8410ff */
[----:B------:R-:W-:-:S03]  /*8940*/  VIADD R59, R57, 0x180 ;  /* 0x00000180393b7836 */ /* 0x000fc60000000000 */
[----:B------:R-:W-:-:S05]  /*8950*/  @!P1 LEA.HI.X R5, R5, UR5, R62, 0x2, P2 ;  /* 0x0000000505059c11 */ /* 0x000fca00090f143e */
[----:B------:R1:W5:Y:S01]  /*8960*/  @!P1 LDG.E R56, desc[UR6][R4.64+0x580] ;  /* 0x0005800604389981 */ /* 0x000362000c1e1900 */
[----:B------:R-:W-:-:S13]  /*8970*/  ISETP.GE.AND P1, PT, R59, R60, PT ;  /* 0x0000003c3b00720c */ /* 0x000fda0003f26270 */
[----:B0-----:R-:W-:-:S05]  /*8980*/  @!P1 IMAD R2, R42, 0x1980, RZ ;  /* 0x000019802a029824 */ /* 0x001fca00078e02ff */
[----:B------:R-:W-:-:S04]  /*8990*/  @!P1 IADD3 R3, P2, PT, R2, R57, RZ ;  /* 0x0000003902039210 */ /* 0x000fc80007f5e0ff */
[----:B------:R-:W-:Y:S02]  /*89a0*/  @!P1 LEA.HI.X.SX32 R62, R2, RZ, 0x1, P2 ;  /* 0x000000ff023e9211 */ /* 0x000fe400010f0eff */
[----:B------:R-:W-:Y:S01]  /*89b0*/  @!P1 LEA R2, P2, R3, UR4, 0x2 ;  /* 0x0000000403029c11 */ /* 0x000fe2000f8410ff */
[----:B------:R-:W-:-:S03]  /*89c0*/  VIADD R59, R57, 0x1a0 ;  /* 0x000001a0393b7836 */ /* 0x000fc60000000000 */
[----:B------:R-:W-:-:S05]  /*89d0*/  @!P1 LEA.HI.X R3, R3, UR5, R62, 0x2, P2 ;  /* 0x0000000503039c11 */ /* 0x000fca00090f143e */
[----:B------:R0:W5:Y:S01]  /*89e0*/  @!P1 LDG.E R53, desc[UR6][R2.64+0x600] ;  /* 0x0006000602359981 */ /* 0x000162000c1e1900 */
[----:B------:R-:W-:-:S13]  /*89f0*/  ISETP.GE.AND P1, PT, R59, R60, PT ;  /* 0x0000003c3b00720c */ /* 0x000fda0003f26270 */
[----:B-1----:R-:W-:-:S05]  /*8a00*/  @!P1 IMAD R4, R42, 0x1980, RZ ;  /* 0x000019802a049824 */ /* 0x002fca00078e02ff */
[----:B------:R-:W-:-:S04]  /*8a10*/  @!P1 IADD3 R5, P2, PT, R4, R57, RZ ;  /* 0x0000003904059210 */ /* 0x000fc80007f5e0ff */
[----:B------:R-:W-:Y:S02]  /*8a20*/  @!P1 LEA.HI.X.SX32 R62, R4, RZ, 0x1, P2 ;  /* 0x000000ff043e9211 */ /* 0x000fe400010f0eff */
[----:B------:R-:W-:Y:S01]  /*8a30*/  @!P1 LEA R4, P2, R5, UR4, 0x2 ;  /* 0x0000000405049c11 */ /* 0x000fe2000f8410ff */
[----:B------:R-:W-:-:S03]  /*8a40*/  VIADD R59, R57, 0x1c0 ;  /* 0x000001c0393b7836 */ /* 0x000fc60000000000 */
[----:B------:R-:W-:-:S05]  /*8a50*/  @!P1 LEA.HI.X R5, R5, UR5, R62, 0x2, P2 ;  /* 0x0000000505059c11 */ /* 0x000fca00090f143e */
[----:B------:R1:W5:Y:S01]  /*8a60*/  @!P1 LDG.E R54, desc[UR6][R4.64+0x680] ;  /* 0x0006800604369981 */ /* 0x000362000c1e1900 */
[----:B------:R-:W-:Y:S01]  /*8a70*/  ISETP.GE.AND P1, PT, R59, R60, PT ;  /* 0x0000003c3b00720c */ /* 0x000fe20003f26270 */
[----:B------:R-:W-:-:S05]  /*8a80*/  VIADD R59, R57, 0x200 ;  /* 0x00000200393b7836 */ /* 0x000fca0000000000 */
[----:B------:R-:W-:-:S07]  /*8a90*/  ISETP.GE.AND P3, PT, R59, R60, PT ;  /* 0x0000003c3b00720c */ /* 0x000fce0003f66270 */
[----:B0-----:R-:W-:-:S05]  /*8aa0*/  @!P1 IMAD R2, R42, 0x1980, RZ ;  /* 0x000019802a029824 */ /* 0x001fca00078e02ff */
[C---:B------:R-:W-:Y:S01]  /*8ab0*/  @!P1 IADD3 R3, P2, PT, R2.reuse, R57, RZ ;  /* 0x0000003902039210 */ /* 0x040fe20007f5e0ff */
[----:B------:R-:W0:Y:S03]  /*8ac0*/  @!P3 S2R R59, SR_TID.X ;  /* 0x00000000003bb919 */ /* 0x000e260000002100 */
[----:B------:R-:W-:Y:S02]  /*8ad0*/  @!P1 LEA.HI.X.SX32 R62, R2, RZ, 0x1, P2 ;  /* 0x000000ff023e9211 */ /* 0x000fe400010f0eff */
[----:B------:R-:W-:Y:S01]  /*8ae0*/  @!P1 LEA R2, P2, R3, UR4, 0x2 ;  /* 0x0000000403029c11 */ /* 0x000fe2000f8410ff */
[----:B-1----:R-:W-:-:S03]  /*8af0*/  VIADD R5, R57, 0x1e0 ;  /* 0x000001e039057836 */ /* 0x002fc60000000000 */
[----:B------:R-:W-:-:S05]  /*8b00*/  @!P1 LEA.HI.X R3, R3, UR5, R62, 0x2, P2 ;  /* 0x0000000503039c11 */ /* 0x000fca00090f143e */
[----:B------:R0:W5:Y:S01]  /*8b10*/  @!P1 LDG.E R51, desc[UR6][R2.64+0x700] ;  /* 0x0007000602339981 */ /* 0x000162000c1e1900 */
[----:B------:R-:W-:-:S13]  /*8b20*/  ISETP.GE.AND P1, PT, R5, R60, PT ;  /* 0x0000003c0500720c */ /* 0x000fda0003f26270 */
[----:B------:R-:W-:-:S05]  /*8b30*/  @!P1 IMAD R4, R42, 0x1980, RZ ;  /* 0x000019802a049824 */ /* 0x000fca00078e02ff */
[C---:B------:R-:W-:Y:S02]  /*8b40*/  @!P1 IADD3 R5, P2, PT, R4.reuse, R57, RZ ;  /* 0x0000003904059210 */ /* 0x040fe40007f5e0ff */
[----:B0-----:R-:W-:Y:S02]  /*8b50*/  @!P3 LOP3.LUT R2, R59, 0x3e0, RZ, 0xc0, !PT ;  /* 0x000003e03b02b812 */ /* 0x001fe400078ec0ff */
[----:B------:R-:W-:Y:S02]  /*8b60*/  @!P1 LEA.HI.X.SX32 R60, R4, RZ, 0x1, P2 ;  /* 0x000000ff043c9211 */ /* 0x000fe400010f0eff */
[----:B------:R-:W-:Y:S02]  /*8b70*/  @!P1 LEA R4, P2, R5, UR4, 0x2 ;  /* 0x0000000405049c11 */ /* 0x000fe4000f8410ff */
[----:B------:R-:W-:Y:S01]  /*8b80*/  @!P3 LOP3.LUT R59, R59, 0x1f, RZ, 0xc0, !PT ;  /* 0x0000001f3b3bb812 */ /* 0x000fe200078ec0ff */
[----:B------:R-:W-:Y:S01]  /*8b90*/  @!P3 IMAD R3, R42, 0x1980, RZ ;  /* 0x000019802a03b824 */ /* 0x000fe200078e02ff */
[----:B------:R-:W-:-:S03]  /*8ba0*/  @!P1 LEA.HI.X R5, R5, UR5, R60, 0x2, P2 ;  /* 0x0000000505059c11 */ /* 0x000fc600090f143c */
[----:B------:R-:W-:Y:S02]  /*8bb0*/  @!P3 IMAD R2, R2, 0x11, R59 ;  /* 0x000000110202b824 */ /* 0x000fe400078e023b */
[----:B------:R1:W5:Y:S03]  /*8bc0*/  @!P1 LDG.E R58, desc[UR6][R4.64+0x780] ;  /* 0x00078006043a9981 */ /* 0x000366000c1e1900 */
[----:B------:R-:W-:-:S04]  /*8bd0*/  @!P3 IADD3 R59, P1, PT, R3, R2, RZ ;  /* 0x00000002033bb210 */ /* 0x000fc80007f3e0ff */
[----:B------:R-:W-:Y:S02]  /*8be0*/  @!P3 LEA.HI.X.SX32 R60, R3, RZ, 0x1, P1 ;  /* 0x000000ff033cb211 */ /* 0x000fe400008f0eff */
[----:B------:R-:W-:-:S04]  /*8bf0*/  @!P3 LEA R2, P1, R59, UR4, 0x2 ;  /* 0x000000043b02bc11 */ /* 0x000fc8000f8210ff */
[----:B------:R-:W-:-:S05]  /*8c00*/  @!P3 LEA.HI.X R3, R59, UR5, R60, 0x2, P1 ;  /* 0x000000053b03bc11 */ /* 0x000fca00088f143c */
[----:B------:R1:W5:Y:S04]  /*8c10*/  @!P3 LDG.E R57, desc[UR6][R2.64+0x800] ;  /* 0x000800060239b981 */ /* 0x000368000c1e1900 */
.L_x_113:
[----:B------:R-:W-:Y:S08]  /*8c20*/  BAR.SYNC.DEFER_BLOCKING 0x0 ;  /* 0x0000000000007b1d */ /* 0x000ff00000010000 */
[----:B------:R-:W2:Y:S01]  /*8c30*/  S2UR UR5, SR_CgaCtaId ;  /* 0x00000000000579c3 */ /* 0x000ea20000008800 */
[----:B------:R-:W-:Y:S01]  /*8c40*/  UMOV UR4, 0x400 ;  /* 0x0000040000047882 */ /* 0x000fe20000000000 */
[----:B01----:R-:W0:Y:S01]  /*8c50*/  S2R R2, SR_TID.X ;  /* 0x0000000000027919 */ /* 0x003e220000002100 */
[----:B-----5:R1:W-:Y:S04]  /*8c60*/  STS [R40+-0x4], R41 ;  /* 0xfffffc2928007388 */ /* 0x0203e80000000800 */
[----:B------:R1:W-:Y:S01]  /*8c70*/  STS [R39+-0x4], R44 ;  /* 0xfffffc2c27007388 */ /* 0x0003e20000000800 */
[----:B--2---:R-:W-:-:S03]  /*8c80*/  ULEA UR4, UR5, UR4, 0x18 ;  /* 0x0000000405047291 */ /* 0x004fc6000f8ec0ff */
[----:B------:R1:W-:Y:S04]  /*8c90*/  STS [R38+-0x4], R43 ;  /* 0xfffffc2b26007388 */ /* 0x0003e80000000800 */
        /* <DEDUP_REMOVED lines=13> */
[----:B------:R1:W-:Y:S01]  /*8d70*/  STS [R24+-0x4], R57 ;  /* 0xfffffc3918007388 */ /* 0x0003e20000000800 */
[----:B------:R-:W-:Y:S06]  /*8d80*/  BAR.SYNC.DEFER_BLOCKING 0x0 ;  /* 0x0000000000007b1d */ /* 0x000fec0000010000 */
[----:B0-----:R-:W-:Y:S05]  /*8d90*/  @P0 BRA `(.L_x_114) ;  /* 0x00000008006c0947 */ /* 0x001fea0003800000 */
[----:B------:R-:W-:Y:S01]  /*8da0*/  LEA R21, R21, UR4, 0x3 ;  /* 0x0000000415157c11 */ /* 0x000fe2000f8e18ff */
[----:B------:R-:W-:Y:S01]  /*8db0*/  LDS R3, [R22] ;  /* 0x0000000016037984 */ /* 0x000fe20000000800 */
[----:B------:R-:W0:Y:S01]  /*8dc0*/  LDCU.64 UR8, c[0x0][0x3b0] ;  /* 0x00007600ff0877ac */ /* 0x000e220008000a00 */
[----:B-1----:R-:W-:Y:S02]  /*8dd0*/  LEA R26, R20, UR4, 0x3 ;  /* 0x00000004141a7c11 */ /* 0x002fe4000f8e18ff */
[----:B------:R-:W1:Y:S01]  /*8de0*/  LDS.64 R4, [R21+0x6600] ;  /* 0x0066000015047984 */ /* 0x000e620000000a00 */
[----:B------:R-:W-:Y:S02]  /*8df0*/  LEA R19, R19, UR4, 0x3 ;  /* 0x0000000413137c11 */ /* 0x000fe4000f8e18ff */
[----:B------:R-:W-:Y:S02]  /*8e00*/  LEA R17, R17, UR4, 0x3 ;  /* 0x0000000411117c11 */ /* 0x000fe4000f8e18ff */
[----:B------:R-:W-:-:S02]  /*8e10*/  LEA R15, R15, UR4, 0x3 ;  /* 0x000000040f0f7c11 */ /* 0x000fc4000f8e18ff */
[----:B------:R-:W-:Y:S02]  /*8e20*/  LEA R13, R13, UR4, 0x3 ;  /* 0x000000040d0d7c11 */ /* 0x000fe4000f8e18ff */
[----:B------:R-:W-:Y:S02]  /*8e30*/  LEA R11, R11, UR4, 0x3 ;  /* 0x000000040b0b7c11 */ /* 0x000fe4000f8e18ff */
[----:B------:R-:W-:Y:S02]  /*8e40*/  LEA R9, R9, UR4, 0x3 ;  /* 0x0000000409097c11 */ /* 0x000fe4000f8e18ff */
[----:B------:R-:W-:Y:S02]  /*8e50*/  LEA R7, R7, UR4, 0x3 ;  /* 0x0000000407077c11 */ /* 0x000fe4000f8e18ff */
[----:B-1----:R-:W-:-:S05]  /*8e60*/  IADD3 R4, P0, PT, R4, R2, RZ ;  /* 0x0000000204047210 */ /* 0x002fca0007f1e0ff */
[----:B------:R-:W-:Y:S01]  /*8e70*/  IMAD.X R5, RZ, RZ, R5, P0 ;  /* 0x000000ffff057224 */ /* 0x000fe200000e0605 */
[----:B0-----:R-:W-:-:S04]  /*8e80*/  LEA R24, P0, R4, UR8, 0x2 ;  /* 0x0000000804187c11 */ /* 0x001fc8000f8010ff */
[----:B------:R-:W-:-:S05]  /*8e90*/  LEA.HI.X R25, R4, UR9, R5, 0x2, P0 ;  /* 0x0000000904197c11 */ /* 0x000fca00080f1405 */
[----:B------:R-:W-:Y:S01]  /*8ea0*/  STG.E desc[UR6][R24.64], R3 ;  /* 0x0000000318007986 */ /* 0x000fe2000c101906 */
[----:B------:R-:W-:-:S03]  /*8eb0*/  NOP ;  /* 0x0000000000007918 */ /* 0x000fc60000000000 */
[----:B------:R0:W1:Y:S04]  /*8ec0*/  LDS.64 R4, [R26+0x6600] ;  /* 0x006600001a047984 */ /* 0x0000680000000a00 */
[----:B------:R-:W2:Y:S01]  /*8ed0*/  LDS R23, [R22+0x600] ;  /* 0x0006000016177984 */ /* 0x000ea20000000800 */
[----:B0-----:R-:W-:Y:S02]  /*8ee0*/  LEA R26, R18, UR4, 0x3 ;  /* 0x00000004121a7c11 */ /* 0x001fe4000f8e18ff */
[----:B-1----:R-:W-:-:S05]  /*8ef0*/  IADD3 R4, P0, PT, R4, R2, RZ ;  /* 0x0000000204047210 */ /* 0x002fca0007f1e0ff */
[----:B------:R-:W-:Y:S01]  /*8f00*/  IMAD.X R5, RZ, RZ, R5, P0 ;  /* 0x000000ffff057224 */ /* 0x000fe200000e0605 */
[----:B------:R-:W-:-:S04]  /*8f10*/  LEA R20, P0, R4, UR8, 0x2 ;  /* 0x0000000804147c11 */ /* 0x000fc8000f8010ff */
[----:B------:R-:W-:-:S05]  /*8f20*/  LEA.HI.X R21, R4, UR9, R5, 0x2, P0 ;  /* 0x0000000904157c11 */ /* 0x000fca00080f1405 */
[----:B--2---:R-:W-:Y:S01]  /*8f30*/  STG.E desc[UR6][R20.64+0x600], R23 ;  /* 0x0006001714007986 */ /* 0x004fe2000c101906 */
[----:B------:R-:W-:-:S03]  /*8f40*/  NOP ;  /* 0x0000000000007918 */ /* 0x000fc60000000000 */
[----:B------:R-:W0:Y:S04]  /*8f50*/  LDS.64 R4, [R19+0x6600] ;  /* 0x0066000013047984 */ /* 0x000e280000000a00 */
[----:B------:R-:W1:Y:S01]  /*8f60*/  LDS R3, [R22+0xc00] ;  /* 0x000c000016037984 */ /* 0x000e620000000800 */
[----:B0-----:R-:W-:-:S05]  /*8f70*/  IADD3 R4, P0, PT, R4, R2, RZ ;  /* 0x0000000204047210 */ /* 0x001fca0007f1e0ff */
[----:B------:R-:W-:Y:S01]  /*8f80*/  IMAD.X R5, RZ, RZ, R5, P0 ;  /* 0x000000ffff057224 */ /* 0x000fe200000e0605 */
[----:B------:R-:W-:-:S04]  /*8f90*/  LEA R24, P0, R4, UR8, 0x2 ;  /* 0x0000000804187c11 */ /* 0x000fc8000f8010ff */
[----:B------:R-:W-:-:S05]  /*8fa0*/  LEA.HI.X R25, R4, UR9, R5, 0x2, P0 ;  /* 0x0000000904197c11 */ /* 0x000fca00080f1405 */
[----:B-1----:R0:W-:Y:S01]  /*8fb0*/  STG.E desc[UR6][R24.64+0xc00], R3 ;  /* 0x000c000318007986 */ /* 0x0021e2000c101906 */
[----:B------:R-:W-:-:S03]  /*8fc0*/  NOP ;  /* 0x0000000000007918 */ /* 0x000fc60000000000 */
[----:B------:R-:W1:Y:S04]  /*8fd0*/  LDS.64 R4, [R26+0x6600] ;  /* 0x006600001a047984 */ /* 0x000e680000000a00 */
        /* <DEDUP_REMOVED lines=99> */
[----:B-1----:R-:W-:Y:S01]  /*9610*/  STG.E desc[UR6][R10.64+0x5400], R3 ;  /* 0x005400030a007986 */ /* 0x002fe2000c101906 */
[----:B------:R-:W-:-:S03]  /*9620*/  NOP ;  /* 0x0000000000007918 */ /* 0x000fc60000000000 */
[----:B------:R-:W0:Y:S04]  /*9630*/  LDS.64 R4, [R12+0x6600] ;  /* 0x006600000c047984 */ /* 0x000e280000000a00 */
[----:B------:R-:W1:Y:S01]  /*9640*/  LDS R9, [R22+0x5a00] ;  /* 0x005a000016097984 */ /* 0x000e620000000800 */
[----:B0-----:R-:W-:-:S05]  /*9650*/  IADD3 R4, P0, PT, R4, R2, RZ ;  /* 0x0000000204047210 */ /* 0x001fca0007f1e0ff */
[----:B------:R-:W-:Y:S01]  /*9660*/  IMAD.X R5, RZ, RZ, R5, P0 ;  /* 0x000000ffff057224 */ /* 0x000fe200000e0605 */
[----:B------:R-:W-:-:S04]  /*9670*/  LEA R6, P0, R4, UR8, 0x2 ;  /* 0x0000000804067c11 */ /* 0x000fc8000f8010ff */
[----:B------:R-:W-:Y:S02]  /*9680*/  LEA.HI.X R7, R4, UR9, R5, 0x2, P0 ;  /* 0x0000000904077c11 */ /* 0x000fe400080f1405 */
[----:B------:R-:W-:-:S03]  /*9690*/  LEA R4, R0, UR4, 0x3 ;  /* 0x0000000400047c11 */ /* 0x000fc6000f8e18ff */
[----:B-1----:R-:W-:Y:S01]  /*96a0*/  STG.E desc[UR6][R6.64+0x5a00], R9 ;  /* 0x005a000906007986 */ /* 0x002fe2000c101906 */
        /* <DEDUP_REMOVED lines=8> */
[----:B------:R-:W-:Y:S01]  /*9730*/  NOP ;  /* 0x0000000000007918 */ /* 0x000fe20000000000 */
[----:B------:R-:W-:Y:S05]  /*9740*/  EXIT ;  /* 0x000000000000794d */ /* 0x000fea0003800000 */
.L_x_114:
[----:B------:R-:W-:Y:S01]  /*9750*/  LEA R21, R21, UR4, 0x3 ;  /* 0x0000000415157c11 */ /* 0x000fe2000f8e18ff */
[----:B------:R-:W-:Y:S01]  /*9760*/  IMAD R23, R42, -0x1980, R23 ;  /* 0xffffe6802a177824 */ /* 0x000fe200078e0217 */
[----:B-1----:R-:W-:Y:S01]  /*9770*/  LEA R26, R20, UR4, 0x3 ;  /* 0x00000004141a7c11 */ /* 0x002fe2000f8e18ff */
[C---:B------:R-:W-:Y:S01]  /*9780*/  VIADD R20, R2.reuse, 0x180 ;  /* 0x0000018002147836 */ /* 0x040fe20000000000 */
[----:B------:R-:W-:Y:S01]  /*9790*/  LEA R19, R19, UR4, 0x3 ;  /* 0x0000000413137c11 */ /* 0x000fe2000f8e18ff */
[----:B------:R-:W0:Y:S01]  /*97a0*/  LDS.64 R4, [R21+0x6600] ;  /* 0x0066000015047984 */ /* 0x000e220000000a00 */
[----:B------:R-:W-:Y:S02]  /*97b0*/  ISETP.GE.AND P1, PT, R2, R23, PT ;  /* 0x000000170200720c */ /* 0x000fe40003f26270 */
[----:B------:R-:W-:Y:S02]  /*97c0*/  LEA R17, R17, UR4, 0x3 ;  /* 0x0000000411117c11 */ /* 0x000fe4000f8e18ff */
[----:B------:R-:W-:-:S02]  /*97d0*/  LEA R15, R15, UR4, 0x3 ;  /* 0x000000040f0f7c11 */ /* 0x000fc4000f8e18ff */
[----:B------:R-:W-:Y:S02]  /*97e0*/  LEA R13, R13, UR4, 0x3 ;  /* 0x000000040d0d7c11 */ /* 0x000fe4000f8e18ff */
[----:B------:R-:W-:Y:S02]  /*97f0*/  LEA R11, R11, UR4, 0x3 ;  /* 0x000000040b0b7c11 */ /* 0x000fe4000f8e18ff */
[----:B------:R-:W-:Y:S02]  /*9800*/  LEA R9, R9, UR4, 0x3 ;  /* 0x0000000409097c11 */ /* 0x000fe4000f8e18ff */
[----:B------:R-:W-:Y:S01]  /*9810*/  LEA R7, R7, UR4, 0x3 ;  /* 0x0000000407077c11 */ /* 0x000fe2000f8e18ff */
[----:B------:R-:W1:Y:S01]  /*9820*/  @!P1 LDS R3, [R22] ;  /* 0x0000000016039984 */ /* 0x000e620000000800 */
[----:B------:R-:W2:Y:S01]  /*9830*/  @!P1 LDC.64 R24, c[0x0][0x3b0] ;  /* 0x0000ec00ff189b82 */ /* 0x000ea20000000a00 */
[----:B0-----:R-:W-:-:S05]  /*9840*/  @!P1 IADD3 R4, P0, PT, R4, R2, RZ ;  /* 0x0000000204049210 */ /* 0x001fca0007f1e0ff */
[----:B------:R-:W-:Y:S01]  /*9850*/  @!P1 IMAD.X R5, RZ, RZ, R5, P0 ;  /* 0x000000ffff059224 */ /* 0x000fe200000e0605 */
[----:B--2---:R-:W-:-:S04]  /*9860*/  @!P1 LEA R24, P0, R4, R24, 0x2 ;  /* 0x0000001804189211 */ /* 0x004fc800078010ff */
[----:B------:R-:W-:-:S05]  /*9870*/  @!P1 LEA.HI.X R25, R4, R25, R5, 0x2, P0 ;  /* 0x0000001904199211 */ /* 0x000fca00000f1405 */
[----:B-1----:R0:W-:Y:S01]  /*9880*/  @!P1 STG.E desc[UR6][R24.64], R3 ;  /* 0x0000000318009986 */ /* 0x0021e2000c101906 */
[----:B------:R-:W-:-:S03]  /*9890*/  NOP ;  /* 0x0000000000007918 */ /* 0x000fc60000000000 */
[----:B------:R1:W2:Y:S01]  /*98a0*/  LDS.64 R4, [R26+0x6600] ;  /* 0x006600001a047984 */ /* 0x0002a20000000a00 */
[----:B------:R-:W-:Y:S01]  /*98b0*/  ISETP.GE.AND P1, PT, R20, R23, PT ;  /* 0x000000171400720c */ /* 0x000fe20003f26270 */
[----:B0-----:R-:W-:Y:S01]  /*98c0*/  VIADD R24, R2, 0x300 ;  /* 0x0000030002187836 */ /* 0x001fe20000000000 */
[----:B-1----:R-:W-:Y:S01]  /*98d0*/  LEA R26, R18, UR4, 0x3 ;  /* 0x00000004121a7c11 */ /* 0x002fe2000f8e18ff */
[----:B------:R-:W-:-:S10]  /*98e0*/  VIADD R18, R2, 0x480 ;  /* 0x0000048002127836 */ /* 0x000fd40000000000 */
[----:B------:R-:W0:Y:S01]  /*98f0*/  @!P1 LDS R27, [R22+0x600] ;  /* 0x00060000161b9984 */ /* 0x000e220000000800 */
[----:B------:R-:W1:Y:S01]  /*9900*/  @!P1 LDC.64 R20, c[0x0][0x3b0] ;  /* 0x0000ec00ff149b82 */ /* 0x000e620000000a00 */
[----:B--2---:R-:W-:-:S05]  /*9910*/  @!P1 IADD3 R4, P0, PT, R4, R2, RZ ;  /* 0x0000000204049210 */ /* 0x004fca0007f1e0ff */
[----:B------:R-:W-:Y:S01]  /*9920*/  @!P1 IMAD.X R5, RZ, RZ, R5, P0 ;  /* 0x000000ffff059224 */ /* 0x000fe200000e0605 */
[----:B-1----:R-:W-:-:S04]  /*9930*/  @!P1 LEA R20, P0, R4, R20, 0x2 ;  /* 0x0000001404149211 */ /* 0x002fc800078010ff */
[----:B------:R-:W-:-:S05]  /*9940*/  @!P1 LEA.HI.X R21, R4, R21, R5, 0x2, P0 ;  /* 0x0000001504159211 */ /* 0x000fca00000f1405 */
[----:B0-----:R0:W-:Y:S01]  /*9950*/  @!P1 STG.E desc[UR6][R20.64+0x600], R27 ;  /* 0x0006001b14009986 */ /* 0x0011e2000c101906 */
[----:B------:R-:W-:-:S03]  /*9960*/  NOP ;  /* 0x0000000000007918 */ /* 0x000fc60000000000 */
[----:B------:R-:W1:Y:S01]  /*9970*/  LDS.64 R4, [R19+0x6600] ;  /* 0x0066000013047984 */ /* 0x000e620000000a00 */
[----:B------:R-:W-:Y:S01]  /*9980*/  ISETP.GE.AND P1, PT, R24, R23, PT ;  /* 0x000000171800720c */ /* 0x000fe20003f26270 */
[----:B0-----:R-:W-:-:S12]  /*9990*/  VIADD R20, R2, 0x600 ;  /* 0x0000060002147836 */ /* 0x001fd80000000000 */
[----:B------:R-:W0:Y:S01]  /*99a0*/  @!P1 LDS R3, [R22+0xc00] ;  /* 0x000c000016039984 */ /* 0x000e220000000800 */
[----:B------:R-:W2:Y:S01]  /*99b0*/  @!P1 LDC.64 R24, c[0x0][0x3b0] ;  /* 0x0000ec00ff189b82 */ /* 0x000ea20000000a00 */
[----:B-1----:R-:W-:-:S05]  /*99c0*/  @!P1 IADD3 R4, P0, PT, R4, R2, RZ ;  /* 0x0000000204049210 */ /* 0x002fca0007f1e0ff */
[----:B------:R-:W-:Y:S01]  /*99d0*/  @!P1 IMAD.X R5, RZ, RZ, R5, P0 ;  /* 0x000000ffff059224 */ /* 0x000fe200000e0605 */
[----:B--2---:R-:W-:-:S04]  /*99e0*/  @!P1 LEA R24, P0, R4, R24, 0x2 ;  /* 0x0000001804189211 */ /* 0x004fc800078010ff */
[----:B------:R-:W-:-:S05]  /*99f0*/  @!P1 LEA.HI.X R25, R4, R25, R5, 0x2, P0 ;  /* 0x0000001904199211 */ /* 0x000fca00000f1405 */
[----:B0-----:R0:W-:Y:S01]  /*9a00*/  @!P1 STG.E desc[UR6][R24.64+0xc00], R3 ;  /* 0x000c000318009986 */ /* 0x0011e2000c101906 */
[----:B------:R-:W-:-:S03]  /*9a10*/  NOP ;  /* 0x0000000000007918 */ /* 0x000fc60000000000 */
[----:B------:R-:W1:Y:S01]  /*9a20*/  LDS.64 R4, [R26+0x6600] ;  /* 0x006600001a047984 */ /* 0x000e620000000a00 */
[----:B------:R-:W-:Y:S02]  /*9a30*/  ISETP.GE.AND P1, PT, R18, R23, PT ;  /* 0x000000171200720c */ /* 0x000fe40003f26270 */
[----:B0-----:R-:W-:Y:S01]  /*9a40*/  LEA R24, R16, UR4, 0x3 ;  /* 0x0000000410187c11 */ /* 0x001fe2000f8e18ff */
[----:B------:R-:W-:-:S10]  /*9a50*/  VIADD R16, R2, 0x780 ;  /* 0x0000078002107836 */ /* 0x000fd40000000000 */
        /* <DEDUP_REMOVED lines=33> */
[----:B0-----:R-:W-:-:S11]  /*9c70*/  LOP3.LUT R16, R2, 0xc00, RZ, 0xfc, !PT ;  /* 0x00000c0002107812 */ /* 0x001fd600078efcff */
        /* <DEDUP_REMOVED lines=87> */
[----:B0-----:R-:W-:Y:S01]  /*a1f0*/  @!P1 STG.E desc[UR6][R8.64+0x4e00], R15 ;  /* 0x004e000f08009986 */ /* 0x001fe2000c101906 */
[----:B------:R-:W-:-:S03]  /*a200*/  NOP ;  /* 0x0000000000007918 */ /* 0x000fc60000000000 */
[----:B------:R-:W0:Y:S01]  /*a210*/  LDS.64 R4, [R7+0x6600] ;  /* 0x0066000007047984 */ /* 0x000e220000000a00 */
[----:B------:R-:W-:-:S13]  /*a220*/  ISETP.GE.AND P1, PT, R10, R23, PT ;  /* 0x000000170a00720c */ /* 0x000fda0003f26270 */
[----:B------:R-:W1:Y:S01]  /*a230*/  @!P1 LDS R3, [R22+0x5400] ;  /* 0x0054000016039984 */ /* 0x000e620000000800 */
[----:B------:R-:W2:Y:S01]  /*a240*/  @!P1 LDC.64 R10, c[0x0][0x3b0] ;  /* 0x0000ec00ff0a9b82 */ /* 0x000ea20000000a00 */
[----:B0-----:R-:W-:-:S05]  /*a250*/  @!P1 IADD3 R4, P0, PT, R4, R2, RZ ;  /* 0x0000000204049210 */ /* 0x001fca0007f1e0ff */
[----:B------:R-:W-:Y:S01]  /*a260*/  @!P1 IMAD.X R5, RZ, RZ, R5, P0 ;  /* 0x000000ffff059224 */ /* 0x000fe200000e0605 */
[----:B--2---:R-:W-:-:S04]  /*a270*/  @!P1 LEA R10, P0, R4, R10, 0x2 ;  /* 0x0000000a040a9211 */ /* 0x004fc800078010ff */
[----:B------:R-:W-:-:S05]  /*a280*/  @!P1 LEA.HI.X R11, R4, R11, R5, 0x2, P0 ;  /* 0x0000000b040b9211 */ /* 0x000fca00000f1405 */
[----:B-1----:R-:W-:Y:S01]  /*a290*/  @!P1 STG.E desc[UR6][R10.64+0x5400], R3 ;  /* 0x005400030a009986 */ /* 0x002fe2000c101906 */
        /* <DEDUP_REMOVED lines=8> */
[----:B------:R-:W-:Y:S02]  /*a320*/  @!P1 LEA.HI.X R7, R4, R7, R5, 0x2, P0 ;  /* 0x0000000704079211 */ /* 0x000fe400000f1405 */
[----:B------:R-:W-:Y:S02]  /*a330*/  LEA R5, R0, UR4, 0x3 ;  /* 0x0000000400057c11 */ /* 0x000fe4000f8e18ff */
[----:B------:R-:W-:Y:S01]  /*a340*/  LOP3.LUT R0, R2, 0x1800, RZ, 0xfc, !PT ;  /* 0x0000180002007812 */ /* 0x000fe200078efcff */
[----:B-1----:R-:W-:Y:S01]  /*a350*/  @!P1 STG.E desc[UR6][R6.64+0x5a00], R9 ;  /* 0x005a000906009986 */ /* 0x002fe2000c101906 */
[----:B------:R-:W-:-:S03]  /*a360*/  NOP ;  /* 0x0000000000007918 */ /* 0x000fc60000000000 */
[----:B------:R-:W0:Y:S01]  /*a370*/  LDS.64 R4, [R5+0x6600] ;  /* 0x0066000005047984 */ /* 0x000e220000000a00 */
[----:B------:R-:W-:-:S13]  /*a380*/  ISETP.GE.AND P1, PT, R0, R23, PT ;  /* 0x000000170000720c */ /* 0x000fda0003f26270 */
[----:B------:R-:W1:Y:S01]  /*a390*/  @!P1 LDS R11, [R22+0x6000] ;  /* 0x00600000160b9984 */ /* 0x000e620000000800 */
[----:B------:R-:W2:Y:S01]  /*a3a0*/  @!P1 LDC.64 R12, c[0x0][0x3b0] ;  /* 0x0000ec00ff0c9b82 */ /* 0x000ea20000000a00 */
[----:B0-----:R-:W-:-:S05]  /*a3b0*/  IADD3 R0, P0, PT, R4, R2, RZ ;  /* 0x0000000204007210 */ /* 0x001fca0007f1e0ff */
[----:B------:R-:W-:Y:S01]  /*a3c0*/  IMAD.X R4, RZ, RZ, R5, P0 ;  /* 0x000000ffff047224 */ /* 0x000fe200000e0605 */
[----:B--2---:R-:W-:-:S04]  /*a3d0*/  @!P1 LEA R2, P0, R0, R12, 0x2 ;  /* 0x0000000c00029211 */ /* 0x004fc800078010ff */
[----:B------:R-:W-:-:S05]  /*a3e0*/  @!P1 LEA.HI.X R3, R0, R13, R4, 0x2, P0 ;  /* 0x0000000d00039211 */ /* 0x000fca00000f1404 */
[----:B-1----:R-:W-:Y:S01]  /*a3f0*/  @!P1 STG.E desc[UR6][R2.64+0x6000], R11 ;  /* 0x0060000b02009986 */ /* 0x002fe2000c101906 */
[----:B------:R-:W-:Y:S01]  /*a400*/  NOP ;  /* 0x0000000000007918 */ /* 0x000fe20000000000 */
[----:B------:R-:W-:Y:S05]  /*a410*/  EXIT ;  /* 0x000000000000794d */ /* 0x000fea0003800000 */
.L_x_30:
[----:B------:R-:W-:Y:S02]  /*a420*/  IMAD.MOV.U32 R58, RZ, RZ, R39 ;  /* 0x000000ffff3a7224 */ /* 0x000fe400078e0027 */
[----:B------:R-:W-:Y:S02]  /*a430*/  IMAD.MOV.U32 R49, RZ, RZ, 0x1 ;  /* 0x00000001ff317424 */ /* 0x000fe400078e00ff */
[----:B------:R-:W-:Y:S02]  /*a440*/  IMAD.MOV.U32 R60, RZ, RZ, RZ ;  /* 0x000000ffff3c7224 */ /* 0x000fe400078e00ff */
[----:B------:R-:W-:-:S07]  /*a450*/  IMAD.MOV.U32 R47, RZ, RZ, -0x1 ;  /* 0xffffffffff2f7424 */ /* 0x000fce00078e00ff */
[----:B------:R-:W-:Y:S05]  /*a460*/  WARPSYNC.COLLECTIVE R47, `(.L_x_115) ;  /* 0x000000002f087348 */ /* 0x000fea0003c00000 */
[----:B------:R0:W1:Y:S02]  /*a470*/  SHFL.UP P0, R46, R58, R49, R60 ;  /* 0x040000313a2e7389 */ /* 0x000064000000003c */
[----:B01----:R-:W-:Y:S05]  /*a480*/  ENDCOLLECTIVE ;  /* 0x000000000000791b */ /* 0x003fea0003800000 */
.L_x_115:
[----:B------:R-:W-:Y:S02]  /*a490*/  IMAD.MOV.U32 R49, RZ, RZ, 0x2 ;  /* 0x00000002ff317424 */ /* 0x000fe400078e00ff */
[----:B------:R-:W-:-:S04]  /*a4a0*/  IMAD.MOV.U32 R40, RZ, RZ, R46 ;  /* 0x000000ffff287224 */ /* 0x000fc800078e002e */
[----:B------:R-:W-:-:S04]  /*a4b0*/  @P0 IMAD.IADD R40, R39, 0x1, R40 ;  /* 0x0000000127280824 */ /* 0x000fc800078e0228 */
[----:B------:R-:W-:-:S07]  /*a4c0*/  IMAD.MOV.U32 R58, RZ, RZ, R40 ;  /* 0x000000ffff3a7224 */ /* 0x000fce00078e0028 */
[----:B------:R-:W-:Y:S05]  /*a4d0*/  WARPSYNC.COLLECTIVE R47, `(.L_x_116) ;  /* 0x000000002f087348 */ /* 0x000fea0003c00000 */
[----:B------:R0:W1:Y:S02]  /*a4e0*/  SHFL.UP P0, R46, R58, R49, R60 ;  /* 0x040000313a2e7389 */ /* 0x000064000000003c */
[----:B01----:R-:W-:Y:S05]  /*a4f0*/  ENDCOLLECTIVE ;  /* 0x000000000000791b */ /* 0x003fea0003800000 */
.L_x_116:
[----:B------:R-:W-:Y:S02]  /*a500*/  IMAD.MOV.U32 R49, RZ, RZ, 0x4 ;  /* 0x00000004ff317424 */ /* 0x000fe400078e00ff */
[----:B------:R-:W-:-:S04]  /*a510*/  IMAD.MOV.U32 R43, RZ, RZ, R46 ;  /* 0x000000ffff2b7224 */ /* 0x000fc800078e002e */
[----:B------:R-:W-:-:S04]  /*a520*/  @P0 IMAD.IADD R43, R40, 0x1, R43 ;  /* 0x00000001282b0824 */ /* 0x000fc800078e022b */
[----:B------:R-:W-:-:S07]  /*a530*/  IMAD.MOV.U32 R58, RZ, RZ, R43 ;  /* 0x000000ffff3a7224 */ /* 0x000fce00078e002b */
[----:B------:R-:W-:Y:S05]  /*a540*/  WARPSYNC.COLLECTIVE R47, `(.L_x_117) ;  /* 0x000000002f087348 */ /* 0x000fea0003c00000 */
[----:B------:R0:W1:Y:S02]  /*a550*/  SHFL.UP P0, R46, R58, R49, R60 ;  /* 0x040000313a2e7389 */ /* 0x000064000000003c */
[----:B01----:R-:W-:Y:S05]  /*a560*/  ENDCOLLECTIVE ;  /* 0x000000000000791b */ /* 0x003fea0003800000 */
.L_x_117:
[----:B------:R-:W-:Y:S02]  /*a570*/  IMAD.MOV.U32 R49, RZ, RZ, 0x8 ;  /* 0x00000008ff317424 */ /* 0x000fe400078e00ff */
[----:B------:R-:W-:-:S04]  /*a580*/  IMAD.MOV.U32 R44, RZ, RZ, R46 ;  /* 0x000000ffff2c7224 */ /* 0x000fc800078e002e */
[----:B------:R-:W-:-:S04]  /*a590*/  @P0 IMAD.IADD R44, R43, 0x1, R44 ;  /* 0x000000012b2c0824 */ /* 0x000fc800078e022c */
[----:B------:R-:W-:-:S07]  /*a5a0*/  IMAD.MOV.U32 R58, RZ, RZ, R44 ;  /* 0x000000ffff3a7224 */ /* 0x000fce00078e002c */
[----:B------:R-:W-:Y:S05]  /*a5b0*/  WARPSYNC.COLLECTIVE R47, `(.L_x_118) ;  /* 0x000000002f087348 */ /* 0x000fea0003c00000 */
[----:B------:R0:W1:Y:S02]  /*a5c0*/  SHFL.UP P0, R46, R58, R49, R60 ;  /* 0x040000313a2e7389 */ /* 0x000064000000003c */
[----:B01----:R-:W-:Y:S05]  /*a5d0*/  ENDCOLLECTIVE ;  /* 0x000000000000791b */ /* 0x003fea0003800000 */
.L_x_118:
[----:B------:R-:W-:Y:S02]  /*a5e0*/  IMAD.MOV.U32 R49, RZ, RZ, 0x10 ;  /* 0x00000010ff317424 */ /* 0x000fe400078e00ff */
[----:B------:R-:W-:-:S04]  /*a5f0*/  IMAD.MOV.U32 R45, RZ, RZ, R46 ;  /* 0x000000ffff2d7224 */ /* 0x000fc800078e002e */
[----:B------:R-:W-:-:S04]  /*a600*/  @P0 IMAD.IADD R45, R44, 0x1, R45 ;  /* 0x000000012c2d0824 */ /* 0x000fc800078e022d */
[----:B------:R-:W-:-:S07]  /*a610*/  IMAD.MOV.U32 R58, RZ, RZ, R45 ;  /* 0x000000ffff3a7224 */ /* 0x000fce00078e002d */
[----:B------:R-:W-:Y:S05]  /*a620*/  WARPSYNC.COLLECTIVE R47, `(.L_x_119) ;  /* 0x000000002f087348 */ /* 0x000fea0003c00000 */
[----:B------:R0:W1:Y:S02]  /*a630*/  SHFL.UP P0, R46, R58, R49, R60 ;  /* 0x040000313a2e7389 */ /* 0x000064000000003c */
[----:B01----:R-:W-:Y:S05]  /*a640*/  ENDCOLLECTIVE ;  /* 0x000000000000791b */ /* 0x003fea0003800000 */
.L_x_119:
[----:B------:R-:W-:Y:S05]  /*a650*/  BRA `(.L_x_120) ;  /* 0xffffff8400407947 */ /* 0x000fea000383ffff */
.L_x_121:
[----:B------:R-:W-:-:S00]  /*a660*/  BRA `(.L_x_121) ;  /* 0xfffffffc00fc7947 */ /* 0x000fc0000383ffff */
[----:B------:R-:W-:-:S00]  /*a670*/  NOP ;  /* 0x0000000000007918 */ /* 0x000fc00000000000 */
        /* <DEDUP_REMOVED lines=8> */
.L_x_671:


//--------------------- .text._ZN3cub18CUB_300001_SM_10006detail10radix_sort33DeviceRadixSortExclusiveSumKernelINS1_5radix10policy_hubIiiyE10Policy1000EyEEvPT0_ --------------------------
	.section	.text._ZN3cub18CUB_300001_SM_10006detail10radix_sort33DeviceRadixSortExclusiveSumKernelINS1_5radix10policy_hubIiiyE10Policy1000EyEEvPT0_,"ax",@progbits
	.align	128
        .global         _ZN3cub18CUB_300001_SM_10006detail10radix_sort33DeviceRadixSortExclusiveSumKernelINS1_5radix10policy_hubIiiyE10Policy1000EyEEvPT0_
        .type           _ZN3cub18CUB_300001_SM_10006detail10radix_sort33DeviceRadixSortExclusiveSumKernelINS1_5radix10policy_hubIiiyE10Policy1000EyEEvPT0_,@function
        .size           _ZN3cub18CUB_300001_SM_10006detail10radix_sort33DeviceRadixSortExclusiveSumKernelINS1_5radix10policy_hubIiiyE10Policy1000EyEEvPT0_,(.L_x_672 - _ZN3cub18CUB_300001_SM_10006detail10radix_sort33DeviceRadixSortExclusiveSumKernelINS1_5radix10policy_hubIiiyE10Policy1000EyEEvPT0_)
        .other          _ZN3cub18CUB_300001_SM_10006detail10radix_sort33DeviceRadixSortExclusiveSumKernelINS1_5radix10policy_hubIiiyE10Policy1000EyEEvPT0_,@"STO_CUDA_ENTRY STV_DEFAULT"
_ZN3cub18CUB_300001_SM_10006detail10radix_sort33DeviceRadixSortExclusiveSumKernelINS1_5radix10policy_hubIiiyE10Policy1000EyEEvPT0_:
.text._ZN3cub18CUB_300001_SM_10006detail10radix_sort33DeviceRadixSortExclusiveSumKernelINS1_5radix10policy_hubIiiyE10Policy1000EyEEvPT0_:
[----:B------:R-:W-:Y:S01]  /*0000*/  LDC R1, c[0x0][0x37c] ;  /* 0x0000df00ff017b82 */ /* 0x000fe20000000800 */
[----:B------:R-:W0:Y:S07]  /*0010*/  S2R R18, SR_TID.X ;  /* 0x0000000000127919 */ /* 0x000e2e0000002100 */
[----:B------:R-:W1:Y:S01]  /*0020*/  LDC.64 R16, c[0x0][0x380] ;  /* 0x0000e000ff107b82 */ /* 0x000e620000000a00 */
[----:B------:R-:W2:Y:S01]  /*0030*/  LDCU.64 UR4, c[0x0][0x358] ;  /* 0x00006b00ff0477ac */ /* 0x000ea20008000a00 */
[----:B------:R-:W3:Y:S01]  /*0040*/  S2R R5, SR_CTAID.X ;  /* 0x0000000000057919 */ /* 0x000ee20000002500 */
[----:B0-----:R-:W-:Y:S01]  /*0050*/  ISETP.GT.U32.AND P1, PT, R18, 0xff, PT ;  /* 0x000000ff1200780c */ /* 0x001fe20003f24070 */
[----:B---3--:R-:W-:-:S04]  /*0060*/  IMAD R5, R5, 0x100, R18 ;  /* 0x0000010005057824 */ /* 0x008fc800078e0212 */
[----:B-1----:R-:W-:-:S08]  /*0070*/  IMAD.WIDE R16, R5, 0x8, R16 ;  /* 0x0000000805107825 */ /* 0x002fd000078e0210 */
[----:B--2---:R-:W2:Y:S01]  /*0080*/  @!P1 LDG.E.64 R2, desc[UR4][R16.64] ;  /* 0x0000000410029981 */ /* 0x004ea2000c1e1b00 */
[----:B------:R-:W-:Y:S02]  /*0090*/  MOV R0, 0x400 ;  /* 0x0000040000007802 */ /* 0x000fe40000000f00 */
[C---:B------:R-:W-:Y:S01]  /*00a0*/  ISETP.GT.U32.AND P0, PT, R18.reuse, 0x1f, PT ;  /* 0x0000001f1200780c */ /* 0x040fe20003f04070 */
[----:B------:R-:W0:Y:S02]  /*00b0*/  S2R R5, SR_CgaCtaId ;  /* 0x0000000000057919 */ /* 0x000e240000008800 */
[----:B0-----:R-:W-:Y:S02]  /*00c0*/  LEA R5, R5, R0, 0x18 ;  /* 0x0000000005057211 */ /* 0x001fe400078ec0ff */
[----:B------:R-:W-:-:S05]  /*00d0*/  LEA.HI R0, R18, R18, RZ, 0x1d ;  /* 0x0000001212007211 */ /* 0x000fca00078fe8ff */
[----:B------:R-:W-:-:S05]  /*00e0*/  IMAD R0, R0, 0x8, R5 ;  /* 0x0000000800007824 */ /* 0x000fca00078e0205 */
[----:B--2---:R0:W-:Y:S01]  /*00f0*/  STS.64 [R0+0x10], R2 ;  /* 0x0000100200007388 */ /* 0x0041e20000000a00 */
[----:B------:R-:W-:Y:S06]  /*0100*/  BAR.SYNC.DEFER_BLOCKING 0x0 ;  /* 0x0000000000007b1d */ /* 0x000fec0000010000 */
[----:B------:R-:W-:Y:S05]  /*0110*/  @P0 BRA `(.L_x_122) ;  /* 0x0000000400240947 */ /* 0x000fea0003800000 */
[----:B------:R-:W-:Y:S01]  /*0120*/  IMAD R18, R18, 0x48, R5 ;  /* 0x0000004812127824 */ /* 0x000fe200078e0205 */
[----:B------:R-:W-:-:S04]  /*0130*/  UMOV UR6, 0xffffffff ;  /* 0xffffffff00067882 */ /* 0x000fc80000000000 */
[----:B------:R-:W-:Y:S04]  /*0140*/  LDS.64 R14, [R18+0x10] ;  /* 0x00001000120e7984 */ /* 0x000fe80000000a00 */
[----:B------:R-:W-:Y:S04]  /*0150*/  LDS.64 R12, [R18+0x18] ;  /* 0x00001800120c7984 */ /* 0x000fe80000000a00 */
[----:B------:R-:W1:Y:S04]  /*0160*/  LDS.64 R10, [R18+0x20] ;  /* 0x00002000120a7984 */ /* 0x000e680000000a00 */
[----:B------:R-:W-:Y:S04]  /*0170*/  LDS.64 R8, [R18+0x28] ;  /* 0x0000280012087984 */ /* 0x000fe80000000a00 */
[----:B------:R-:W2:Y:S04]  /*0180*/  LDS.64 R6, [R18+0x30] ;  /* 0x0000300012067984 */ /* 0x000ea80000000a00 */
[----:B------:R-:W-:Y:S04]  /*0190*/  LDS.64 R4, [R18+0x38] ;  /* 0x0000380012047984 */ /* 0x000fe80000000a00 */
[----:B0-----:R-:W0:Y:S04]  /*01a0*/  LDS.64 R2, [R18+0x40] ;  /* 0x0000400012027984 */ /* 0x001e280000000a00 */
[----:B------:R-:W3:Y:S01]  /*01b0*/  LDS.64 R20, [R18+0x48] ;  /* 0x0000480012147984 */ /* 0x000ee20000000a00 */
[----:B-1----:R-:W-:-:S04]  /*01c0*/  IADD3 R19, P3, P4, R10, R12, R14 ;  /* 0x0000000c0a137210 */ /* 0x002fc80007c7e00e */
[----:B------:R-:W-:Y:S02]  /*01d0*/  IADD3.X R23, PT, PT, R11, R13, R15, P3, P4 ;  /* 0x0000000d0b177210 */ /* 0x000fe40001fe840f */
[----:B--2---:R-:W-:-:S04]  /*01e0*/  IADD3 R19, P0, P2, R6, R19, R8 ;  /* 0x0000001306137210 */ /* 0x004fc80007a1e008 */
[----:B------:R-:W-:Y:S02]  /*01f0*/  IADD3.X R23, PT, PT, R7, R23, R9, P0, P2 ;  /* 0x0000001707177210 */ /* 0x000fe400007e4409 */
[----:B0-----:R-:W-:-:S04]  /*0200*/  IADD3 R19, P3, P4, R2, R19, R4 ;  /* 0x0000001302137210 */ /* 0x001fc80007c7e004 */
[----:B---3--:R-:W-:Y:S02]  /*0210*/  IADD3 R20, P0, PT, R20, R19, RZ ;  /* 0x0000001314147210 */ /* 0x008fe40007f1e0ff */
[----:B------:R-:W-:-:S05]  /*0220*/  IADD3.X R19, PT, PT, R3, R23, R5, P3, P4 ;  /* 0x0000001703137210 */ /* 0x000fca0001fe8405 */
[----:B------:R-:W-:Y:S01]  /*0230*/  IMAD.X R19, R21, 0x1, R19, P0 ;  /* 0x0000000115137824 */ /* 0x000fe200000e0613 */
[----:B------:R-:W-:Y:S06]  /*0240*/  BRA.DIV UR6, `(.L_x_123) ;  /* 0x0000000206f07947 */ /* 0x000fec000b800000 */
[----:B------:R-:W0:Y:S04]  /*0250*/  SHFL.UP PT, R27, R20, 0x1, RZ ;  /* 0x04200000141b7989 */ /* 0x000e2800000e00ff */
[----:B------:R-:W1:Y:S01]  /*0260*/  SHFL.UP P0, R25, R19, 0x1, RZ ;  /* 0x0420000013197989 */ /* 0x000e6200000000ff */
[----:B0-----:R-:W-:-:S04]  /*0270*/  IADD3 R22, P2, PT, R27, R20, RZ ;  /* 0x000000141b167210 */ /* 0x001fc80007f5e0ff */
[----:B-1----:R-:W-:Y:S01]  /*0280*/  SEL R27, R22, R27, P0 ;  /* 0x0000001b161b7207 */ /* 0x002fe20000000000 */
[----:B------:R-:W-:-:S04]  /*0290*/  IMAD.X R26, R25, 0x1, R19, P2 ;  /* 0x00000001191a7824 */ /* 0x000fc800010e0613 */
[----:B------:R-:W0:Y:S01]  /*02a0*/  SHFL.UP PT, R28, R27, 0x2, RZ ;  /* 0x044000001b1c7989 */ /* 0x000e2200000e00ff */
[----:B------:R-:W-:-:S05]  /*02b0*/  SEL R26, R26, R25, P0 ;  /* 0x000000191a1a7207 */ /* 0x000fca0000000000 */
[----:B------:R-:W1:Y:S01]  /*02c0*/  SHFL.UP P0, R25, R26, 0x2, RZ ;  /* 0x044000001a197989 */ /* 0x000e6200000000ff */
[----:B0-----:R-:W-:-:S05]  /*02d0*/  IADD3 R21, P2, PT, R28, R27, RZ ;  /* 0x0000001b1c157210 */ /* 0x001fca0007f5e0ff */
[----:B-1----:R-:W-:Y:S01]  /*02e0*/  IMAD.X R22, R25, 0x1, R26, P2 ;  /* 0x0000000119167824 */ /* 0x002fe200010e061a */
[----:B------:R-:W-:-:S04]  /*02f0*/  SEL R28, R21, R28, P0 ;  /* 0x0000001c151c7207 */ /* 0x000fc80000000000 */
[----:B------:R-:W-:Y:S01]  /*0300*/  SEL R29, R22, R25, P0 ;  /* 0x00000019161d7207 */ /* 0x000fe20000000000 */
        /* <DEDUP_REMOVED lines=12> */
[----:B------:R0:W1:Y:S04]  /*03d0*/  SHFL.UP PT, R28, R27, 0x10, RZ ;  /* 0x060000001b1c7989 */ /* 0x00006800000e00ff */
[----:B------:R0:W2:Y:S02]  /*03e0*/  SHFL.UP P0, R25, R26, 0x10, RZ ;  /* 0x060000001a197989 */ /* 0x0000a400000000ff */
.L_x_134:
[----:B-1----:R-:W-:-:S04]  /*03f0*/  IADD3 R21, P2, PT, R28, R27, RZ ;  /* 0x0000001b1c157210 */ /* 0x002fc80007f5e0ff */
[----:B--2---:R-:W-:Y:S01]  /*0400*/  SEL R21, R21, R28, P0 ;  /* 0x0000001c15157207 */ /* 0x004fe20000000000 */
[----:B------:R-:W-:-:S05]  /*0410*/  IMAD.X R22, R25, 0x1, R26, P2 ;  /* 0x0000000119167824 */ /* 0x000fca00010e061a */
[----:B------:R-:W-:Y:S02]  /*0420*/  SEL R22, R22, R25, P0 ;  /* 0x0000001916167207 */ /* 0x000fe40000000000 */
[----:B------:R-:W-:-:S05]  /*0430*/  IADD3 R20, P0, PT, R21, -R20, RZ ;  /* 0x8000001415147210 */ /* 0x000fca0007f1e0ff */
[----:B------:R-:W-:Y:S01]  /*0440*/  IMAD.X R21, R22, 0x1, ~R19, P0 ;  /* 0x0000000116157824 */ /* 0x000fe200000e0e13 */
[----:B------:R-:W-:-:S04]  /*0450*/  IADD3 R14, P0, PT, R14, R20, RZ ;  /* 0x000000140e0e7210 */ /* 0x000fc80007f1e0ff */
[----:B------:R1:W-:Y:S01]  /*0460*/  STS.64 [R18+0x10], R20 ;  /* 0x0000101412007388 */ /* 0x0003e20000000a00 */
[----:B------:R-:W-:Y:S01]  /*0470*/  IMAD.X R15, R15, 0x1, R21, P0 ;  /* 0x000000010f0f7824 */ /* 0x000fe200000e0615 */
        /* <DEDUP_REMOVED lines=17> */
[----:B------:R-:W-:-:S05]  /*0590*/  IMAD.X R3, R3, 0x1, R5, P0 ;  /* 0x0000000103037824 */ /* 0x000fca00000e0605 */
[----:B------:R1:W-:Y:S03]  /*05a0*/  STS.64 [R18+0x48], R2 ;  /* 0x0000480212007388 */ /* 0x0003e60000000a00 */
.L_x_122:
[----:B------:R-:W-:Y:S05]  /*05b0*/  WARPSYNC.ALL ;  /* 0x0000000000007948 */ /* 0x000fea0003800000 */
[----:B------:R-:W-:Y:S06]  /*05c0*/  BAR.SYNC.DEFER_BLOCKING 0x0 ;  /* 0x0000000000007b1d */ /* 0x000fec0000010000 */
[----:B------:R-:W-:Y:S05]  /*05d0*/  @P1 EXIT ;  /* 0x000000000000194d */ /* 0x000fea0003800000 */
[----:B01----:R-:W0:Y:S04]  /*05e0*/  LDS.64 R2, [R0+0x10] ;  /* 0x0000100000027984 */ /* 0x003e280000000a00 */
[----:B0-----:R-:W-:Y:S01]  /*05f0*/  STG.E.64 desc[UR4][R16.64], R2 ;  /* 0x0000000210007986 */ /* 0x001fe2000c101b04 */
[----:B------:R-:W-:Y:S05]  /*0600*/  EXIT ;  /* 0x000000000000794d */ /* 0x000fea0003800000 */
.L_x_123:
[----:B------:R-:W-:Y:S02]  /*0610*/  IMAD.MOV.U32 R24, RZ, RZ, R20 ;  /* 0x000000ffff187224 */ /* 0x000fe400078e0014 */
[----:B------:R-:W-:Y:S02]  /*0620*/  IMAD.MOV.U32 R23, RZ, RZ, 0x1 ;  /* 0x00000001ff177424 */ /* 0x000fe400078e00ff */
[----:B------:R-:W-:Y:S02]  /*0630*/  IMAD.MOV.U32 R22, RZ, RZ, RZ ;  /* 0x000000ffff167224 */ /* 0x000fe400078e00ff */
[----:B------:R-:W-:-:S07]  /*0640*/  IMAD.MOV.U32 R21, RZ, RZ, -0x1 ;  /* 0xffffffffff157424 */ /* 0x000fce00078e00ff */
[----:B------:R-:W-:Y:S05]  /*0650*/  WARPSYNC.COLLECTIVE R21, `(.L_x_124) ;  /* 0x0000000015087348 */ /* 0x000fea0003c00000 */
[----:B------:R0:W1:Y:S02]  /*0660*/  SHFL.UP P0, R25, R24, R23, R22 ;  /* 0x0400001718197389 */ /* 0x0000640000000016 */
[----:B01----:R-:W-:Y:S05]  /*0670*/  ENDCOLLECTIVE ;  /* 0x000000000000791b */ /* 0x003fea0003800000 */
.L_x_124:
[----:B------:R-:W-:Y:S02]  /*0680*/  IMAD.MOV.U32 R24, RZ, RZ, R19 ;  /* 0x000000ffff187224 */ /* 0x000fe400078e0013 */
[----:B------:R-:W-:-:S07]  /*0690*/  IMAD.MOV.U32 R27, RZ, RZ, R25 ;  /* 0x000000ffff1b7224 */ /* 0x000fce00078e0019 */
[----:B------:R-:W-:Y:S05]  /*06a0*/  WARPSYNC.COLLECTIVE R21, `(.L_x_125) ;  /* 0x0000000015087348 */ /* 0x000fea0003c00000 */
[----:B------:R0:W1:Y:S02]  /*06b0*/  SHFL.UP P0, R25, R24, R23, R22 ;  /* 0x0400001718197389 */ /* 0x0000640000000016 */
[----:B01----:R-:W-:Y:S05]  /*06c0*/  ENDCOLLECTIVE ;  /* 0x000000000000791b */ /* 0x003fea0003800000 */
.L_x_125:
[----:B------:R-:W-:Y:S01]  /*06d0*/  IADD3 R26, P2, PT, R27, R20, RZ ;  /* 0x000000141b1a7210 */ /* 0x000fe20007f5e0ff */
[----:B------:R-:W-:-:S03]  /*06e0*/  IMAD.MOV.U32 R23, RZ, RZ, 0x2 ;  /* 0x00000002ff177424 */ /* 0x000fc600078e00ff */
[----:B------:R-:W-:Y:S01]  /*06f0*/  SEL R27, R26, R27, P0 ;  /* 0x0000001b1a1b7207 */ /* 0x000fe20000000000 */
[----:B------:R-:W-:-:S04]  /*0700*/  IMAD.X R26, R25, 0x1, R19, P2 ;  /* 0x00000001191a7824 */ /* 0x000fc800010e0613 */
[----:B------:R-:W-:Y:S01]  /*0710*/  IMAD.MOV.U32 R24, RZ, RZ, R27 ;  /* 0x000000ffff187224 */ /* 0x000fe200078e001b */
[----:B------:R-:W-:-:S07]  /*0720*/  SEL R26, R26, R25, P0 ;  /* 0x000000191a1a7207 */ /* 0x000fce0000000000 */
[----:B------:R-:W-:Y:S05]  /*0730*/  WARPSYNC.COLLECTIVE R21, `(.L_x_126) ;  /* 0x0000000015087348 */ /* 0x000fea0003c00000 */
[----:B------:R0:W1:Y:S02]  /*0740*/  SHFL.UP P0, R25, R24, R23, R22 ;  /* 0x0400001718197389 */ /* 0x0000640000000016 */
[----:B01----:R-:W-:Y:S05]  /*0750*/  ENDCOLLECTIVE ;  /* 0x000000000000791b */ /* 0x003fea0003800000 */
.L_x_126:
[----:B------:R-:W-:Y:S02]  /*0760*/  IMAD.MOV.U32 R24, RZ, RZ, R26 ;  /* 0x000000ffff187224 */ /* 0x000fe400078e001a */
[----:B------:R-:W-:-:S07]  /*0770*/  IMAD.MOV.U32 R28, RZ, RZ, R25 ;  /* 0x000000ffff1c7224 */ /* 0x000fce00078e0019 */
[----:B------:R-:W-:Y:S05]  /*0780*/  WARPSYNC.COLLECTIVE R21, `(.L_x_127) ;  /* 0x0000000015087348 */ /* 0x000fea0003c00000 */
[----:B------:R0:W1:Y:S02]  /*0790*/  SHFL.UP P0, R25, R24, R23, R22 ;  /* 0x0400001718197389 */ /* 0x0000640000000016 */
[----:B01----:R-:W-:Y:S05]  /*07a0*/  ENDCOLLECTIVE ;  /* 0x000000000000791b */ /* 0x003fea0003800000 */
.L_x_127:
        /* <DEDUP_REMOVED lines=9> */
.L_x_128:
[----:B------:R-:W-:Y:S02]  /*0840*/  IMAD.MOV.U32 R24, RZ, RZ, R29 ;  /* 0x000000ffff187224 */ /* 0x000fe400078e001d */
[----:B------:R-:W-:-:S07]  /*0850*/  IMAD.MOV.U32 R27, RZ, RZ, R25 ;  /* 0x000000ffff1b7224 */ /* 0x000fce00078e0019 */
[----:B------:R-:W-:Y:S05]  /*0860*/  WARPSYNC.COLLECTIVE R21, `(.L_x_129) ;  /* 0x0000000015087348 */ /* 0x000fea0003c00000 */
[----:B------:R0:W1:Y:S02]  /*0870*/  SHFL.UP P0, R25, R24, R23, R22 ;  /* 0x0400001718197389 */ /* 0x0000640000000016 */
[----:B01----:R-:W-:Y:S05]  /*0880*/  ENDCOLLECTIVE ;  /* 0x000000000000791b */ /* 0x003fea0003800000 */
.L_x_129:
        /* <DEDUP_REMOVED lines=9> */
.L_x_130:
[----:B------:R-:W-:Y:S02]  /*0920*/  IMAD.MOV.U32 R24, RZ, RZ, R29 ;  /* 0x000000ffff187224 */ /* 0x000fe400078e001d */
[----:B------:R-:W-:-:S07]  /*0930*/  IMAD.MOV.U32 R27, RZ, RZ, R25 ;  /* 0x000000ffff1b7224 */ /* 0x000fce00078e0019 */
[----:B------:R-:W-:Y:S05]  /*0940*/  WARPSYNC.COLLECTIVE R21, `(.L_x_131) ;  /* 0x0000000015087348 */ /* 0x000fea0003c00000 */
[----:B------:R0:W1:Y:S02]  /*0950*/  SHFL.UP P0, R25, R24, R23, R22 ;  /* 0x0400001718197389 */ /* 0x0000640000000016 */
[----:B01----:R-:W-:Y:S05]  /*0960*/  ENDCOLLECTIVE ;  /* 0x000000000000791b */ /* 0x003fea0003800000 */
.L_x_131:
        /* <DEDUP_REMOVED lines=9> */
.L_x_132:
[----:B------:R-:W-:Y:S02]  /*0a00*/  IMAD.MOV.U32 R24, RZ, RZ, R26 ;  /* 0x000000ffff187224 */ /* 0x000fe400078e001a */
[----:B------:R-:W-:-:S07]  /*0a10*/  IMAD.MOV.U32 R28, RZ, RZ, R25 ;  /* 0x000000ffff1c7224 */ /* 0x000fce00078e0019 */
[----:B------:R-:W-:Y:S05]  /*0a20*/  WARPSYNC.COLLECTIVE R21, `(.L_x_133) ;  /* 0x0000000015087348 */ /* 0x000fea0003c00000 */
[----:B------:R0:W1:Y:S02]  /*0a30*/  SHFL.UP P0, R25, R24, R23, R22 ;  /* 0x0400001718197389 */ /* 0x0000640000000016 */
[----:B01----:R-:W-:Y:S05]  /*0a40*/  ENDCOLLECTIVE ;  /* 0x000000000000791b */ /* 0x003fea0003800000 */
.L_x_133:
[----:B------:R-:W-:Y:S05]  /*0a50*/  BRA `(.L_x_134) ;  /* 0xfffffff800647947 */ /* 0x000fea000383ffff */
.L_x_135:
        /* <DEDUP_REMOVED lines=10> */
.L_x_672:


//--------------------- .text._ZN3cub18CUB_300001_SM_10006detail10radix_sort30DeviceRadixSortHistogramKernelINS1_5radix10policy_hubIiiyE10Policy1000ELNS0_9SortOrderE0EiyNS1_21identity_decomposer_tEEEvPT2_PKT1_SA_iiT3_ --------------------------
	.section	.text._ZN3cub18CUB_300001_SM_10006detail10radix_sort30DeviceRadixSortHistogramKernelINS1_5radix10policy_hubIiiyE10Policy1000ELNS0_9SortOrderE0EiyNS1_21identity_decomposer_tEEEvPT2_PKT1_SA_iiT3_,"ax",@progbits
	.align	128
        .global         _ZN3cub18CUB_300001_SM_10006detail10radix_sort30DeviceRadixSortHistogramKernelINS1_5radix10policy_hubIiiyE10Policy1000ELNS0_9SortOrderE0EiyNS1_21identity_decomposer_tEEEvPT2_PKT1_SA_iiT3_
        .type           _ZN3cub18CUB_300001_SM_10006detail10radix_sort30DeviceRadixSortHistogramKernelINS1_5radix10policy_hubIiiyE10Policy1000ELNS0_9SortOrderE0EiyNS1_21identity_decomposer_tEEEvPT2_PKT1_SA_iiT3_,@function
        .size           _ZN3cub18CUB_300001_SM_10006detail10radix_sort30DeviceRadixSortHistogramKernelINS1_5radix10policy_hubIiiyE10Policy1000ELNS0_9SortOrderE0EiyNS1_21identity_decomposer_tEEEvPT2_PKT1_SA_iiT3_,(.L_x_673 - _ZN3cub18CUB_300001_SM_10006detail10radix_sort30DeviceRadixSortHistogramKernelINS1_5radix10policy_hubIiiyE10Policy1000ELNS0_9SortOrderE0EiyNS1_21identity_decomposer_tEEEvPT2_PKT1_SA_iiT3_)
        .other          _ZN3cub18CUB_300001_SM_10006detail10radix_sort30DeviceRadixSortHistogramKernelINS1_5radix10policy_hubIiiyE10Policy1000ELNS0_9SortOrderE0EiyNS1_21identity_decomposer_tEEEvPT2_PKT1_SA_iiT3_,@"STO_CUDA_ENTRY STV_DEFAULT"
_ZN3cub18CUB_300001_SM_10006detail10radix_sort30DeviceRadixSortHistogramKernelINS1_5radix10policy_hubIiiyE10Policy1000ELNS0_9SortOrderE0EiyNS1_21identity_decomposer_tEEEvPT2_PKT1_SA_iiT3_:
.text._ZN3cub18CUB_300001_SM_10006detail10radix_sort30DeviceRadixSortHistogramKernelINS1_5radix10policy_hubIiiyE10Policy1000ELNS0_9SortOrderE0EiyNS1_21identity_decomposer_tEEEvPT2_PKT1_SA_iiT3_:
[----:B------:R-:W-:Y:S01]  /*0000*/  LDC R1, c[0x0][0x37c] ;  /* 0x0000df00ff017b82 */ /* 0x000fe20000000800 */
[----:B------:R-:W0:Y:S02]  /*0010*/  LDCU.64 UR14, c[0x0][0x390] ;  /* 0x00007200ff0e77ac */ /* 0x000e240008000a00 */
[----:B0-----:R-:W-:-:S04]  /*0020*/  ISETP.NE.U32.AND P0, PT, RZ, UR14, PT ;  /* 0x0000000eff007c0c */ /* 0x001fc8000bf05070 */
[----:B------:R-:W-:-:S13]  /*0030*/  ISETP.NE.AND.EX P0, PT, RZ, UR15, PT, P0 ;  /* 0x0000000fff007c0c */ /* 0x000fda000bf05300 */
[----:B------:R-:W-:Y:S05]  /*0040*/  @!P0 EXIT ;  /* 0x000000000000894d */ /* 0x000fea0003800000 */
[----:B------:R-:W-:Y:S01]  /*0050*/  UIADD3 UR11, UP0, UPT, UR14, -0x1, URZ ;  /* 0xffffffff0e0b7890 */ /* 0x000fe2000ff1e0ff */
[----:B------:R-:W0:Y:S01]  /*0060*/  S2R R4, SR_TID.X ;  /* 0x0000000000047919 */ /* 0x000e220000002100 */
[----:B------:R-:W1:Y:S01]  /*0070*/  LDCU.64 UR4, c[0x0][0x398] ;  /* 0x00007300ff0477ac */ /* 0x000e620008000a00 */
[----:B------:R-:W2:Y:S01]  /*0080*/  S2UR UR7, SR_CgaCtaId ;  /* 0x00000000000779c3 */ /* 0x000ea20000008800 */
[----:B------:R-:W-:Y:S01]  /*0090*/  UIADD3.X UR12, UPT, UPT, UR15, -0x1, URZ, UP0, !UPT ;  /* 0xffffffff0f0c7890 */ /* 0x000fe200087fe4ff */
[----:B------:R-:W-:Y:S01]  /*00a0*/  UMOV UR6, 0x400 ;  /* 0x0000040000067882 */ /* 0x000fe20000000000 */
[----:B------:R-:W3:Y:S05]  /*00b0*/  LDCU.64 UR20, c[0x0][0x358] ;  /* 0x00006b00ff1477ac */ /* 0x000eea0008000a00 */
[----:B------:R-:W4:Y:S01]  /*00c0*/  S2UR UR8, SR_CTAID.X ;  /* 0x00000000000879c3 */ /* 0x000f220000002500 */
[----:B------:R-:W-:Y:S01]  /*00d0*/  USHF.R.U64 UR11, UR11, 0x1e, UR12 ;  /* 0x0000001e0b0b7899 */ /* 0x000fe2000800120c */
[----:B------:R-:W0:Y:S03]  /*00e0*/  LDCU UR28, c[0x0][0x370] ;  /* 0x00006e00ff1c77ac */ /* 0x000e260008000800 */
[----:B------:R-:W-:-:S02]  /*00f0*/  UIADD3 UR11, UP0, UPT, UR11, 0x1, URZ ;  /* 0x000000010b0b7890 */ /* 0x000fc4000ff1e0ff */
[----:B-1----:R-:W-:Y:S02]  /*0100*/  UIADD3 UR4, UPT, UPT, UR5, 0x7, -UR4 ;  /* 0x0000000705047890 */ /* 0x002fe4000fffe804 */
[----:B------:R-:W-:Y:S02]  /*0110*/  ULEA.HI.X UR12, UR12, URZ, URZ, 0x2, UP0 ;  /* 0x000000ff0c0c7291 */ /* 0x000fe400080f14ff */
[----:B------:R-:W-:Y:S02]  /*0120*/  UISETP.LT.U32.AND UP0, UPT, UR11, UR14, UPT ;  /* 0x0000000e0b00728c */ /* 0x000fe4000bf01070 */
[----:B------:R-:W-:Y:S02]  /*0130*/  USHF.R.S32.HI UR5, URZ, 0x1f, UR4 ;  /* 0x0000001fff057899 */ /* 0x000fe40008011404 */
[----:B------:R-:W-:Y:S02]  /*0140*/  UISETP.LT.U32.AND.EX UP0, UPT, UR12, UR15, UPT, UP0 ;  /* 0x0000000f0c00728c */ /* 0x000fe4000bf01100 */
[----:B------:R-:W-:-:S02]  /*0150*/  ULEA.HI UR5, UR5, UR4, URZ, 0x3 ;  /* 0x0000000405057291 */ /* 0x000fc4000f8f18ff */
[----:B------:R-:W-:Y:S01]  /*0160*/  USEL UR11, UR11, UR14, UP0 ;  /* 0x0000000e0b0b7287 */ /* 0x000fe20008000000 */
[C---:B0-----:R-:W-:Y:S01]  /*0170*/  VIADD R21, R4.reuse, 0x780 ;  /* 0x0000078004157836 */ /* 0x041fe20000000000 */
[----:B------:R-:W-:Y:S02]  /*0180*/  USEL UR12, UR12, UR15, UP0 ;  /* 0x0000000f0c0c7287 */ /* 0x000fe40008000000 */
[----:B------:R-:W-:Y:S02]  /*0190*/  UISETP.GE.AND UP0, UPT, UR4, 0x8, UPT ;  /* 0x000000080400788c */ /* 0x000fe4000bf06270 */
[----:B--2---:R-:W-:Y:S02]  /*01a0*/  ULEA UR6, UR7, UR6, 0x18 ;  /* 0x0000000607067291 */ /* 0x004fe4000f8ec0ff */
[----:B------:R-:W-:Y:S02]  /*01b0*/  USHF.R.S32.HI UR5, URZ, 0x3, UR5 ;  /* 0x00000003ff057899 */ /* 0x000fe40008011405 */
[----:B------:R-:W-:Y:S01]  /*01c0*/  PLOP3.LUT P0, PT, PT, PT, UP0, 0x80, 0x8 ;  /* 0x000000000008781c */ /* 0x000fe20003f0f008 */
[----:B----4-:R-:W-:Y:S01]  /*01d0*/  USHF.L.U32 UR8, UR8, 0xb, URZ ;  /* 0x0000000b08087899 */ /* 0x010fe200080006ff */
[C---:B------:R-:W-:Y:S01]  /*01e0*/  LEA R0, R4.reuse, UR6, 0x2 ;  /* 0x0000000604007c11 */ /* 0x040fe2000f8e10ff */
[----:B------:R-:W-:Y:S01]  /*01f0*/  UIADD3 UR22, UPT, UPT, UR5, -0x1, URZ ;  /* 0xffffffff05167890 */ /* 0x000fe2000fffe0ff */
[----:B------:R-:W-:Y:S01]  /*0200*/  ISETP.GT.U32.OR P0, PT, R4, 0xff, !P0 ;  /* 0x000000ff0400780c */ /* 0x000fe20004704470 */
[----:B------:R-:W-:-:S02]  /*0210*/  ULOP3.LUT UR23, UR5, 0xf, URZ, 0xc0, !UPT ;  /* 0x0000000f05177892 */ /* 0x000fc4000f8ec0ff */
[----:B------:R-:W-:Y:S01]  /*0220*/  ULOP3.LUT UR24, UR5, 0x7, URZ, 0xc0, !UPT ;  /* 0x0000000705187892 */ /* 0x000fe2000f8ec0ff */
[----:B------:R-:W-:Y:S01]  /*0230*/  P2R R20, PR, RZ, 0x1 ;  /* 0x00000001ff147803 */ /* 0x000fe20000000000 */
[----:B------:R-:W-:Y:S02]  /*0240*/  ULOP3.LUT UR25, UR5, 0x3, URZ, 0xc0, !UPT ;  /* 0x0000000305197892 */ /* 0x000fe4000f8ec0ff */
[----:B------:R-:W-:Y:S02]  /*0250*/  ULOP3.LUT UR26, UR5, 0xffffff0, URZ, 0xc0, !UPT ;  /* 0x0ffffff0051a7892 */ /* 0x000fe4000f8ec0ff */
[----:B------:R-:W-:Y:S02]  /*0260*/  ULOP3.LUT UR27, UR5, 0xffffff8, URZ, 0xc0, !UPT ;  /* 0x0ffffff8051b7892 */ /* 0x000fe4000f8ec0ff */
[----:B------:R-:W-:Y:S01]  /*0270*/  ULOP3.LUT UR9, UR5, 0x1, URZ, 0xc0, !UPT ;  /* 0x0000000105097892 */ /* 0x000fe2000f8ec0ff */
[----:B------:R-:W-:Y:S01]  /*0280*/  UMOV UR6, URZ ;  /* 0x000000ff00067c82 */ /* 0x000fe20008000000 */
[----:B---3--:R-:W-:-:S10]  /*0290*/  UMOV UR7, URZ ;  /* 0x000000ff00077c82 */ /* 0x008fd40008000000 */
.L_x_219:
[----:B------:R-:W-:Y:S01]  /*02a0*/  ISETP.NE.AND P0, PT, R20, RZ, PT ;  /* 0x000000ff1400720c */ /* 0x000fe20003f05270 */
[----:B------:R-:W-:-:S12]  /*02b0*/  BSSY.RECONVERGENT B0, `(.L_x_136) ;  /* 0x000007c000007945 */ /* 0x000fd80003800200 */
[----:B012345:R-:W-:Y:S05]  /*02c0*/  @P0 BRA `(.L_x_137) ;  /* 0x0000000400e80947 */ /* 0x03ffea0003800000 */
[----:B------:R-:W-:Y:S02]  /*02d0*/  IMAD.U32 R2, RZ, RZ, UR22 ;  /* 0x00000016ff027e24 */ /* 0x000fe4000f8e00ff */
[----:B------:R-:W-:-:S03]  /*02e0*/  IMAD.MOV.U32 R3, RZ, RZ, RZ ;  /* 0x000000ffff037224 */ /* 0x000fc600078e00ff */
[----:B------:R-:W-:-:S13]  /*02f0*/  ISETP.GE.U32.AND P1, PT, R2, 0xf, PT ;  /* 0x0000000f0200780c */ /* 0x000fda0003f26070 */
[----:B------:R-:W-:Y:S05]  /*0300*/  @!P1 BRA `(.L_x_138) ;  /* 0x00000000005c9947 */ /* 0x000fea0003800000 */
[----:B------:R-:W-:Y:S01]  /*0310*/  VIADD R2, R0, 0x2000 ;  /* 0x0000200000027836 */ /* 0x000fe20000000000 */
[----:B------:R-:W-:-:S12]  /*0320*/  UIADD3 UR4, UPT, UPT, -UR26, URZ, URZ ;  /* 0x000000ff1a047290 */ /* 0x000fd8000fffe1ff */
.L_x_139:
[----:B------:R-:W-:Y:S01]  /*0330*/  UIADD3 UR4, UPT, UPT, UR4, 0x10, URZ ;  /* 0x0000001004047890 */ /* 0x000fe2000fffe0ff */
[----:B------:R-:W-:Y:S03]  /*0340*/  STS [R2+-0x2000], RZ ;  /* 0xffe000ff02007388 */ /* 0x000fe60000000800 */
[----:B------:R-:W-:Y:S01]  /*0350*/  UISETP.NE.AND UP0, UPT, UR4, URZ, UPT ;  /* 0x000000ff0400728c */ /* 0x000fe2000bf05270 */
        /* <DEDUP_REMOVED lines=16> */
[----:B------:R-:W-:Y:S06]  /*0460*/  BRA.U UP0, `(.L_x_139) ;  /* 0xfffffffd00b07547 */ /* 0x000fec000b83ffff */
[----:B------:R-:W-:-:S07]  /*0470*/  IMAD.U32 R3, RZ, RZ, UR26 ;  /* 0x0000001aff037e24 */ /* 0x000fce000f8e00ff */
.L_x_138:
[----:B------:R-:W-:Y:S01]  /*0480*/  ISETP.NE.AND P0, PT, RZ, UR23, PT ;  /* 0x00000017ff007c0c */ /* 0x000fe2000bf05270 */
[----:B------:R-:W-:Y:S01]  /*0490*/  IMAD.U32 R6, RZ, RZ, UR24 ;  /* 0x00000018ff067e24 */ /* 0x000fe2000f8e00ff */
[----:B------:R-:W-:-:S03]  /*04a0*/  MOV R2, UR23 ;  /* 0x0000001700027c02 */ /* 0x000fc60008000f00 */
[----:B------:R-:W-:Y:S02]  /*04b0*/  VIADD R6, R6, 0xffffffff ;  /* 0xffffffff06067836 */ /* 0x000fe40000000000 */
[----:B------:R-:W-:-:S06]  /*04c0*/  VIADD R2, R2, 0xffffffff ;  /* 0xffffffff02027836 */ /* 0x000fcc0000000000 */
[----:B------:R-:W-:Y:S05]  /*04d0*/  @!P0 BRA `(.L_x_140) ;  /* 0x00000000007c8947 */ /* 0x000fea0003800000 */
[----:B------:R-:W-:Y:S01]  /*04e0*/  ISETP.GE.U32.AND P2, PT, R2, 0x7, PT ;  /* 0x000000070200780c */ /* 0x000fe20003f46070 */
[----:B------:R-:W-:-:S12]  /*04f0*/  UISETP.NE.AND UP0, UPT, UR24, URZ, UPT ;  /* 0x000000ff1800728c */ /* 0x000fd8000bf05270 */
[----:B------:R-:W-:Y:S05]  /*0500*/  @!P2 BRA `(.L_x_141) ;  /* 0x000000000028a947 */ /* 0x000fea0003800000 */
        /* <DEDUP_REMOVED lines=10> */
.L_x_141:
[----:B------:R-:W-:Y:S05]  /*05b0*/  BRA.U !UP0, `(.L_x_140) ;  /* 0x0000000108447547 */ /* 0x000fea000b800000 */
[----:B------:R-:W-:Y:S01]  /*05c0*/  ISETP.GE.U32.AND P2, PT, R6, 0x3, PT ;  /* 0x000000030600780c */ /* 0x000fe20003f46070 */
[----:B------:R-:W-:-:S12]  /*05d0*/  UISETP.NE.AND UP0, UPT, UR25, URZ, UPT ;  /* 0x000000ff1900728c */ /* 0x000fd8000bf05270 */
[C---:B0-----:R-:W-:Y:S02]  /*05e0*/  @P2 IMAD R5, R3.reuse, 0x400, R0 ;  /* 0x0000040003052824 */ /* 0x041fe400078e0200 */
[----:B------:R-:W-:-:S03]  /*05f0*/  @P2 VIADD R3, R3, 0x4 ;  /* 0x0000000403032836 */ /* 0x000fc60000000000 */
[----:B------:R1:W-:Y:S04]  /*0600*/  @P2 STS [R5], RZ ;  /* 0x000000ff05002388 */ /* 0x0003e80000000800 */
[----:B------:R1:W-:Y:S04]  /*0610*/  @P2 STS [R5+0x400], RZ ;  /* 0x000400ff05002388 */ /* 0x0003e80000000800 */
[----:B------:R1:W-:Y:S04]  /*0620*/  @P2 STS [R5+0x800], RZ ;  /* 0x000800ff05002388 */ /* 0x0003e80000000800 */
[----:B------:R1:W-:Y:S01]  /*0630*/  @P2 STS [R5+0xc00], RZ ;  /* 0x000c00ff05002388 */ /* 0x0003e20000000800 */
[----:B------:R-:W-:Y:S05]  /*0640*/  BRA.U !UP0, `(.L_x_140) ;  /* 0x0000000108207547 */ /* 0x000fea000b800000 */
[----:B------:R-:W-:Y:S01]  /*0650*/  IMAD R3, R3, 0x400, R0 ;  /* 0x0000040003037824 */ /* 0x000fe200078e0200 */
[----:B------:R-:W-:-:S04]  /*0660*/  UISETP.NE.AND UP0, UPT, UR25, 0x1, UPT ;  /* 0x000000011900788c */ /* 0x000fc8000bf05270 */
[----:B------:R2:W-:Y:S05]  /*0670*/  STS [R3], RZ ;  /* 0x000000ff03007388 */ /* 0x0005ea0000000800 */
[----:B------:R-:W-:Y:S05]  /*0680*/  BRA.U !UP0, `(.L_x_140) ;  /* 0x0000000108107547 */ /* 0x000fea000b800000 */
[----:B------:R-:W-:Y:S01]  /*0690*/  UISETP.NE.AND UP0, UPT, UR25, 0x2, UPT ;  /* 0x000000021900788c */ /* 0x000fe2000bf05270 */
[----:B------:R3:W-:Y:S05]  /*06a0*/  STS [R3+0x400], RZ ;  /* 0x000400ff03007388 */ /* 0x0007ea0000000800 */
[----:B------:R-:W-:-:S13]  /*06b0*/  PLOP3.LUT P2, PT, PT, PT, UP0, 0x80, 0x8 ;  /* 0x000000000008781c */ /* 0x000fda0003f4f008 */
[----:B------:R3:W-:Y:S02]  /*06c0*/  @P2 STS [R3+0x800], RZ ;  /* 0x000800ff03002388 */ /* 0x0007e40000000800 */
.L_x_140:
[----:B------:R-:W-:-:S13]  /*06d0*/  ISETP.GT.U32.AND P2, PT, R4, 0x7f, PT ;  /* 0x0000007f0400780c */ /* 0x000fda0003f44070 */
[----:B------:R-:W-:Y:S05]  /*06e0*/  @P2 BRA `(.L_x_137) ;  /* 0x0000000000e02947 */ /* 0x000fea0003800000 */
[----:B--23--:R-:W-:Y:S01]  /*06f0*/  HFMA2 R3, -RZ, RZ, 0, 0 ;  /* 0x00000000ff037431 */ /* 0x00cfe200000001ff */
[----:B------:R-:W-:Y:S06]  /*0700*/  @!P1 BRA `(.L_x_142) ;  /* 0x0000000000589947 */ /* 0x000fec0003800000 */
[----:B------:R-:W-:-:S07]  /*0710*/  IMAD.MOV.U32 R3, RZ, RZ, RZ ;  /* 0x000000ffff037224 */ /* 0x000fce00078e00ff */
.L_x_143:
[C---:B012---:R-:W-:Y:S02]  /*0720*/  IMAD R5, R3.reuse, 0x400, R0 ;  /* 0x0000040003057824 */ /* 0x047fe400078e0200 */
[----:B------:R-:W-:-:S03]  /*0730*/  VIADD R3, R3, 0x10 ;  /* 0x0000001003037836 */ /* 0x000fc60000000000 */
[----:B------:R2:W-:Y:S02]  /*0740*/  STS [R5+0x200], RZ ;  /* 0x000200ff05007388 */ /* 0x0005e40000000800 */
[----:B------:R-:W-:Y:S02]  /*0750*/  ISETP.NE.AND P1, PT, R3, UR26, PT ;  /* 0x0000001a03007c0c */ /* 0x000fe4000bf25270 */
[----:B------:R2:W-:Y:S04]  /*0760*/  STS [R5+0x600], RZ ;  /* 0x000600ff05007388 */ /* 0x0005e80000000800 */
        /* <DEDUP_REMOVED lines=13> */
[----:B------:R2:W-:Y:S01]  /*0840*/  STS [R5+0x3e00], RZ ;  /* 0x003e00ff05007388 */ /* 0x0005e20000000800 */
[----:B------:R-:W-:Y:S05]  /*0850*/  @P1 BRA `(.L_x_143) ;  /* 0xfffffffc00b01947 */ /* 0x000fea000383ffff */
[----:B------:R-:W-:-:S07]  /*0860*/  IMAD.U32 R3, RZ, RZ, UR26 ;  /* 0x0000001aff037e24 */ /* 0x000fce000f8e00ff */
.L_x_142:
[----:B------:R-:W-:Y:S05]  /*0870*/  @!P0 BRA `(.L_x_137) ;  /* 0x00000000007c8947 */ /* 0x000fea0003800000 */
[----:B------:R-:W-:Y:S01]  /*0880*/  ISETP.GE.U32.AND P0, PT, R2, 0x7, PT ;  /* 0x000000070200780c */ /* 0x000fe20003f06070 */
[----:B------:R-:W-:-:S12]  /*0890*/  UISETP.NE.AND UP0, UPT, UR24, URZ, UPT ;  /* 0x000000ff1800728c */ /* 0x000fd8000bf05270 */
[----:B------:R-:W-:Y:S05]  /*08a0*/  @!P0 BRA `(.L_x_144) ;  /* 0x0000000000288947 */ /* 0x000fea0003800000 */
[C---:B------:R-:W-:Y:S02]  /*08b0*/  IMAD R2, R3.reuse, 0x400, R0 ;  /* 0x0000040003027824 */ /* 0x040fe400078e0200 */
[----:B------:R-:W-:-:S03]  /*08c0*/  VIADD R3, R3, 0x8 ;  /* 0x0000000803037836 */ /* 0x000fc60000000000 */
[----:B------:R3:W-:Y:S04]  /*08d0*/  STS [R2+0x200], RZ ;  /* 0x000200ff02007388 */ /* 0x0007e80000000800 */
[----:B------:R3:W-:Y:S04]  /*08e0*/  STS [R2+0x600], RZ ;  /* 0x000600ff02007388 */ /* 0x0007e80000000800 */
[----:B------:R3:W-:Y:S04]  /*08f0*/  STS [R2+0xa00], RZ ;  /* 0x000a00ff02007388 */ /* 0x0007e80000000800 */
[----:B------:R3:W-:Y:S04]  /*0900*/  STS [R2+0xe00], RZ ;  /* 0x000e00ff02007388 */ /* 0x0007e80000000800 */
[----:B------:R3:W-:Y:S04]  /*0910*/  STS [R2+0x1200], RZ ;  /* 0x001200ff02007388 */ /* 0x0007e80000000800 */
[----:B------:R3:W-:Y:S04]  /*0920*/  STS [R2+0x1600], RZ ;  /* 0x001600ff02007388 */ /* 0x0007e80000000800 */
[----:B------:R3:W-:Y:S04]  /*0930*/  STS [R2+0x1a00], RZ ;  /* 0x001a00ff02007388 */ /* 0x0007e80000000800 */
[----:B------:R3:W-:Y:S02]  /*0940*/  STS [R2+0x1e00], RZ ;  /* 0x001e00ff02007388 */ /* 0x0007e40000000800 */
.L_x_144:
[----:B------:R-:W-:Y:S05]  /*0950*/  BRA.U !UP0, `(.L_x_137) ;  /* 0x0000000108447547 */ /* 0x000fea000b800000 */
[----:B------:R-:W-:Y:S01]  /*0960*/  ISETP.GE.U32.AND P0, PT, R6, 0x3, PT ;  /* 0x000000030600780c */ /* 0x000fe20003f06070 */
[----:B------:R-:W-:-:S12]  /*0970*/  UISETP.NE.AND UP0, UPT, UR25, URZ, UPT ;  /* 0x000000ff1900728c */ /* 0x000fd8000bf05270 */
[C---:B---3--:R-:W-:Y:S01]  /*0980*/  @P0 IMAD R2, R3.reuse, 0x400, R0 ;  /* 0x0000040003020824 */ /* 0x048fe200078e0200 */
[----:B------:R-:W-:-:S04]  /*0990*/  @P0 IADD3 R3, PT, PT, R3, 0x4, RZ ;  /* 0x0000000403030810 */ /* 0x000fc80007ffe0ff */
[----:B------:R4:W-:Y:S04]  /*09a0*/  @P0 STS [R2+0x200], RZ ;  /* 0x000200ff02000388 */ /* 0x0009e80000000800 */
[----:B------:R4:W-:Y:S04]  /*09b0*/  @P0 STS [R2+0x600], RZ ;  /* 0x000600ff02000388 */ /* 0x0009e80000000800 */
[----:B------:R4:W-:Y:S04]  /*09c0*/  @P0 STS [R2+0xa00], RZ ;  /* 0x000a00ff02000388 */ /* 0x0009e80000000800 */
[----:B------:R4:W-:Y:S01]  /*09d0*/  @P0 STS [R2+0xe00], RZ ;  /* 0x000e00ff02000388 */ /* 0x0009e20000000800 */
[----:B------:R-:W-:Y:S05]  /*09e0*/  BRA.U !UP0, `(.L_x_137) ;  /* 0x0000000108207547 */ /* 0x000fea000b800000 */
[----:B------:R-:W-:Y:S01]  /*09f0*/  IMAD R3, R3, 0x400, R0 ;  /* 0x0000040003037824 */ /* 0x000fe200078e0200 */
[----:B------:R-:W-:-:S04]  /*0a00*/  UISETP.NE.AND UP0, UPT, UR25, 0x1, UPT ;  /* 0x000000011900788c */ /* 0x000fc8000bf05270 */
[----:B------:R3:W-:Y:S05]  /*0a10*/  STS [R3+0x200], RZ ;  /* 0x000200ff03007388 */ /* 0x0007ea0000000800 */
[----:B------:R-:W-:Y:S05]  /*0a20*/  BRA.U !UP0, `(.L_x_137) ;  /* 0x0000000108107547 */ /* 0x000fea000b800000 */
[----:B------:R-:W-:Y:S01]  /*0a30*/  UISETP.NE.AND UP0, UPT, UR25, 0x2, UPT ;  /* 0x000000021900788c */ /* 0x000fe2000bf05270 */
[----:B------:R0:W-:Y:S05]  /*0a40*/  STS [R3+0x600], RZ ;  /* 0x000600ff03007388 */ /* 0x0001ea0000000800 */
[----:B------:R-:W-:-:S13]  /*0a50*/  PLOP3.LUT P0, PT, PT, PT, UP0, 0x80, 0x8 ;  /* 0x000000000008781c */ /* 0x000fda0003f0f008 */
[----:B------:R0:W-:Y:S02]  /*0a60*/  @P0 STS [R3+0xa00], RZ ;  /* 0x000a00ff03000388 */ /* 0x0001e40000000800 */
.L_x_137:
[----:B------:R-:W-:Y:S05]  /*0a70*/  BSYNC.RECONVERGENT B0 ;  /* 0x0000000000007941 */ /* 0x000fea0003800200 */
.L_x_136:
[----:B------:R-:W5:Y:S01]  /*0a80*/  LDCU.64 UR14, c[0x0][0x390] ;  /* 0x00007200ff0e77ac */ /* 0x000f620008000a00 */
[----:B------:R-:W-:Y:S02]  /*0a90*/  USHF.L.U32 UR4, UR6, 0x1e, URZ ;  /* 0x0000001e06047899 */ /* 0x000fe400080006ff */
[----:B------:R-:W-:Y:S02]  /*0aa0*/  USHF.L.U64.HI UR5, UR6, 0x1e, UR7 ;  /* 0x0000001e06057899 */ /* 0x000fe40008010207 */
[----:B-----5:R-:W-:-:S04]  /*0ab0*/  UIADD3 UR4, UP0, UPT, -UR4, UR14, URZ ;  /* 0x0000000e04047290 */ /* 0x020fc8000ff1e1ff */
[----:B------:R-:W-:Y:S02]  /*0ac0*/  UIADD3.X UR5, UPT, UPT, ~UR5, UR15, URZ, UP0, !UPT ;  /* 0x0000000f05057290 */ /* 0x000fe400087fe5ff */
[----:B------:R-:W-:-:S04]  /*0ad0*/  UISETP.LT.U32.AND UP0, UPT, UR4, 0x40000000, UPT ;  /* 0x400000000400788c */ /* 0x000fc8000bf01070 */
[----:B------:R-:W-:-:S04]  /*0ae0*/  UISETP.LT.U32.AND.EX UP0, UPT, UR5, URZ, UPT, UP0 ;  /* 0x000000ff0500728c */ /* 0x000fc8000bf01100 */
[----:B------:R-:W-:Y:S02]  /*0af0*/  USEL UR13, UR4, 0x40000000, UP0 ;  /* 0x40000000040d7887 */ /* 0x000fe40008000000 */
[----:B------:R-:W-:Y:S02]  /*0b00*/  USEL UR14, UR5, URZ, UP0 ;  /* 0x000000ff050e7287 */ /* 0x000fe40008000000 */
[----:B------:R-:W-:-:S04]  /*0b10*/  UISETP.GT.U32.AND UP0, UPT, UR13, UR8, UPT ;  /* 0x000000080d00728c */ /* 0x000fc8000bf04070 */
[----:B------:R-:W-:Y:S01]  /*0b20*/  UISETP.GT.U32.AND.EX UP0, UPT, UR14, URZ, UPT, UP0 ;  /* 0x000000ff0e00728c */ /* 0x000fe2000bf04100 */
[----:B------:R-:W-:Y:S08]  /*0b30*/  BAR.SYNC.DEFER_BLOCKING 0x0 ;  /* 0x0000000000007b1d */ /* 0x000ff00000010000 */
[----:B------:R-:W-:Y:S06]  /*0b40*/  BAR.SYNC.DEFER_BLOCKING 0x0 ;  /* 0x0000000000007b1d */ /* 0x000fec0000010000 */
[----:B------:R-:W-:Y:S05]  /*0b50*/  BRA.U !UP0, `(.L_x_145) ;  /* 0x0000000d082c7547 */ /* 0x000fea000b800000 */
[----:B------:R-:W-:Y:S01]  /*0b60*/  UMOV UR10, UR8 ;  /* 0x00000008000a7c82 */ /* 0x000fe20008000000 */
[----:B------:R-:W-:-:S05]  /*0b70*/  UMOV UR5, URZ ;  /* 0x000000ff00057c82 */ /* 0x000fca0008000000 */
.L_x_150:
[----:B-----5:R-:W5:Y:S01]  /*0b80*/  LDCU.64 UR18, c[0x0][0x390] ;  /* 0x00007200ff1277ac */ /* 0x020f620008000a00 */
[----:B------:R-:W-:Y:S02]  /*0b90*/  USHF.L.U32 UR15, UR6, 0x1e, URZ ;  /* 0x0000001e060f7899 */ /* 0x000fe400080006ff */
[----:B------:R-:W-:Y:S02]  /*0ba0*/  USHF.L.U64.HI UR16, UR6, 0x1e, UR7 ;  /* 0x0000001e06107899 */ /* 0x000fe40008010207 */
[----:B------:R-:W-:-:S04]  /*0bb0*/  UIADD3 UR15, UP0, UPT, UR10, UR15, URZ ;  /* 0x0000000f0a0f7290 */ /* 0x000fc8000ff1e0ff */
[----:B------:R-:W-:Y:S02]  /*0bc0*/  UIADD3.X UR16, UPT, UPT, UR5, UR16, URZ, UP0, !UPT ;  /* 0x0000001005107290 */ /* 0x000fe400087fe4ff */
[----:B------:R-:W-:Y:S02]  /*0bd0*/  ULEA UR10, UP0, UR28, UR10, 0xb ;  /* 0x0000000a1c0a7291 */ /* 0x000fe4000f8058ff */
[----:B-----5:R-:W-:Y:S02]  /*0be0*/  UIADD3 UR17, UP1, UPT, -UR15, UR18, URZ ;  /* 0x000000120f117290 */ /* 0x020fe4000ff3e1ff */
[----:B------:R-:W-:Y:S02]  /*0bf0*/  UIADD3.X UR5, UPT, UPT, URZ, UR5, URZ, UP0, !UPT ;  /* 0x00000005ff057290 */ /* 0x000fe400087fe4ff */
[----:B------:R-:W-:Y:S02]  /*0c00*/  UIADD3.X UR4, UPT, UPT, ~UR16, UR19, URZ, UP1, !UPT ;  /* 0x0000001310047290 */ /* 0x000fe40008ffe5ff */
[----:B------:R-:W-:-:S02]  /*0c10*/  UISETP.GE.U32.AND UP1, UPT, UR17, 0x800, UPT ;  /* 0x000008001100788c */ /* 0x000fc4000bf26070 */
[----:B------:R-:W-:Y:S02]  /*0c20*/  UISETP.GE.U32.AND UP0, UPT, UR10, UR13, UPT ;  /* 0x0000000d0a00728c */ /* 0x000fe4000bf06070 */
[----:B------:R-:W-:Y:S02]  /*0c30*/  UISETP.GE.U32.AND.EX UP1, UPT, UR4, URZ, UPT, UP1 ;  /* 0x000000ff0400728c */ /* 0x000fe4000bf26110 */
[----:B------:R-:W-:-:S07]  /*0c40*/  UISETP.GE.U32.AND.EX UP0, UPT, UR5, UR14, UPT, UP0 ;  /* 0x0000000e0500728c */ /* 0x000fce000bf06100 */
[----:B0-----:R-:W-:Y:S05]  /*0c50*/  BRA.U !UP1, `(.L_x_146) ;  /* 0x0000000109587547 */ /* 0x001fea000b800000 */
[----:B------:R-:W4:Y:S01]  /*0c60*/  LDCU.64 UR18, c[0x0][0x388] ;  /* 0x00007100ff1277ac */ /* 0x000f220008000a00 */
[----:B0-23--:R-:W-:-:S05]  /*0c70*/  IADD3 R3, P0, PT, R4, UR15, RZ ;  /* 0x0000000f04037c10 */ /* 0x00dfca000ff1e0ff */
[----:B------:R-:W-:Y:S01]  /*0c80*/  IMAD.X R6, RZ, RZ, UR16, P0 ;  /* 0x00000010ff067e24 */ /* 0x000fe200080e06ff */
[----:B----4-:R-:W-:-:S04]  /*0c90*/  LEA R2, P0, R3, UR18, 0x2 ;  /* 0x0000001203027c11 */ /* 0x010fc8000f8010ff */
        /* <DEDUP_REMOVED lines=18> */
.L_x_146:
[----:B------:R-:W4:Y:S01]  /*0dc0*/  LDCU.64 UR18, c[0x0][0x388] ;  /* 0x00007100ff1277ac */ /* 0x000f220008000a00 */
[C---:B012---:R-:W-:Y:S01]  /*0dd0*/  VIADD R5, R4.reuse, 0x100 ;  /* 0x0000010004057836 */ /* 0x047fe20000000000 */
[C---:B---3--:R-:W-:Y:S01]  /*0de0*/  IADD3 R3, P0, PT, R4.reuse, UR15, RZ ;  /* 0x0000000f04037c10 */ /* 0x048fe2000ff1e0ff */
[C---:B----4-:R-:W-:Y:S01]  /*0df0*/  VIADD R2, R4.reuse, 0x80 ;  /* 0x0000008004027836 */ /* 0x050fe20000000000 */
[C---:B------:R-:W-:Y:S01]  /*0e00*/  ISETP.GE.AND P1, PT, R4.reuse, UR17, PT ;  /* 0x0000001104007c0c */ /* 0x040fe2000bf26270 */
[----:B------:R-:W-:Y:S01]  /*0e10*/  VIADD R7, R4, 0x180 ;  /* 0x0000018004077836 */ /* 0x000fe20000000000 */
[----:B------:R-:W-:Y:S01]  /*0e20*/  ISETP.GE.AND P3, PT, R5, UR17, PT ;  /* 0x0000001105007c0c */ /* 0x000fe2000bf66270 */
[----:B------:R-:W-:Y:S01]  /*0e30*/  IMAD.X R6, RZ, RZ, UR16, P0 ;  /* 0x00000010ff067e24 */ /* 0x000fe200080e06ff */
[----:B------:R-:W-:Y:S01]  /*0e40*/  ISETP.GE.AND P2, PT, R2, UR17, PT ;  /* 0x0000001102007c0c */ /* 0x000fe2000bf46270 */
[----:B------:R-:W-:Y:S01]  /*0e50*/  VIADD R5, R4, 0x200 ;  /* 0x0000020004057836 */ /* 0x000fe20000000000 */
[----:B------:R-:W-:Y:S01]  /*0e60*/  ISETP.GE.AND P4, PT, R7, UR17, PT ;  /* 0x0000001107007c0c */ /* 0x000fe2000bf86270 */
[----:B------:R-:W-:-:S03]  /*0e70*/  IMAD.MOV.U32 R12, RZ, RZ, 0x7fffffff ;  /* 0x7fffffffff0c7424 */ /* 0x000fc600078e00ff */
[----:B------:R-:W-:Y:S01]  /*0e80*/  ISETP.GE.AND P5, PT, R5, UR17, PT ;  /* 0x0000001105007c0c */ /* 0x000fe2000bfa6270 */
[----:B------:R-:W-:Y:S01]  /*0e90*/  VIADD R5, R4, 0x300 ;  /* 0x0000030004057836 */ /* 0x000fe20000000000 */
[----:B------:R-:W-:-:S04]  /*0ea0*/  LEA R2, P0, R3, UR18, 0x2 ;  /* 0x0000001203027c11 */ /* 0x000fc8000f8010ff */
[----:B------:R-:W-:Y:S01]  /*0eb0*/  LEA.HI.X R3, R3, UR19, R6, 0x2, P0 ;  /* 0x0000001303037c11 */ /* 0x000fe200080f1406 */
[----:B------:R-:W-:Y:S01]  /*0ec0*/  IMAD.MOV.U32 R11, RZ, RZ, 0x7fffffff ;  /* 0x7fffffffff0b7424 */ /* 0x000fe200078e00ff */
[----:B------:R-:W-:-:S03]  /*0ed0*/  IADD3 R6, PT, PT, R4, 0x280, RZ ;  /* 0x0000028004067810 */ /* 0x000fc60007ffe0ff */
[----:B------:R1:W5:Y:S01]  /*0ee0*/  @!P1 LDG.E R12, desc[UR20][R2.64] ;  /* 0x00000014020c9981 */ /* 0x000362000c1e1900 */
[----:B------:R-:W-:Y:S01]  /*0ef0*/  ISETP.GE.AND P1, PT, R5, UR17, PT ;  /* 0x0000001105007c0c */ /* 0x000fe2000bf26270 */
[----:B------:R-:W-:Y:S01]  /*0f00*/  VIADD R5, R4, 0x380 ;  /* 0x0000038004057836 */ /* 0x000fe20000000000 */
[----:B------:R-:W-:Y:S01]  /*0f10*/  ISETP.GE.AND P0, PT, R6, UR17, PT ;  /* 0x0000001106007c0c */ /* 0x000fe2000bf06270 */
[----:B------:R-:W-:Y:S01]  /*0f20*/  IMAD.MOV.U32 R9, RZ, RZ, 0x7fffffff ;  /* 0x7fffffffff097424 */ /* 0x000fe200078e00ff */
[----:B------:R1:W5:Y:S02]  /*0f30*/  @!P2 LDG.E R11, desc[UR20][R2.64+0x200] ;  /* 0x00020014020ba981 */ /* 0x000364000c1e1900 */
[----:B------:R-:W-:Y:S01]  /*0f40*/  ISETP.GE.AND P2, PT, R5, UR17, PT ;  /* 0x0000001105007c0c */ /* 0x000fe2000bf46270 */
[----:B------:R-:W-:Y:S02]  /*0f50*/  VIADD R5, R4, 0x480 ;  /* 0x0000048004057836 */ /* 0x000fe40000000000 */
[----:B------:R-:W-:Y:S01]  /*0f60*/  IMAD.MOV.U32 R10, RZ, RZ, 0x7fffffff ;  /* 0x7fffffffff0a7424 */ /* 0x000fe200078e00ff */
[----:B------:R1:W5:Y:S01]  /*0f70*/  @!P4 LDG.E R9, desc[UR20][R2.64+0x600] ;  /* 0x000600140209c981 */ /* 0x000362000c1e1900 */
[----:B------:R-:W-:-:S02]  /*0f80*/  MOV R8, 0x7fffffff ;  /* 0x7fffffff00087802 */ /* 0x000fc40000000f00 */
[C---:B------:R-:W-:Y:S02]  /*0f90*/  LOP3.LUT R6, R4.reuse, 0x400, RZ, 0xfc, !PT ;  /* 0x0000040004067812 */ /* 0x040fe400078efcff */
[----:B------:R-:W-:Y:S01]  /*0fa0*/  ISETP.GE.AND P4, PT, R5, UR17, PT ;  /* 0x0000001105007c0c */ /* 0x000fe2000bf86270 */
[----:B------:R-:W-:Y:S01]  /*0fb0*/  VIADD R5, R4, 0x500 ;  /* 0x0000050004057836 */ /* 0x000fe20000000000 */
[----:B------:R1:W5:Y:S01]  /*0fc0*/  @!P3 LDG.E R10, desc[UR20][R2.64+0x400] ;  /* 0x00040014020ab981 */ /* 0x000362000c1e1900 */
[----:B------:R-:W-:Y:S01]  /*0fd0*/  ISETP.GE.AND P3, PT, R6, UR17, PT ;  /* 0x0000001106007c0c */ /* 0x000fe2000bf66270 */
[----:B------:R-:W-:Y:S02]  /*0fe0*/  IMAD.MOV.U32 R6, RZ, RZ, 0x7fffffff ;  /* 0x7fffffffff067424 */ /* 0x000fe400078e00ff */
[----:B------:R1:W5:Y:S01]  /*0ff0*/  @!P5 LDG.E R8, desc[UR20][R2.64+0x800] ;  /* 0x000800140208d981 */ /* 0x000362000c1e1900 */
[----:B------:R-:W-:Y:S01]  /*1000*/  ISETP.GE.AND P5, PT, R5, UR17, PT ;  /* 0x0000001105007c0c */ /* 0x000fe2000bfa6270 */
[----:B------:R-:W-:-:S02]  /*1010*/  VIADD R5, R4, 0x600 ;  /* 0x0000060004057836 */ /* 0x000fc40000000000 */
[----:B------:R-:W-:Y:S01]  /*1020*/  IMAD.MOV.U32 R7, RZ, RZ, 0x7fffffff ;  /* 0x7fffffffff077424 */ /* 0x000fe200078e00ff */
[----:B------:R1:W5:Y:S01]  /*1030*/  @!P1 LDG.E R6, desc[UR20][R2.64+0xc00] ;  /* 0x000c001402069981 */ /* 0x000362000c1e1900 */
[C---:B------:R-:W-:Y:S01]  /*1040*/  VIADD R13, R4.reuse, 0x580 ;  /* 0x00000580040d7836 */ /* 0x040fe20000000000 */
[----:B------:R-:W-:Y:S01]  /*1050*/  ISETP.GE.AND P1, PT, R5, UR17, PT ;  /* 0x0000001105007c0c */ /* 0x000fe2000bf26270 */
[----:B------:R-:W-:Y:S02]  /*1060*/  IMAD.MOV.U32 R5, RZ, RZ, 0x7fffffff ;  /* 0x7fffffffff057424 */ /* 0x000fe400078e00ff */
[----:B------:R-:W-:Y:S01]  /*1070*/  IMAD.MOV.U32 R19, RZ, RZ, 0x7fffffff ;  /* 0x7fffffffff137424 */ /* 0x000fe200078e00ff */
[----:B------:R1:W5:Y:S01]  /*1080*/  @!P0 LDG.E R7, desc[UR20][R2.64+0xa00] ;  /* 0x000a001402078981 */ /* 0x000362000c1e1900 */
[----:B------:R-:W-:Y:S01]  /*1090*/  IMAD.MOV.U32 R18, RZ, RZ, 0x7fffffff ;  /* 0x7fffffffff127424 */ /* 0x000fe200078e00ff */
[----:B------:R-:W-:Y:S01]  /*10a0*/  ISETP.GE.AND P0, PT, R13, UR17, PT ;  /* 0x000000110d007c0c */ /* 0x000fe2000bf06270 */
[C---:B------:R-:W-:Y:S01]  /*10b0*/  VIADD R14, R4.reuse, 0x700 ;  /* 0x00000700040e7836 */ /* 0x040fe20000000000 */
[----:B------:R-:W-:Y:S01]  /*10c0*/  IADD3 R13, PT, PT, R4, 0x680, RZ ;  /* 0x00000680040d7810 */ /* 0x000fe20007ffe0ff */
[----:B------:R1:W5:Y:S03]  /*10d0*/  @!P2 LDG.E R5, desc[UR20][R2.64+0xe00] ;  /* 0x000e00140205a981 */ /* 0x000366000c1e1900 */
[----:B------:R-:W-:Y:S01]  /*10e0*/  ISETP.GE.AND P2, PT, R13, UR17, PT ;  /* 0x000000110d007c0c */ /* 0x000fe2000bf46270 */
[----:B------:R1:W5:Y:S01]  /*10f0*/  @!P3 LDG.E R19, desc[UR20][R2.64+0x1000] ;  /* 0x001000140213b981 */ /* 0x000362000c1e1900 */
[----:B------:R-:W-:-:S03]  /*1100*/  ISETP.GE.AND P3, PT, R14, UR17, PT ;  /* 0x000000110e007c0c */ /* 0x000fc6000bf66270 */
[----:B------:R1:W5:Y:S01]  /*1110*/  @!P4 LDG.E R18, desc[UR20][R2.64+0x1200] ;  /* 0x001200140212c981 */ /* 0x000362000c1e1900 */
[----:B------:R-:W-:Y:S01]  /*1120*/  ISETP.GE.AND P4, PT, R21, UR17, PT ;  /* 0x0000001115007c0c */ /* 0x000fe2000bf86270 */
[----:B------:R-:W-:Y:S01]  /*1130*/  IMAD.MOV.U32 R17, RZ, RZ, 0x7fffffff ;  /* 0x7fffffffff117424 */ /* 0x000fe200078e00ff */
[----:B------:R-:W-:Y:S01]  /*1140*/  MOV R14, 0x7fffffff ;  /* 0x7fffffff000e7802 */ /* 0x000fe20000000f00 */
[----:B------:R-:W-:Y:S02]  /*1150*/  IMAD.MOV.U32 R16, RZ, RZ, 0x7fffffff ;  /* 0x7fffffffff107424 */ /* 0x000fe400078e00ff */
[----:B------:R-:W-:Y:S02]  /*1160*/  IMAD.MOV.U32 R22, RZ, RZ, 0x7fffffff ;  /* 0x7fffffffff167424 */ /* 0x000fe400078e00ff */
        /* <DEDUP_REMOVED lines=8> */
.L_x_147:
[----:B01----:R-:W0:Y:S02]  /*11f0*/  LDC.64 R2, c[0x0][0x398] ;  /* 0x0000e600ff027b82 */ /* 0x003e240000000a00 */
[----:B0-----:R-:W-:-:S13]  /*1200*/  ISETP.GT.AND P0, PT, R3, R2, PT ;  /* 0x000000020300720c */ /* 0x001fda0003f04270 */
[----:B------:R-:W-:Y:S05]  /*1210*/  @!P0 BRA `(.L_x_148) ;  /* 0x0000000400788947 */ /* 0x000fea0003800000 */
[----:B------:R-:W0:Y:S01]  /*1220*/  S2UR UR15, SR_CgaCtaId ;  /* 0x00000000000f79c3 */ /* 0x000e220000008800 */
[----:B-----5:R-:W-:Y:S01]  /*1230*/  LOP3.LUT R15, R15, 0x80000000, RZ, 0x3c, !PT ;  /* 0x800000000f0f7812 */ /* 0x020fe200078e3cff */
[----:B------:R-:W-:Y:S01]  /*1240*/  UMOV UR4, 0x400 ;  /* 0x0000040000047882 */ /* 0x000fe20000000000 */
[----:B------:R-:W-:Y:S01]  /*1250*/  LOP3.LUT R14, R14, 0x80000000, RZ, 0x3c, !PT ;  /* 0x800000000e0e7812 */ /* 0x000fe200078e3cff */
[----:B------:R-:W1:Y:S01]  /*1260*/  LDCU UR16, c[0x0][0x398] ;  /* 0x00007300ff1077ac */ /* 0x000e620008000800 */
[----:B------:R-:W-:Y:S02]  /*1270*/  LOP3.LUT R13, R13, 0x80000000, RZ, 0x3c, !PT ;  /* 0x800000000d0d7812 */ /* 0x000fe400078e3cff */
[----:B------:R-:W-:Y:S02]  /*1280*/  LOP3.LUT R2, R22, 0x80000000, RZ, 0x3c, !PT ;  /* 0x8000000016027812 */ /* 0x000fe400078e3cff */
[----:B------:R-:W-:Y:S02]  /*1290*/  LOP3.LUT R16, R16, 0x80000000, RZ, 0x3c, !PT ;  /* 0x8000000010107812 */ /* 0x000fe400078e3cff */
[----:B------:R-:W-:-:S02]  /*12a0*/  LOP3.LUT R17, R17, 0x80000000, RZ, 0x3c, !PT ;  /* 0x8000000011117812 */ /* 0x000fc400078e3cff */
[----:B------:R-:W-:Y:S02]  /*12b0*/  LOP3.LUT R18, R18, 0x80000000, RZ, 0x3c, !PT ;  /* 0x8000000012127812 */ /* 0x000fe400078e3cff */
[----:B------:R-:W-:Y:S02]  /*12c0*/  LOP3.LUT R19, R19, 0x80000000, RZ, 0x3c, !PT ;  /* 0x8000000013137812 */ /* 0x000fe400078e3cff */
[----:B------:R-:W-:Y:S02]  /*12d0*/  LOP3.LUT R5, R5, 0x80000000, RZ, 0x3c, !PT ;  /* 0x8000000005057812 */ /* 0x000fe400078e3cff */
[----:B------:R-:W-:Y:S02]  /*12e0*/  LOP3.LUT R6, R6, 0x80000000, RZ, 0x3c, !PT ;  /* 0x8000000006067812 */ /* 0x000fe400078e3cff */
[----:B------:R-:W-:Y:S02]  /*12f0*/  LOP3.LUT R7, R7, 0x80000000, RZ, 0x3c, !PT ;  /* 0x8000000007077812 */ /* 0x000fe400078e3cff */
[----:B------:R-:W-:Y:S01]  /*1300*/  LOP3.LUT R8, R8, 0x80000000, RZ, 0x3c, !PT ;  /* 0x8000000008087812 */ /* 0x000fe200078e3cff */
[----:B0-----:R-:W-:Y:S01]  /*1310*/  ULEA UR15, UR15, UR4, 0x18 ;  /* 0x000000040f0f7291 */ /* 0x001fe2000f8ec0ff */
[----:B------:R-:W-:-:S02]  /*1320*/  LOP3.LUT R9, R9, 0x80000000, RZ, 0x3c, !PT ;  /* 0x8000000009097812 */ /* 0x000fc400078e3cff */
[----:B------:R-:W-:Y:S01]  /*1330*/  LOP3.LUT R10, R10, 0x80000000, RZ, 0x3c, !PT ;  /* 0x800000000a0a7812 */ /* 0x000fe200078e3cff */
[----:B------:R-:W-:Y:S01]  /*1340*/  UMOV UR4, URZ ;  /* 0x000000ff00047c82 */ /* 0x000fe20008000000 */
[----:B------:R-:W-:Y:S02]  /*1350*/  LOP3.LUT R11, R11, 0x80000000, RZ, 0x3c, !PT ;  /* 0x800000000b0b7812 */ /* 0x000fe400078e3cff */
[----:B-1----:R-:W-:-:S07]  /*1360*/  LOP3.LUT R12, R12, 0x80000000, RZ, 0x3c, !PT ;  /* 0x800000000c0c7812 */ /* 0x002fce00078e3cff */
.L_x_149:
[----:B------:R-:W-:Y:S01]  /*1370*/  IMAD R22, RZ, RZ, -UR16 ;  /* 0x80000010ff167e24 */ /* 0x000fe2000f8e02ff */
[----:B0-----:R-:W-:Y:S01]  /*1380*/  SHF.R.U32.HI R23, RZ, UR16, R12 ;  /* 0x00000010ff177c19 */ /* 0x001fe2000801160c */
[----:B------:R-:W-:Y:S01]  /*1390*/  IMAD.MOV.U32 R25, RZ, RZ, -0x1 ;  /* 0xffffffffff197424 */ /* 0x000fe200078e00ff */
[----:B------:R-:W-:Y:S01]  /*13a0*/  ULEA UR17, UR4, UR15, 0xa ;  /* 0x0000000f04117291 */ /* 0x000fe2000f8e50ff */
[----:B------:R-:W-:Y:S01]  /*13b0*/  SHF.R.U32.HI R27, RZ, UR16, R10 ;  /* 0x00000010ff1b7c19 */ /* 0x000fe2000801160a */
[----:B------:R-:W-:Y:S01]  /*13c0*/  UIADD3 UR4, UPT, UPT, UR4, 0x1, URZ ;  /* 0x0000000104047890 */ /* 0x000fe2000fffe0ff */
[----:B------:R-:W-:Y:S02]  /*13d0*/  VIADDMNMX R22, R22, R3, 0x8, PT ;  /* 0x0000000816167446 */ /* 0x000fe40003800103 */
[----:B------:R-:W-:Y:S02]  /*13e0*/  SHF.R.U32.HI R29, RZ, UR16, R9 ;  /* 0x00000010ff1d7c19 */ /* 0x000fe40008011609 */
[----:B------:R-:W-:-:S02]  /*13f0*/  SHF.L.U32 R22, R25, R22, RZ ;  /* 0x0000001619167219 */ /* 0x000fc400000006ff */
[----:B------:R-:W-:Y:S02]  /*1400*/  SHF.R.U32.HI R25, RZ, UR16, R11 ;  /* 0x00000010ff197c19 */ /* 0x000fe4000801160b */
[-C--:B------:R-:W-:Y:S02]  /*1410*/  LOP3.LUT R23, R23, R22.reuse, RZ, 0x30, !PT ;  /* 0x0000001617177212 */ /* 0x080fe400078e30ff */
[-C--:B------:R-:W-:Y:S02]  /*1420*/  LOP3.LUT R25, R25, R22.reuse, RZ, 0x30, !PT ;  /* 0x0000001619197212 */ /* 0x080fe400078e30ff */
[----:B------:R-:W-:Y:S02]  /*1430*/  LOP3.LUT R27, R27, R22, RZ, 0x30, !PT ;  /* 0x000000161b1b7212 */ /* 0x000fe400078e30ff */
[----:B------:R-:W-:Y:S02]  /*1440*/  LEA R23, R23, UR17, 0x2 ;  /* 0x0000001117177c11 */ /* 0x000fe4000f8e10ff */
[----:B------:R-:W-:-:S02]  /*1450*/  LEA R25, R25, UR17, 0x2 ;  /* 0x0000001119197c11 */ /* 0x000fc4000f8e10ff */
[----:B------:R-:W-:Y:S01]  /*1460*/  LEA R27, R27, UR17, 0x2 ;  /* 0x000000111b1b7c11 */ /* 0x000fe2000f8e10ff */
[----:B------:R0:W-:Y:S01]  /*1470*/  ATOMS.POPC.INC.32 RZ, [R23+URZ] ;  /* 0x0000000017ff7f8c */ /* 0x0001e2000d8000ff */
[----:B------:R-:W-:Y:S02]  /*1480*/  SHF.R.U32.HI R24, RZ, UR16, R8 ;  /* 0x00000010ff187c19 */ /* 0x000fe40008011608 */
[----:B------:R-:W-:Y:S01]  /*1490*/  SHF.R.U32.HI R26, RZ, UR16, R7 ;  /* 0x00000010ff1a7c19 */ /* 0x000fe20008011607 */
[----:B------:R1:W-:Y:S01]  /*14a0*/  ATOMS.POPC.INC.32 RZ, [R25+URZ] ;  /* 0x0000000019ff7f8c */ /* 0x0003e2000d8000ff */
[-C--:B------:R-:W-:Y:S02]  /*14b0*/  LOP3.LUT R29, R29, R22.reuse, RZ, 0x30, !PT ;  /* 0x000000161d1d7212 */ /* 0x080fe400078e30ff */
[----:B------:R-:W-:Y:S01]  /*14c0*/  LOP3.LUT R24, R24, R22, RZ, 0x30, !PT ;  /* 0x0000001618187212 */ /* 0x000fe200078e30ff */
[----:B------:R2:W-:Y:S01]  /*14d0*/  ATOMS.POPC.INC.32 RZ, [R27+URZ] ;  /* 0x000000001bff7f8c */ /* 0x0005e2000d8000ff */
[----:B0-----:R-:W-:-:S02]  /*14e0*/  SHF.R.U32.HI R23, RZ, UR16, R6 ;  /* 0x00000010ff177c19 */ /* 0x001fc40008011606 */
[-C--:B------:R-:W-:Y:S02]  /*14f0*/  LOP3.LUT R26, R26, R22.reuse, RZ, 0x30, !PT ;  /* 0x000000161a1a7212 */ /* 0x080fe400078e30ff */
[----:B-1----:R-:W-:Y:S02]  /*1500*/  SHF.R.U32.HI R25, RZ, UR16, R5 ;  /* 0x00000010ff197c19 */ /* 0x002fe40008011605 */
[-C--:B------:R-:W-:Y:S02]  /*1510*/  LOP3.LUT R23, R23, R22.reuse, RZ, 0x30, !PT ;  /* 0x0000001617177212 */ /* 0x080fe400078e30ff */
[----:B--2---:R-:W-:Y:S02]  /*1520*/  SHF.R.U32.HI R27, RZ, UR16, R19 ;  /* 0x00000010ff1b7c19 */ /* 0x004fe40008011613 */
[----:B------:R-:W-:Y:S02]  /*1530*/  LEA R29, R29, UR17, 0x2 ;  /* 0x000000111d1d7c11 */ /* 0x000fe4000f8e10ff */
[----:B------:R-:W-:-:S02]  /*1540*/  LOP3.LUT R25, R25, R22, RZ, 0x30, !PT ;  /* 0x0000001619197212 */ /* 0x000fc400078e30ff */
[----:B------:R-:W-:Y:S01]  /*1550*/  LEA R24, R24, UR17, 0x2 ;  /* 0x0000001118187c11 */ /* 0x000fe2000f8e10ff */
[----:B------:R0:W-:Y:S01]  /*1560*/  ATOMS.POPC.INC.32 RZ, [R29+URZ] ;  /* 0x000000001dff7f8c */ /* 0x0001e2000d8000ff */
[----:B------:R-:W-:Y:S02]  /*1570*/  LOP3.LUT R27, R27, R22, RZ, 0x30, !PT ;  /* 0x000000161b1b7212 */ /* 0x000fe400078e30ff */
[----:B------:R-:W-:Y:S01]  /*1580*/  LEA R26, R26, UR17, 0x2 ;  /* 0x000000111a1a7c11 */ /* 0x000fe2000f8e10ff */
[----:B------:R1:W-:Y:S01]  /*1590*/  ATOMS.POPC.INC.32 RZ, [R24+URZ] ;  /* 0x0000000018ff7f8c */ /* 0x0003e2000d8000ff */
[----:B------:R-:W-:Y:S02]  /*15a0*/  LEA R23, R23, UR17, 0x2 ;  /* 0x0000001117177c11 */ /* 0x000fe4000f8e10ff */
[----:B------:R-:W-:Y:S01]  /*15b0*/  LEA R25, R25, UR17, 0x2 ;  /* 0x0000001119197c11 */ /* 0x000fe2000f8e10ff */
[----:B------:R2:W-:Y:S01]  /*15c0*/  ATOMS.POPC.INC.32 RZ, [R26+URZ] ;  /* 0x000000001aff7f8c */ /* 0x0005e2000d8000ff */
[----:B------:R-:W-:-:S02]  /*15d0*/  LEA R27, R27, UR17, 0x2 ;  /* 0x000000111b1b7c11 */ /* 0x000fc4000f8e10ff */
[----:B0-----:R-:W-:Y:S01]  /*15e0*/  SHF.R.U32.HI R29, RZ, UR16, R18 ;  /* 0x00000010ff1d7c19 */ /* 0x001fe20008011612 */
[----:B------:R0:W-:Y:S01]  /*15f0*/  ATOMS.POPC.INC.32 RZ, [R23+URZ] ;  /* 0x0000000017ff7f8c */ /* 0x0001e2000d8000ff */
[----:B-1----:R-:W-:Y:S02]  /*1600*/  SHF.R.U32.HI R24, RZ, UR16, R17 ;  /* 0x00000010ff187c19 */ /* 0x002fe40008011611 */
[----:B------:R-:W-:Y:S01]  /*1610*/  SHF.R.U32.HI R28, RZ, UR16, R15 ;  /* 0x00000010ff1c7c19 */ /* 0x000fe2000801160f */
[----:B------:R1:W-:Y:S01]  /*1620*/  ATOMS.POPC.INC.32 RZ, [R25+URZ] ;  /* 0x0000000019ff7f8c */ /* 0x0003e2000d8000ff */
[----:B--2---:R-:W-:Y:S02]  /*1630*/  SHF.R.U32.HI R26, RZ, UR16, R16 ;  /* 0x00000010ff1a7c19 */ /* 0x004fe40008011610 */
[----:B------:R-:W-:Y:S01]  /*1640*/  LOP3.LUT R29, R29, R22, RZ, 0x30, !PT ;  /* 0x000000161d1d7212 */ /* 0x000fe200078e30ff */
[----:B------:R2:W-:Y:S01]  /*1650*/  ATOMS.POPC.INC.32 RZ, [R27+URZ] ;  /* 0x000000001bff7f8c */ /* 0x0005e2000d8000ff */
[----:B0-----:R-:W-:-:S02]  /*1660*/  SHF.R.U32.HI R23, RZ, UR16, R2 ;  /* 0x00000010ff177c19 */ /* 0x001fc40008011602 */
[-C--:B------:R-:W-:Y:S02]  /*1670*/  LOP3.LUT R24, R24, R22.reuse, RZ, 0x30, !PT ;  /* 0x0000001618187212 */ /* 0x080fe400078e30ff */
[----:B-1----:R-:W-:Y:S02]  /*1680*/  SHF.R.U32.HI R25, RZ, UR16, R13 ;  /* 0x00000010ff197c19 */ /* 0x002fe4000801160d */
[-C--:B------:R-:W-:Y:S02]  /*1690*/  LOP3.LUT R26, R26, R22.reuse, RZ, 0x30, !PT ;  /* 0x000000161a1a7212 */ /* 0x080fe400078e30ff */
[----:B--2---:R-:W-:Y:S01]  /*16a0*/  SHF.R.U32.HI R27, RZ, UR16, R14 ;  /* 0x00000010ff1b7c19 */ /* 0x004fe2000801160e */
[----:B------:R-:W-:Y:S01]  /*16b0*/  UIADD3 UR16, UPT, UPT, UR16, 0x8, URZ ;  /* 0x0000000810107890 */ /* 0x000fe2000fffe0ff */
[----:B------:R-:W-:Y:S02]  /*16c0*/  LOP3.LUT R23, R23, R22, RZ, 0x30, !PT ;  /* 0x0000001617177212 */ /* 0x000fe400078e30ff */
[----:B------:R-:W-:-:S02]  /*16d0*/  LEA R29, R29, UR17, 0x2 ;  /* 0x000000111d1d7c11 */ /* 0x000fc4000f8e10ff */
[-C--:B------:R-:W-:Y:S02]  /*16e0*/  LOP3.LUT R25, R25, R22.reuse, RZ, 0x30, !PT ;  /* 0x0000001619197212 */ /* 0x080fe400078e30ff */
[----:B------:R-:W-:Y:S01]  /*16f0*/  ISETP.LE.AND P0, PT, R3, UR16, PT ;  /* 0x0000001003007c0c */ /* 0x000fe2000bf03270 */
[----:B------:R0:W-:Y:S01]  /*1700*/  ATOMS.POPC.INC.32 RZ, [R29+URZ] ;  /* 0x000000001dff7f8c */ /* 0x0001e2000d8000ff */
[----:B------:R-:W-:Y:S02]  /*1710*/  LEA R24, R24, UR17, 0x2 ;  /* 0x0000001118187c11 */ /* 0x000fe4000f8e10ff */
[-C--:B------:R-:W-:Y:S02]  /*1720*/  LOP3.LUT R27, R27, R22.reuse, RZ, 0x30, !PT ;  /* 0x000000161b1b7212 */ /* 0x080fe400078e30ff */
[----:B------:R-:W-:Y:S01]  /*1730*/  LEA R26, R26, UR17, 0x2 ;  /* 0x000000111a1a7c11 */ /* 0x000fe2000f8e10ff */
[----:B------:R0:W-:Y:S01]  /*1740*/  ATOMS.POPC.INC.32 RZ, [R24+URZ] ;  /* 0x0000000018ff7f8c */ /* 0x0001e2000d8000ff */
[----:B------:R-:W-:-:S02]  /*1750*/  LOP3.LUT R28, R28, R22, RZ, 0x30, !PT ;  /* 0x000000161c1c7212 */ /* 0x000fc400078e30ff */
[----:B------:R-:W-:Y:S01]  /*1760*/  LEA R23, R23, UR17, 0x2 ;  /* 0x0000001117177c11 */ /* 0x000fe2000f8e10ff */
[----:B------:R0:W-:Y:S01]  /*1770*/  ATOMS.POPC.INC.32 RZ, [R26+URZ] ;  /* 0x000000001aff7f8c */ /* 0x0001e2000d8000ff */
[----:B------:R-:W-:Y:S02]  /*1780*/  LEA R25, R25, UR17, 0x2 ;  /* 0x0000001119197c11 */ /* 0x000fe4000f8e10ff */
[----:B------:R-:W-:Y:S01]  /*1790*/  LEA R27, R27, UR17, 0x2 ;  /* 0x000000111b1b7c11 */ /* 0x000fe2000f8e10ff */
[----:B------:R0:W-:Y:S01]  /*17a0*/  ATOMS.POPC.INC.32 RZ, [R23+URZ] ;  /* 0x0000000017ff7f8c */ /* 0x0001e2000d8000ff */
[----:B------:R-:W-:-:S03]  /*17b0*/  LEA R28, R28, UR17, 0x2 ;  /* 0x000000111c1c7c11 */ /* 0x000fc6000f8e10ff */
[----:B------:R0:W-:Y:S04]  /*17c0*/  ATOMS.POPC.INC.32 RZ, [R25+URZ] ;  /* 0x0000000019ff7f8c */ /* 0x0001e8000d8000ff */
[----:B------:R0:W-:Y:S04]  /*17d0*/  ATOMS.POPC.INC.32 RZ, [R27+URZ] ;  /* 0x000000001bff7f8c */ /* 0x0001e8000d8000ff */
[----:B------:R0:W-:Y:S01]  /*17e0*/  ATOMS.POPC.INC.32 RZ, [R28+URZ] ;  /* 0x000000001cff7f8c */ /* 0x0001e2000d8000ff */
[----:B------:R-:W-:Y:S05]  /*17f0*/  @!P0 BRA `(.L_x_149) ;  /* 0xfffffff800dc8947 */ /* 0x000fea000383ffff */
.L_x_148:
[----:B------:R-:W-:Y:S05]  /*1800*/  BRA.U !UP0, `(.L_x_150) ;  /* 0xfffffff108dc7547 */ /* 0x000fea000b83ffff */
.L_x_145:
[----:B------:R-:W-:Y:S01]  /*1810*/  BAR.SYNC.DEFER_BLOCKING 0x0 ;  /* 0x0000000000007b1d */ /* 0x000fe20000010000 */
[----:B------:R-:W-:-:S05]  /*1820*/  ISETP.NE.AND P0, PT, R20, RZ, PT ;  /* 0x000000ff1400720c */ /* 0x000fca0003f05270 */
[----:B------:R-:W-:Y:S08]  /*1830*/  BSSY.RECONVERGENT B0, `(.L_x_151) ;  /* 0x0000164000007945 */ /* 0x000ff00003800200 */
[----:B------:R-:W-:Y:S05]  /*1840*/  @P0 BRA `(.L_x_152) ;  /* 0x0000001400880947 */ /* 0x000fea0003800000 */
[----:B------:R-:W-:Y:S01]  /*1850*/  UISETP.GE.U32.AND UP0, UPT, UR22, 0x7, UPT ;  /* 0x000000071600788c */ /* 0x000fe2000bf06070 */
[----:B0-23--:R-:W-:-:S08]  /*1860*/  IMAD.MOV.U32 R3, RZ, RZ, RZ ;  /* 0x000000ffff037224 */ /* 0x00dfd000078e00ff */
[----:B------:R-:W-:Y:S05]  /*1870*/  BRA.U !UP0, `(.L_x_153) ;  /* 0x00000005085c7547 */ /* 0x000fea000b800000 */
[----:B----4-:R-:W0:Y:S01]  /*1880*/  LDC.64 R2, c[0x0][0x380] ;  /* 0x0000e000ff027b82 */ /* 0x010e220000000a00 */
[----:B-1---5:R-:W-:-:S07]  /*1890*/  IMAD.MOV.U32 R5, RZ, RZ, RZ ;  /* 0x000000ffff057224 */ /* 0x022fce00078e00ff */
.L_x_170:
[----:B----4-:R-:W-:Y:S01]  /*18a0*/  IMAD R7, R5, 0x400, R0 ;  /* 0x0000040005077824 */ /* 0x010fe200078e0200 */
[----:B------:R-:W-:Y:S04]  /*18b0*/  BSSY.RECONVERGENT B1, `(.L_x_154) ;  /* 0x000000f000017945 */ /* 0x000fe80003800200 */
[----:B01----:R-:W1:Y:S04]  /*18c0*/  LDS R18, [R7] ;  /* 0x0000000007127984 */ /* 0x003e680000000800 */
[----:B--23--:R2:W3:Y:S04]  /*18d0*/  LDS R9, [R7+0x400] ;  /* 0x0004000007097984 */ /* 0x00c4e80000000800 */
[----:B------:R2:W4:Y:S04]  /*18e0*/  LDS R22, [R7+0x800] ;  /* 0x0008000007167984 */ /* 0x0005280000000800 */
[----:B------:R2:W0:Y:S04]  /*18f0*/  LDS R14, [R7+0xc00] ;  /* 0x000c0000070e7984 */ /* 0x0004280000000800 */
[----:B------:R2:W0:Y:S04]  /*1900*/  LDS R12, [R7+0x1000] ;  /* 0x00100000070c7984 */ /* 0x0004280000000800 */
[----:B------:R2:W0:Y:S04]  /*1910*/  LDS R6, [R7+0x1400] ;  /* 0x0014000007067984 */ /* 0x0004280000000800 */
[----:B------:R2:W0:Y:S04]  /*1920*/  LDS R8, [R7+0x1800] ;  /* 0x0018000007087984 */ /* 0x0004280000000800 */
[----:B------:R2:W0:Y:S01]  /*1930*/  LDS R10, [R7+0x1c00] ;  /* 0x001c0000070a7984 */ /* 0x0004220000000800 */
[----:B-1----:R-:W-:-:S13]  /*1940*/  ISETP.NE.AND P0, PT, R18, RZ, PT ;  /* 0x000000ff1200720c */ /* 0x002fda0003f05270 */
[----:B--234-:R-:W-:Y:S05]  /*1950*/  @!P0 BRA `(.L_x_155) ;  /* 0x0000000000108947 */ /* 0x01cfea0003800000 */
[----:B------:R-:W-:Y:S01]  /*1960*/  LEA R17, R5, R4, 0x8 ;  /* 0x0000000405117211 */ /* 0x000fe200078e40ff */
[----:B------:R-:W-:-:S04]  /*1970*/  IMAD.MOV.U32 R19, RZ, RZ, RZ ;  /* 0x000000ffff137224 */ /* 0x000fc800078e00ff */
[----:B0-----:R-:W-:-:S05]  /*1980*/  IMAD.WIDE.U32 R16, R17, 0x8, R2 ;  /* 0x0000000811107825 */ /* 0x001fca00078e0002 */
[----:B------:R1:W-:Y:S02]  /*1990*/  REDG.E.ADD.64.STRONG.GPU desc[UR20][R16.64], R18 ;  /* 0x000000121000798e */ /* 0x0003e4000c12e514 */
.L_x_155:
[----:B------:R-:W-:Y:S05]  /*19a0*/  BSYNC.RECONVERGENT B1 ;  /* 0x0000000000017941 */ /* 0x000fea0003800200 */
.L_x_154:
[----:B------:R-:W-:Y:S01]  /*19b0*/  ISETP.NE.AND P6, PT, R9, RZ, PT ;  /* 0x000000ff0900720c */ /* 0x000fe20003fc5270 */
[----:B------:R-:W-:Y:S01]  /*19c0*/  BSSY.RECONVERGENT B1, `(.L_x_156) ;  /* 0x000000e000017945 */ /* 0x000fe20003800200 */
[----:B------:R-:W-:Y:S02]  /*19d0*/  ISETP.NE.AND P0, PT, R22, RZ, PT ;  /* 0x000000ff1600720c */ /* 0x000fe40003f05270 */
[----:B0-----:R-:W-:Y:S02]  /*19e0*/  ISETP.NE.AND P1, PT, R14, RZ, PT ;  /* 0x000000ff0e00720c */ /* 0x001fe40003f25270 */
[----:B------:R-:W-:Y:S02]  /*19f0*/  ISETP.NE.AND P2, PT, R12, RZ, PT ;  /* 0x000000ff0c00720c */ /* 0x000fe40003f45270 */
[----:B------:R-:W-:Y:S02]  /*1a00*/  ISETP.NE.AND P3, PT, R6, RZ, PT ;  /* 0x000000ff0600720c */ /* 0x000fe40003f65270 */
[----:B------:R-:W-:-:S02]  /*1a10*/  ISETP.NE.AND P4, PT, R8, RZ, PT ;  /* 0x000000ff0800720c */ /* 0x000fc40003f85270 */
[----:B------:R-:W-:Y:S01]  /*1a20*/  ISETP.NE.AND P5, PT, R10, RZ, PT ;  /* 0x000000ff0a00720c */ /* 0x000fe20003fa5270 */
[----:B------:R-:W-:-:S12]  /*1a30*/  @!P6 BRA `(.L_x_157) ;  /* 0x000000000018e947 */ /* 0x000fd80003800000 */
[----:B-1----:R-:W-:Y:S02]  /*1a40*/  IMAD R17, R5, 0x100, R4 ;  /* 0x0000010005117824 */ /* 0x002fe400078e0204 */
[----:B------:R-:W-:Y:S02]  /*1a50*/  IMAD.MOV.U32 R18, RZ, RZ, R9 ;  /* 0x000000ffff127224 */ /* 0x000fe400078e0009 */
[----:B------:R-:W-:Y:S02]  /*1a60*/  VIADD R17, R17, 0x100 ;  /* 0x0000010011117836 */ /* 0x000fe40000000000 */
[----:B------:R-:W-:Y:S02]  /*1a70*/  IMAD.MOV.U32 R19, RZ, RZ, RZ ;  /* 0x000000ffff137224 */ /* 0x000fe400078e00ff */
[----:B------:R-:W-:-:S05]  /*1a80*/  IMAD.WIDE.U32 R16, R17, 0x8, R2 ;  /* 0x0000000811107825 */ /* 0x000fca00078e0002 */
[----:B------:R0:W-:Y:S02]  /*1a90*/  REDG.E.ADD.64.STRONG.GPU desc[UR20][R16.64], R18 ;  /* 0x000000121000798e */ /* 0x0001e4000c12e514 */
.L_x_157:
[----:B------:R-:W-:Y:S05]  /*1aa0*/  BSYNC.RECONVERGENT B1 ;  /* 0x0000000000017941 */ /* 0x000fea0003800200 */
.L_x_156:
[----:B------:R-:W-:Y:S04]  /*1ab0*/  BSSY.RECONVERGENT B1, `(.L_x_158) ;  /* 0x0000007000017945 */ /* 0x000fe80003800200 */
[----:B------:R-:W-:Y:S05]  /*1ac0*/  @!P0 BRA `(.L_x_159) ;  /* 0x0000000000148947 */ /* 0x000fea0003800000 */
[----:B01----:R-:W-:Y:S02]  /*1ad0*/  IMAD R17, R5, 0x100, R4 ;  /* 0x0000010005117824 */ /* 0x003fe400078e0204 */
[----:B------:R-:W-:-:S03]  /*1ae0*/  IMAD.MOV.U32 R23, RZ, RZ, RZ ;  /* 0x000000ffff177224 */ /* 0x000fc600078e00ff */
[----:B------:R-:W-:-:S05]  /*1af0*/  IADD3 R17, PT, PT, R17, 0x200, RZ ;  /* 0x0000020011117810 */ /* 0x000fca0007ffe0ff */
[----:B------:R-:W-:-:S05]  /*1b00*/  IMAD.WIDE.U32 R16, R17, 0x8, R2 ;  /* 0x0000000811107825 */ /* 0x000fca00078e0002 */
[----:B------:R2:W-:Y:S02]  /*1b10*/  REDG.E.ADD.64.STRONG.GPU desc[UR20][R16.64], R22 ;  /* 0x000000161000798e */ /* 0x0005e4000c12e514 */
.L_x_159:
[----:B------:R-:W-:Y:S05]  /*1b20*/  BSYNC.RECONVERGENT B1 ;  /* 0x0000000000017941 */ /* 0x000fea0003800200 */
.L_x_158:
[----:B------:R-:W-:Y:S04]  /*1b30*/  BSSY.RECONVERGENT B1, `(.L_x_160) ;  /* 0x0000007000017945 */ /* 0x000fe80003800200 */
[----:B------:R-:W-:Y:S05]  /*1b40*/  @!P1 BRA `(.L_x_161) ;  /* 0x0000000000149947 */ /* 0x000fea0003800000 */
[----:B012---:R-:W-:Y:S02]  /*1b50*/  IMAD R17, R5, 0x100, R4 ;  /* 0x0000010005117824 */ /* 0x007fe400078e0204 */
[----:B------:R-:W-:Y:S02]  /*1b60*/  IMAD.MOV.U32 R15, RZ, RZ, RZ ;  /* 0x000000ffff0f7224 */ /* 0x000fe400078e00ff */
[----:B------:R-:W-:-:S04]  /*1b70*/  VIADD R17, R17, 0x300 ;  /* 0x0000030011117836 */ /* 0x000fc80000000000 */
[----:B------:R-:W-:-:S05]  /*1b80*/  IMAD.WIDE.U32 R16, R17, 0x8, R2 ;  /* 0x0000000811107825 */ /* 0x000fca00078e0002 */
[----:B------:R3:W-:Y:S02]  /*1b90*/  REDG.E.ADD.64.STRONG.GPU desc[UR20][R16.64], R14 ;  /* 0x0000000e1000798e */ /* 0x0007e4000c12e514 */
.L_x_161:
[----:B------:R-:W-:Y:S05]  /*1ba0*/  BSYNC.RECONVERGENT B1 ;  /* 0x0000000000017941 */ /* 0x000fea0003800200 */
.L_x_160:
[----:B------:R-:W-:Y:S04]  /*1bb0*/  BSSY.RECONVERGENT B1, `(.L_x_162) ;  /* 0x0000007000017945 */ /* 0x000fe80003800200 */
[----:B------:R-:W-:Y:S05]  /*1bc0*/  @!P2 BRA `(.L_x_163) ;  /* 0x000000000014a947 */ /* 0x000fea0003800000 */
[----:B---3--:R-:W-:Y:S02]  /*1bd0*/  IMAD R15, R5, 0x100, R4 ;  /* 0x00000100050f7824 */ /* 0x008fe400078e0204 */
[----:B------:R-:W-:Y:S02]  /*1be0*/  HFMA2 R13, -RZ, RZ, 0, 0 ;  /* 0x00000000ff0d7431 */ /* 0x000fe400000001ff */
[----:B------:R-:W-:-:S04]  /*1bf0*/  VIADD R15, R15, 0x400 ;  /* 0x000004000f0f7836 */ /* 0x000fc80000000000 */
[----:B------:R-:W-:-:S05]  /*1c00*/  IMAD.WIDE.U32 R14, R15, 0x8, R2 ;  /* 0x000000080f0e7825 */ /* 0x000fca00078e0002 */
[----:B------:R4:W-:Y:S02]  /*1c10*/  REDG.E.ADD.64.STRONG.GPU desc[UR20][R14.64], R12 ;  /* 0x0000000c0e00798e */ /* 0x0009e4000c12e514 */
.L_x_163:
[----:B------:R-:W-:Y:S05]  /*1c20*/  BSYNC.RECONVERGENT B1 ;  /* 0x0000000000017941 */ /* 0x000fea0003800200 */
.L_x_162:
[----:B------:R-:W-:Y:S04]  /*1c30*/  BSSY.RECONVERGENT B1, `(.L_x_164) ;  /* 0x0000007000017945 */ /* 0x000fe80003800200 */
[----:B------:R-:W-:Y:S05]  /*1c40*/  @!P3 BRA `(.L_x_165) ;  /* 0x000000000014b947 */ /* 0x000fea0003800000 */
[----:B----4-:R-:W-:Y:S02]  /*1c50*/  IMAD R13, R5, 0x100, R4 ;  /* 0x00000100050d7824 */ /* 0x010fe400078e0204 */
[----:B------:R-:W-:Y:S02]  /*1c60*/  IMAD.MOV.U32 R7, RZ, RZ, RZ ;  /* 0x000000ffff077224 */ /* 0x000fe400078e00ff */
[----:B------:R-:W-:-:S04]  /*1c70*/  VIADD R13, R13, 0x500 ;  /* 0x000005000d0d7836 */ /* 0x000fc80000000000 */
[----:B------:R-:W-:-:S05]  /*1c80*/  IMAD.WIDE.U32 R12, R13, 0x8, R2 ;  /* 0x000000080d0c7825 */ /* 0x000fca00078e0002 */
[----:B------:R4:W-:Y:S02]  /*1c90*/  REDG.E.ADD.64.STRONG.GPU desc[UR20][R12.64], R6 ;  /* 0x000000060c00798e */ /* 0x0009e4000c12e514 */
.L_x_165:
[----:B------:R-:W-:Y:S05]  /*1ca0*/  BSYNC.RECONVERGENT B1 ;  /* 0x0000000000017941 */ /* 0x000fea0003800200 */
.L_x_164:
[----:B------:R-:W-:Y:S04]  /*1cb0*/  BSSY.RECONVERGENT B1, `(.L_x_166) ;  /* 0x0000007000017945 */ /* 0x000fe80003800200 */
[----:B------:R-:W-:Y:S05]  /*1cc0*/  @!P4 BRA `(.L_x_167) ;  /* 0x000000000014c947 */ /* 0x000fea0003800000 */
[----:B----4-:R-:W-:Y:S02]  /*1cd0*/  IMAD R7, R5, 0x100, R4 ;  /* 0x0000010005077824 */ /* 0x010fe400078e0204 */
[----:B------:R-:W-:Y:S02]  /*1ce0*/  IMAD.MOV.U32 R9, RZ, RZ, RZ ;  /* 0x000000ffff097224 */ /* 0x000fe400078e00ff */
[----:B------:R-:W-:-:S04]  /*1cf0*/  VIADD R7, R7, 0x600 ;  /* 0x0000060007077836 */ /* 0x000fc80000000000 */
[----:B------:R-:W-:-:S05]  /*1d00*/  IMAD.WIDE.U32 R6, R7, 0x8, R2 ;  /* 0x0000000807067825 */ /* 0x000fca00078e0002 */
[----:B------:R4:W-:Y:S02]  /*1d10*/  REDG.E.ADD.64.STRONG.GPU desc[UR20][R6.64], R8 ;  /* 0x000000080600798e */ /* 0x0009e4000c12e514 */
.L_x_167:
[----:B------:R-:W-:Y:S05]  /*1d20*/  BSYNC.RECONVERGENT B1 ;  /* 0x0000000000017941 */ /* 0x000fea0003800200 */
.L_x_166:
[----:B------:R-:W-:Y:S04]  /*1d30*/  BSSY.RECONVERGENT B1, `(.L_x_168) ;  /* 0x0000007000017945 */ /* 0x000fe80003800200 */
[----:B------:R-:W-:Y:S05]  /*1d40*/  @!P5 BRA `(.L_x_169) ;  /* 0x000000000014d947 */ /* 0x000fea0003800000 */
[----:B----4-:R-:W-:Y:S01]  /*1d50*/  LEA R7, R5, R4, 0x8 ;  /* 0x0000000405077211 */ /* 0x010fe200078e40ff */
[----:B------:R-:W-:-:S04]  /*1d60*/  IMAD.MOV.U32 R11, RZ, RZ, RZ ;  /* 0x000000ffff0b7224 */ /* 0x000fc800078e00ff */
[----:B------:R-:W-:-:S04]  /*1d70*/  VIADD R7, R7, 0x700 ;  /* 0x0000070007077836 */ /* 0x000fc80000000000 */
[----:B------:R-:W-:-:S05]  /*1d80*/  IMAD.WIDE.U32 R6, R7, 0x8, R2 ;  /* 0x0000000807067825 */ /* 0x000fca00078e0002 */
[----:B------:R4:W-:Y:S02]  /*1d90*/  REDG.E.ADD.64.STRONG.GPU desc[UR20][R6.64], R10 ;  /* 0x0000000a0600798e */ /* 0x0009e4000c12e514 */
.L_x_169:
[----:B------:R-:W-:Y:S05]  /*1da0*/  BSYNC.RECONVERGENT B1 ;  /* 0x0000000000017941 */ /* 0x000fea0003800200 */
.L_x_168:
[----:B------:R-:W-:-:S05]  /*1db0*/  VIADD R5, R5, 0x8 ;  /* 0x0000000805057836 */ /* 0x000fca0000000000 */
[----:B------:R-:W-:-:S13]  /*1dc0*/  ISETP.NE.AND P0, PT, R5, UR27, PT ;  /* 0x0000001b05007c0c */ /* 0x000fda000bf05270 */
[----:B------:R-:W-:Y:S05]  /*1dd0*/  @P0 BRA `(.L_x_170) ;  /* 0xfffffff800b00947 */ /* 0x000fea000383ffff */
[----:B------:R-:W-:-:S07]  /*1de0*/  IMAD.U32 R3, RZ, RZ, UR27 ;  /* 0x0000001bff037e24 */ /* 0x000fce000f8e00ff */
.L_x_153:
[----:B------:R-:W-:Y:S02]  /*1df0*/  UISETP.NE.AND UP0, UPT, UR24, URZ, UPT ;  /* 0x000000ff1800728c */ /* 0x000fe4000bf05270 */
[----:B----45:R-:W-:Y:S02]  /*1e00*/  IMAD.U32 R8, RZ, RZ, UR24 ;  /* 0x00000018ff087e24 */ /* 0x030fe4000f8e00ff */
[----:B-1----:R-:W-:-:S03]  /*1e10*/  IMAD.U32 R5, RZ, RZ, UR25 ;  /* 0x00000019ff057e24 */ /* 0x002fc6000f8e00ff */
[----:B------:R-:W-:Y:S01]  /*1e20*/  IADD3 R8, PT, PT, R8, -0x1, RZ ;  /* 0xffffffff08087810 */ /* 0x000fe20007ffe0ff */
[----:B------:R-:W-:Y:S01]  /*1e30*/  VIADD R5, R5, 0xffffffff ;  /* 0xffffffff05057836 */ /* 0x000fe20000000000 */
[----:B------:R-:W-:Y:S06]  /*1e40*/  BRA.U !UP0, `(.L_x_171) ;  /* 0x0000000508707547 */ /* 0x000fec000b800000 */
[----:B------:R-:W-:-:S13]  /*1e50*/  ISETP.GE.U32.AND P0, PT, R8, 0x3, PT ;  /* 0x000000030800780c */ /* 0x000fda0003f06070 */
[----:B------:R-:W-:Y:S05]  /*1e60*/  @!P0 BRA `(.L_x_172) ;  /* 0x0000000000bc8947 */ /* 0x000fea0003800000 */
[----:B------:R-:W-:Y:S01]  /*1e70*/  IMAD R7, R3, 0x400, R0 ;  /* 0x0000040003077824 */ /* 0x000fe200078e0200 */
[----:B------:R-:W-:Y:S04]  /*1e80*/  BSSY.RECONVERGENT B1, `(.L_x_173) ;  /* 0x000000f000017945 */ /* 0x000fe80003800200 */
[----:B------:R-:W1:Y:S04]  /*1e90*/  LDS R12, [R7] ;  /* 0x00000000070c7984 */ /* 0x000e680000000800 */
[----:B------:R-:W4:Y:S04]  /*1ea0*/  LDS R9, [R7+0x400] ;  /* 0x0004000007097984 */ /* 0x000f280000000800 */
[----:B------:R-:W5:Y:S04]  /*1eb0*/  LDS R6, [R7+0x800] ;  /* 0x0008000007067984 */ /* 0x000f680000000800 */
[----:B------:R-:W0:Y:S01]  /*1ec0*/  LDS R2, [R7+0xc00] ;  /* 0x000c000007027984 */ /* 0x000e220000000800 */
[----:B-1----:R-:W-:-:S02]  /*1ed0*/  ISETP.NE.AND P0, PT, R12, RZ, PT ;  /* 0x000000ff0c00720c */ /* 0x002fc40003f05270 */
[----:B----4-:R-:W-:Y:S02]  /*1ee0*/  ISETP.NE.AND P1, PT, R9, RZ, PT ;  /* 0x000000ff0900720c */ /* 0x010fe40003f25270 */
[----:B-----5:R-:W-:Y:S02]  /*1ef0*/  ISETP.NE.AND P2, PT, R6, RZ, PT ;  /* 0x000000ff0600720c */ /* 0x020fe40003f45270 */
[----:B0-----:R-:W-:-:S07]  /*1f00*/  ISETP.NE.AND P3, PT, R2, RZ, PT ;  /* 0x000000ff0200720c */ /* 0x001fce0003f65270 */
[----:B------:R-:W-:Y:S06]  /*1f10*/  @!P0 BRA `(.L_x_174) ;  /* 0x0000000000148947 */ /* 0x000fec0003800000 */
[----:B------:R-:W0:Y:S01]  /*1f20*/  LDC.64 R10, c[0x0][0x380] ;  /* 0x0000e000ff0a7b82 */ /* 0x000e220000000a00 */
[----:B------:R-:W-:Y:S02]  /*1f30*/  IMAD R7, R3, 0x100, R4 ;  /* 0x0000010003077824 */ /* 0x000fe400078e0204 */
[----:B------:R-:W-:Y:S02]  /*1f40*/  IMAD.MOV.U32 R13, RZ, RZ, RZ ;  /* 0x000000ffff0d7224 */ /* 0x000fe400078e00ff */
[----:B0-----:R-:W-:-:S05]  /*1f50*/  IMAD.WIDE.U32 R10, R7, 0x8, R10 ;  /* 0x00000008070a7825 */ /* 0x001fca00078e000a */
[----:B------:R0:W-:Y:S02]  /*1f60*/  REDG.E.ADD.64.STRONG.GPU desc[UR20][R10.64], R12 ;  /* 0x0000000c0a00798e */ /* 0x0001e4000c12e514 */
.L_x_174:
[----:B------:R-:W-:Y:S05]  /*1f70*/  BSYNC.RECONVERGENT B1 ;  /* 0x0000000000017941 */ /* 0x000fea0003800200 */
.L_x_173:
[----:B------:R-:W-:Y:S04]  /*1f80*/  BSSY.RECONVERGENT B1, `(.L_x_175) ;  /* 0x0000009000017945 */ /* 0x000fe80003800200 */
[----:B------:R-:W-:Y:S05]  /*1f90*/  @!P1 BRA `(.L_x_176) ;  /* 0x00000000001c9947 */ /* 0x000fea0003800000 */
[----:B0-----:R-:W0:Y:S01]  /*1fa0*/  LDC.64 R10, c[0x0][0x380] ;  /* 0x0000e000ff0a7b82 */ /* 0x001e220000000a00 */
[----:B------:R-:W-:Y:S01]  /*1fb0*/  IMAD R7, R3, 0x100, R4 ;  /* 0x0000010003077824 */ /* 0x000fe200078e0204 */
[----:B------:R-:W-:Y:S01]  /*1fc0*/  MOV R12, R9 ;  /* 0x00000009000c7202 */ /* 0x000fe20000000f00 */
[----:B------:R-:W-:Y:S02]  /*1fd0*/  IMAD.MOV.U32 R13, RZ, RZ, RZ ;  /* 0x000000ffff0d7224 */ /* 0x000fe400078e00ff */
[----:B------:R-:W-:-:S04]  /*1fe0*/  VIADD R7, R7, 0x100 ;  /* 0x0000010007077836 */ /* 0x000fc80000000000 */
[----:B0-----:R-:W-:-:S05]  /*1ff0*/  IMAD.WIDE.U32 R10, R7, 0x8, R10 ;  /* 0x00000008070a7825 */ /* 0x001fca00078e000a */
[----:B------:R1:W-:Y:S02]  /*2000*/  REDG.E.ADD.64.STRONG.GPU desc[UR20][R10.64], R12 ;  /* 0x0000000c0a00798e */ /* 0x0003e4000c12e514 */
.L_x_176:
[----:B------:R-:W-:Y:S05]  /*2010*/  BSYNC.RECONVERGENT B1 ;  /* 0x0000000000017941 */ /* 0x000fea0003800200 */
.L_x_175:
[----:B------:R-:W-:Y:S04]  /*2020*/  BSSY.RECONVERGENT B1, `(.L_x_177) ;  /* 0x0000008000017945 */ /* 0x000fe80003800200 */
[----:B------:R-:W-:Y:S05]  /*2030*/  @!P2 BRA `(.L_x_178) ;  /* 0x000000000018a947 */ /* 0x000fea0003800000 */
[----:B01----:R-:W0:Y:S01]  /*2040*/  LDC.64 R10, c[0x0][0x380] ;  /* 0x0000e000ff0a7b82 */ /* 0x003e220000000a00 */
[----:B------:R-:W-:-:S04]  /*2050*/  IMAD R7, R3, 0x100, R4 ;  /* 0x0000010003077824 */ /* 0x000fc800078e0204 */
[----:B------:R-:W-:-:S04]  /*2060*/  VIADD R7, R7, 0x200 ;  /* 0x0000020007077836 */ /* 0x000fc80000000000 */
[----:B0-----:R-:W-:-:S04]  /*2070*/  IMAD.WIDE.U32 R10, R7, 0x8, R10 ;  /* 0x00000008070a7825 */ /* 0x001fc800078e000a */
[----:B------:R-:W-:-:S05]  /*2080*/  IMAD.MOV.U32 R7, RZ, RZ, RZ ;  /* 0x000000ffff077224 */ /* 0x000fca00078e00ff */
[----:B------:R4:W-:Y:S02]  /*2090*/  REDG.E.ADD.64.STRONG.GPU desc[UR20][R10.64], R6 ;  /* 0x000000060a00798e */ /* 0x0009e4000c12e514 */
.L_x_178:
[----:B------:R-:W-:Y:S05]  /*20a0*/  BSYNC.RECONVERGENT B1 ;  /* 0x0000000000017941 */ /* 0x000fea0003800200 */
.L_x_177:
[----:B------:R-:W-:Y:S04]  /*20b0*/  BSSY.RECONVERGENT B1, `(.L_x_179) ;  /* 0x0000009000017945 */ /* 0x000fe80003800200 */
[----:B------:R-:W-:Y:S05]  /*20c0*/  @!P3 BRA `(.L_x_180) ;  /* 0x00000000001cb947 */ /* 0x000fea0003800000 */
[----:B----4-:R-:W4:Y:S01]  /*20d0*/  LDC.64 R6, c[0x0][0x380] ;  /* 0x0000e000ff067b82 */ /* 0x010f220000000a00 */
[----:B------:R-:W-:Y:S01]  /*20e0*/  IMAD R9, R3, 0x100, R4 ;  /* 0x0000010003097824 */ /* 0x000fe200078e0204 */
[----:B01----:R-:W-:Y:S01]  /*20f0*/  MOV R10, R2 ;  /* 0x00000002000a7202 */ /* 0x003fe20000000f00 */
[----:B------:R-:W-:Y:S02]  /*2100*/  IMAD.MOV.U32 R11, RZ, RZ, RZ ;  /* 0x000000ffff0b7224 */ /* 0x000fe400078e00ff */
[----:B------:R-:W-:-:S04]  /*2110*/  VIADD R9, R9, 0x300 ;  /* 0x0000030009097836 */ /* 0x000fc80000000000 */
[----:B----4-:R-:W-:-:S05]  /*2120*/  IMAD.WIDE.U32 R6, R9, 0x8, R6 ;  /* 0x0000000809067825 */ /* 0x010fca00078e0006 */
[----:B------:R0:W-:Y:S02]  /*2130*/  REDG.E.ADD.64.STRONG.GPU desc[UR20][R6.64], R10 ;  /* 0x0000000a0600798e */ /* 0x0001e4000c12e514 */
.L_x_180:
[----:B------:R-:W-:Y:S05]  /*2140*/  BSYNC.RECONVERGENT B1 ;  /* 0x0000000000017941 */ /* 0x000fea0003800200 */
.L_x_179:
[----:B------:R-:W-:-:S07]  /*2150*/  VIADD R3, R3, 0x4 ;  /* 0x0000000403037836 */ /* 0x000fce0000000000 */
.L_x_172:
[----:B------:R-:W-:Y:S01]  /*2160*/  UISETP.NE.AND UP0, UPT, UR25, URZ, UPT ;  /* 0x000000ff1900728c */ /* 0x000fe2000bf05270 */
[----:B------:R-:W-:Y:S08]  /*2170*/  BSSY.RECONVERGENT B1, `(.L_x_171) ;  /* 0x0000029000017945 */ /* 0x000ff00003800200 */
[----:B------:R-:W-:Y:S05]  /*2180*/  BRA.U !UP0, `(.L_x_181) ;  /* 0x00000001089c7547 */ /* 0x000fea000b800000 */
[----:B------:R-:W-:-:S13]  /*2190*/  ISETP.NE.AND P0, PT, R5, RZ, PT ;  /* 0x000000ff0500720c */ /* 0x000fda0003f05270 */
[----:B------:R-:W-:Y:S05]  /*21a0*/  @!P0 BRA `(.L_x_182) ;  /* 0x0000000000648947 */ /* 0x000fea0003800000 */
[----:B0---4-:R-:W-:Y:S01]  /*21b0*/  IMAD R6, R3, 0x400, R0 ;  /* 0x0000040003067824 */ /* 0x011fe200078e0200 */
[----:B------:R-:W-:Y:S04]  /*21c0*/  BSSY.RECONVERGENT B2, `(.L_x_183) ;  /* 0x000000c000027945 */ /* 0x000fe80003800200 */
[----:B------:R-:W0:Y:S04]  /*21d0*/  LDS R2, [R6] ;  /* 0x0000000006027984 */ /* 0x000e280000000800 */
[----:B------:R-:W4:Y:S01]  /*21e0*/  LDS R9, [R6+0x400] ;  /* 0x0004000006097984 */ /* 0x000f220000000800 */
[----:B0-----:R-:W-:-:S02]  /*21f0*/  ISETP.NE.AND P0, PT, R2, RZ, PT ;  /* 0x000000ff0200720c */ /* 0x001fc40003f05270 */
[----:B----4-:R-:W-:-:S11]  /*2200*/  ISETP.NE.AND P1, PT, R9, RZ, PT ;  /* 0x000000ff0900720c */ /* 0x010fd60003f25270 */
[----:B------:R-:W-:Y:S05]  /*2210*/  @!P0 BRA `(.L_x_184) ;  /* 0x0000000000188947 */ /* 0x000fea0003800000 */
[----:B------:R-:W0:Y:S01]  /*2220*/  LDC.64 R6, c[0x0][0x380] ;  /* 0x0000e000ff067b82 */ /* 0x000e220000000a00 */
[----:B-1----:R-:W-:-:S04]  /*2230*/  IMAD R11, R3, 0x100, R4 ;  /* 0x00000100030b7824 */ /* 0x002fc800078e0204 */
[----:B0-----:R-:W-:-:S04]  /*2240*/  IMAD.WIDE.U32 R10, R11, 0x8, R6 ;  /* 0x000000080b0a7825 */ /* 0x001fc800078e0006 */
[----:B------:R-:W-:Y:S02]  /*2250*/  IMAD.MOV.U32 R6, RZ, RZ, R2 ;  /* 0x000000ffff067224 */ /* 0x000fe400078e0002 */
[----:B------:R-:W-:-:S05]  /*2260*/  IMAD.MOV.U32 R7, RZ, RZ, RZ ;  /* 0x000000ffff077224 */ /* 0x000fca00078e00ff */
[----:B------:R0:W-:Y:S02]  /*2270*/  REDG.E.ADD.64.STRONG.GPU desc[UR20][R10.64], R6 ;  /* 0x000000060a00798e */ /* 0x0001e4000c12e514 */
.L_x_184:
[----:B------:R-:W-:Y:S05]  /*2280*/  BSYNC.RECONVERGENT B2 ;  /* 0x0000000000027941 */ /* 0x000fea0003800200 */
.L_x_183:
[----:B------:R-:W-:Y:S04]  /*2290*/  BSSY.RECONVERGENT B2, `(.L_x_185) ;  /* 0x0000009000027945 */ /* 0x000fe80003800200 */
[----:B------:R-:W-:Y:S05]  /*22a0*/  @!P1 BRA `(.L_x_186) ;  /* 0x00000000001c9947 */ /* 0x000fea0003800000 */
[----:B0-----:R-:W0:Y:S01]  /*22b0*/  LDC.64 R6, c[0x0][0x380] ;  /* 0x0000e000ff067b82 */ /* 0x001e220000000a00 */
[----:B------:R-:W-:-:S05]  /*22c0*/  LEA R2, R3, R4, 0x8 ;  /* 0x0000000403027211 */ /* 0x000fca00078e40ff */
[----:B-1----:R-:W-:-:S04]  /*22d0*/  VIADD R11, R2, 0x100 ;  /* 0x00000100020b7836 */ /* 0x002fc80000000000 */
[----:B0-----:R-:W-:-:S04]  /*22e0*/  IMAD.WIDE.U32 R10, R11, 0x8, R6 ;  /* 0x000000080b0a7825 */ /* 0x001fc800078e0006 */
[----:B------:R-:W-:Y:S02]  /*22f0*/  IMAD.MOV.U32 R6, RZ, RZ, R9 ;  /* 0x000000ffff067224 */ /* 0x000fe400078e0009 */
[----:B------:R-:W-:-:S05]  /*2300*/  IMAD.MOV.U32 R7, RZ, RZ, RZ ;  /* 0x000000ffff077224 */ /* 0x000fca00078e00ff */
[----:B------:R4:W-:Y:S02]  /*2310*/  REDG.E.ADD.64.STRONG.GPU desc[UR20][R10.64], R6 ;  /* 0x000000060a00798e */ /* 0x0009e4000c12e514 */
.L_x_186:
[----:B------:R-:W-:Y:S05]  /*2320*/  BSYNC.RECONVERGENT B2 ;  /* 0x0000000000027941 */ /* 0x000fea0003800200 */
.L_x_185:
[----:B------:R-:W-:-:S07]  /*2330*/  VIADD R3, R3, 0x2 ;  /* 0x0000000203037836 */ /* 0x000fce0000000000 */
.L_x_182:
[----:B------:R-:W-:-:S09]  /*2340*/  UISETP.NE.AND UP0, UPT, UR9, URZ, UPT ;  /* 0x000000ff0900728c */ /* 0x000fd2000bf05270 */
[----:B------:R-:W-:Y:S05]  /*2350*/  BRA.U !UP0, `(.L_x_181) ;  /* 0x0000000108287547 */ /* 0x000fea000b800000 */
[----:B------:R-:W-:-:S05]  /*2360*/  IMAD R2, R3, 0x400, R0 ;  /* 0x0000040003027824 */ /* 0x000fca00078e0200 */
[----:B------:R-:W5:Y:S02]  /*2370*/  LDS R9, [R2] ;  /* 0x0000000002097984 */ /* 0x000f640000000800 */
[----:B-----5:R-:W-:-:S13]  /*2380*/  ISETP.NE.AND P0, PT, R9, RZ, PT ;  /* 0x000000ff0900720c */ /* 0x020fda0003f05270 */
[----:B------:R-:W-:Y:S05]  /*2390*/  @!P0 BRA `(.L_x_181) ;  /* 0x0000000000188947 */ /* 0x000fea0003800000 */
[----:B0---4-:R-:W0:Y:S01]  /*23a0*/  LDC.64 R6, c[0x0][0x380] ;  /* 0x0000e000ff067b82 */ /* 0x011e220000000a00 */
[----:B------:R-:W-:-:S04]  /*23b0*/  IMAD R3, R3, 0x100, R4 ;  /* 0x0000010003037824 */ /* 0x000fc800078e0204 */
[----:B0-----:R-:W-:Y:S01]  /*23c0*/  IMAD.WIDE.U32 R2, R3, 0x8, R6 ;  /* 0x0000000803027825 */ /* 0x001fe200078e0006 */
[----:B------:R-:W-:-:S03]  /*23d0*/  MOV R6, R9 ;  /* 0x0000000900067202 */ /* 0x000fc60000000f00 */
[----:B------:R-:W-:-:S05]  /*23e0*/  IMAD.MOV.U32 R7, RZ, RZ, RZ ;  /* 0x000000ffff077224 */ /* 0x000fca00078e00ff */
[----:B------:R0:W-:Y:S02]  /*23f0*/  REDG.E.ADD.64.STRONG.GPU desc[UR20][R2.64], R6 ;  /* 0x000000060200798e */ /* 0x0001e4000c12e514 */
.L_x_181:
[----:B------:R-:W-:Y:S05]  /*2400*/  BSYNC.RECONVERGENT B1 ;  /* 0x0000000000017941 */ /* 0x000fea0003800200 */
.L_x_171:
[----:B------:R-:W-:-:S13]  /*2410*/  ISETP.GT.U32.AND P0, PT, R4, 0x7f, PT ;  /* 0x0000007f0400780c */ /* 0x000fda0003f04070 */
[----:B------:R-:W-:Y:S05]  /*2420*/  @P0 BRA `(.L_x_152) ;  /* 0x0000000800900947 */ /* 0x000fea0003800000 */
[----:B------:R-:W-:Y:S01]  /*2430*/  UISETP.GE.U32.AND UP0, UPT, UR22, 0x7, UPT ;  /* 0x000000071600788c */ /* 0x000fe2000bf06070 */
[----:B0-----:R-:W-:-:S08]  /*2440*/  IMAD.MOV.U32 R3, RZ, RZ, RZ ;  /* 0x000000ffff037224 */ /* 0x001fd000078e00ff */
[----:B------:R-:W-:Y:S05]  /*2450*/  BRA.U !UP0, `(.L_x_187) ;  /* 0x0000000508147547 */ /* 0x000fea000b800000 */
[----:B------:R-:W0:Y:S01]  /*2460*/  LDC.64 R2, c[0x0][0x380] ;  /* 0x0000e000ff027b82 */ /* 0x000e220000000a00 */
[----:B------:R-:W-:-:S07]  /*2470*/  IMAD.MOV.U32 R9, RZ, RZ, RZ ;  /* 0x000000ffff097224 */ /* 0x000fce00078e00ff */
.L_x_204:
[C---:B01--4-:R-:W-:Y:S01]  /*2480*/  IMAD R11, R9.reuse, 0x400, R0 ;  /* 0x00000400090b7824 */ /* 0x053fe200078e0200 */
[----:B------:R-:W-:Y:S01]  /*2490*/  BSSY.RECONVERGENT B1, `(.L_x_188) ;  /* 0x0000011000017945 */ /* 0x000fe20003800200 */
[C---:B--23--:R-:W-:Y:S02]  /*24a0*/  IMAD R7, R9.reuse, 0x100, R4 ;  /* 0x0000010009077824 */ /* 0x04cfe400078e0204 */
[----:B------:R-:W-:Y:S01]  /*24b0*/  VIADD R9, R9, 0x8 ;  /* 0x0000000809097836 */ /* 0x000fe20000000000 */
[----:B---3--:R-:W1:Y:S01]  /*24c0*/  LDS R14, [R11+0x200] ;  /* 0x000200000b0e7984 */ /* 0x008e620000000800 */
[----:B0-----:R-:W-:-:S03]  /*24d0*/  IMAD.WIDE.U32 R6, R7, 0x8, R2 ;  /* 0x0000000807067825 */ /* 0x001fc600078e0002 */
[----:B------:R-:W0:Y:S04]  /*24e0*/  LDS R13, [R11+0x600] ;  /* 0x000600000b0d7984 */ /* 0x000e280000000800 */
[----:B--2---:R2:W3:Y:S04]  /*24f0*/  LDS R17, [R11+0xa00] ;  /* 0x000a00000b117984 */ /* 0x0044e80000000800 */
[----:B------:R2:W4:Y:S04]  /*2500*/  LDS R18, [R11+0xe00] ;  /* 0x000e00000b127984 */ /* 0x0005280000000800 */
[----:B------:R2:W2:Y:S04]  /*2510*/  LDS R19, [R11+0x1200] ;  /* 0x001200000b137984 */ /* 0x0004a80000000800 */
[----:B------:R0:W2:Y:S04]  /*2520*/  LDS R16, [R11+0x1600] ;  /* 0x001600000b107984 */ /* 0x0000a80000000800 */
[----:B------:R0:W2:Y:S04]  /*2530*/  LDS R12, [R11+0x1a00] ;  /* 0x001a00000b0c7984 */ /* 0x0000a80000000800 */
[----:B------:R0:W2:Y:S01]  /*2540*/  LDS R10, [R11+0x1e00] ;  /* 0x001e00000b0a7984 */ /* 0x0000a20000000800 */
[----:B-1----:R-:W-:-:S02]  /*2550*/  ISETP.NE.AND P0, PT, R14, RZ, PT ;  /* 0x000000ff0e00720c */ /* 0x002fc40003f05270 */
[----:B0-----:R-:W-:-:S11]  /*2560*/  ISETP.NE.AND P1, PT, R13, RZ, PT ;  /* 0x000000ff0d00720c */ /* 0x001fd60003f25270 */
[----:B---34-:R-:W-:Y:S05]  /*2570*/  @!P0 BRA `(.L_x_189) ;  /* 0x0000000000088947 */ /* 0x018fea0003800000 */
[----:B------:R-:W-:-:S05]  /*2580*/  HFMA2 R15, -RZ, RZ, 0, 0 ;  /* 0x00000000ff0f7431 */ /* 0x000fca00000001ff */
[----:B------:R0:W-:Y:S02]  /*2590*/  REDG.E.ADD.64.STRONG.GPU desc[UR20][R6.64+0x400], R14 ;  /* 0x0004000e0600798e */ /* 0x0001e4000c12e514 */
.L_x_189:
[----:B------:R-:W-:Y:S05]  /*25a0*/  BSYNC.RECONVERGENT B1 ;  /* 0x0000000000017941 */ /* 0x000fea0003800200 */
.L_x_188:
[----:B------:R-:W-:Y:S04]  /*25b0*/  BSSY.RECONVERGENT B1, `(.L_x_190) ;  /* 0x0000005000017945 */ /* 0x000fe80003800200 */
[----:B------:R-:W-:Y:S05]  /*25c0*/  @!P1 BRA `(.L_x_191) ;  /* 0x00000000000c9947 */ /* 0x000fea0003800000 */
[----:B0-----:R-:W-:Y:S02]  /*25d0*/  IMAD.MOV.U32 R14, RZ, RZ, R13 ;  /* 0x000000ffff0e7224 */ /* 0x001fe400078e000d */
[----:B------:R-:W-:-:S05]  /*25e0*/  IMAD.MOV.U32 R15, RZ, RZ, RZ ;  /* 0x000000ffff0f7224 */ /* 0x000fca00078e00ff */
[----:B------:R1:W-:Y:S02]  /*25f0*/  REDG.E.ADD.64.STRONG.GPU desc[UR20][R6.64+0xc00], R14 ;  /* 0x000c000e0600798e */ /* 0x0003e4000c12e514 */
.L_x_191:
[----:B------:R-:W-:Y:S05]  /*2600*/  BSYNC.RECONVERGENT B1 ;  /* 0x0000000000017941 */ /* 0x000fea0003800200 */
.L_x_190:
[----:B------:R-:W-:Y:S01]  /*2610*/  ISETP.NE.AND P6, PT, R17, RZ, PT ;  /* 0x000000ff1100720c */ /* 0x000fe20003fc5270 */
[----:B------:R-:W-:Y:S01]  /*2620*/  BSSY.RECONVERGENT B1, `(.L_x_192) ;  /* 0x000000b000017945 */ /* 0x000fe20003800200 */
[----:B------:R-:W-:Y:S02]  /*2630*/  ISETP.NE.AND P0, PT, R9, UR27, PT ;  /* 0x0000001b09007c0c */ /* 0x000fe4000bf05270 */
[----:B------:R-:W-:Y:S02]  /*2640*/  ISETP.NE.AND P1, PT, R18, RZ, PT ;  /* 0x000000ff1200720c */ /* 0x000fe40003f25270 */
[----:B--2---:R-:W-:Y:S02]  /*2650*/  ISETP.NE.AND P2, PT, R19, RZ, PT ;  /* 0x000000ff1300720c */ /* 0x004fe40003f45270 */
[----:B------:R-:W-:Y:S02]  /*2660*/  ISETP.NE.AND P3, PT, R16, RZ, PT ;  /* 0x000000ff1000720c */ /* 0x000fe40003f65270 */
[----:B------:R-:W-:-:S02]  /*2670*/  ISETP.NE.AND P4, PT, R12, RZ, PT ;  /* 0x000000ff0c00720c */ /* 0x000fc40003f85270 */
[----:B------:R-:W-:Y:S01]  /*2680*/  ISETP.NE.AND P5, PT, R10, RZ, PT ;  /* 0x000000ff0a00720c */ /* 0x000fe20003fa5270 */
[----:B------:R-:W-:-:S12]  /*2690*/  @!P6 BRA `(.L_x_193) ;  /* 0x00000000000ce947 */ /* 0x000fd80003800000 */
[----:B01----:R-:W-:Y:S02]  /*26a0*/  IMAD.MOV.U32 R14, RZ, RZ, R17 ;  /* 0x000000ffff0e7224 */ /* 0x003fe400078e0011 */
[----:B------:R-:W-:-:S05]  /*26b0*/  IMAD.MOV.U32 R15, RZ, RZ, RZ ;  /* 0x000000ffff0f7224 */ /* 0x000fca00078e00ff */
[----:B------:R2:W-:Y:S02]  /*26c0*/  REDG.E.ADD.64.STRONG.GPU desc[UR20][R6.64+0x1400], R14 ;  /* 0x0014000e0600798e */ /* 0x0005e4000c12e514 */
.L_x_193:
[----:B------:R-:W-:Y:S05]  /*26d0*/  BSYNC.RECONVERGENT B1 ;  /* 0x0000000000017941 */ /* 0x000fea0003800200 */
.L_x_192:
[----:B------:R-:W-:Y:S04]  /*26e0*/  BSSY.RECONVERGENT B1, `(.L_x_194) ;  /* 0x0000005000017945 */ /* 0x000fe80003800200 */
[----:B------:R-:W-:Y:S05]  /*26f0*/  @!P1 BRA `(.L_x_195) ;  /* 0x00000000000c9947 */ /* 0x000fea0003800000 */
[----:B012---:R-:W-:Y:S02]  /*2700*/  IMAD.MOV.U32 R14, RZ, RZ, R18 ;  /* 0x000000ffff0e7224 */ /* 0x007fe400078e0012 */
[----:B------:R-:W-:-:S05]  /*2710*/  IMAD.MOV.U32 R15, RZ, RZ, RZ ;  /* 0x000000ffff0f7224 */ /* 0x000fca00078e00ff */
[----:B------:R3:W-:Y:S02]  /*2720*/  REDG.E.ADD.64.STRONG.GPU desc[UR20][R6.64+0x1c00], R14 ;  /* 0x001c000e0600798e */ /* 0x0007e4000c12e514 */
.L_x_195:
[----:B------:R-:W-:Y:S05]  /*2730*/  BSYNC.RECONVERGENT B1 ;  /* 0x0000000000017941 */ /* 0x000fea0003800200 */
.L_x_194:
[----:B------:R-:W-:Y:S04]  /*2740*/  BSSY.RECONVERGENT B1, `(.L_x_196) ;  /* 0x0000005000017945 */ /* 0x000fe80003800200 */
[----:B------:R-:W-:Y:S05]  /*2750*/  @!P2 BRA `(.L_x_197) ;  /* 0x00000000000ca947 */ /* 0x000fea0003800000 */
[----:B0123--:R-:W-:Y:S01]  /*2760*/  MOV R14, R19 ;  /* 0x00000013000e7202 */ /* 0x00ffe20000000f00 */
[----:B------:R-:W-:-:S05]  /*2770*/  IMAD.MOV.U32 R15, RZ, RZ, RZ ;  /* 0x000000ffff0f7224 */ /* 0x000fca00078e00ff */
[----:B------:R4:W-:Y:S02]  /*2780*/  REDG.E.ADD.64.STRONG.GPU desc[UR20][R6.64+0x2400], R14 ;  /* 0x0024000e0600798e */ /* 0x0009e4000c12e514 */
.L_x_197:
[----:B------:R-:W-:Y:S05]  /*2790*/  BSYNC.RECONVERGENT B1 ;  /* 0x0000000000017941 */ /* 0x000fea0003800200 */
.L_x_196:
[----:B------:R-:W-:Y:S04]  /*27a0*/  BSSY.RECONVERGENT B1, `(.L_x_198) ;  /* 0x0000004000017945 */ /* 0x000fe80003800200 */
[----:B------:R-:W-:Y:S05]  /*27b0*/  @!P3 BRA `(.L_x_199) ;  /* 0x000000000008b947 */ /* 0x000fea0003800000 */
[----:B------:R-:W-:-:S05]  /*27c0*/  IMAD.MOV.U32 R17, RZ, RZ, RZ ;  /* 0x000000ffff117224 */ /* 0x000fca00078e00ff */
[----:B------:R0:W-:Y:S02]  /*27d0*/  REDG.E.ADD.64.STRONG.GPU desc[UR20][R6.64+0x2c00], R16 ;  /* 0x002c00100600798e */ /* 0x0001e4000c12e514 */
.L_x_199:
[----:B------:R-:W-:Y:S05]  /*27e0*/  BSYNC.RECONVERGENT B1 ;  /* 0x0000000000017941 */ /* 0x000fea0003800200 */
.L_x_198:
[----:B------:R-:W-:Y:S04]  /*27f0*/  BSSY.RECONVERGENT B1, `(.L_x_200) ;  /* 0x0000004000017945 */ /* 0x000fe80003800200 */
[----:B------:R-:W-:Y:S05]  /*2800*/  @!P4 BRA `(.L_x_201) ;  /* 0x000000000008c947 */ /* 0x000fea0003800000 */
[----:B------:R-:W-:-:S05]  /*2810*/  IMAD.MOV.U32 R13, RZ, RZ, RZ ;  /* 0x000000ffff0d7224 */ /* 0x000fca00078e00ff */
[----:B------:R0:W-:Y:S02]  /*2820*/  REDG.E.ADD.64.STRONG.GPU desc[UR20][R6.64+0x3400], R12 ;  /* 0x0034000c0600798e */ /* 0x0001e4000c12e514 */
.L_x_201:
[----:B------:R-:W-:Y:S05]  /*2830*/  BSYNC.RECONVERGENT B1 ;  /* 0x0000000000017941 */ /* 0x000fea0003800200 */
.L_x_200:
[----:B------:R-:W-:Y:S04]  /*2840*/  BSSY.RECONVERGENT B1, `(.L_x_202) ;  /* 0x0000004000017945 */ /* 0x000fe80003800200 */
[----:B------:R-:W-:Y:S05]  /*2850*/  @!P5 BRA `(.L_x_203) ;  /* 0x000000000008d947 */ /* 0x000fea0003800000 */
[----:B------:R-:W-:-:S05]  /*2860*/  IMAD.MOV.U32 R11, RZ, RZ, RZ ;  /* 0x000000ffff0b7224 */ /* 0x000fca00078e00ff */
[----:B------:R0:W-:Y:S02]  /*2870*/  REDG.E.ADD.64.STRONG.GPU desc[UR20][R6.64+0x3c00], R10 ;  /* 0x003c000a0600798e */ /* 0x0001e4000c12e514 */
.L_x_203:
[----:B------:R-:W-:Y:S05]  /*2880*/  BSYNC.RECONVERGENT B1 ;  /* 0x0000000000017941 */ /* 0x000fea0003800200 */
.L_x_202:
[----:B------:R-:W-:Y:S05]  /*2890*/  @P0 BRA `(.L_x_204) ;  /* 0xfffffff800f80947 */ /* 0x000fea000383ffff */
[----:B------:R-:W-:-:S07]  /*28a0*/  IMAD.U32 R3, RZ, RZ, UR27 ;  /* 0x0000001bff037e24 */ /* 0x000fce000f8e00ff */
.L_x_187:
[----:B------:R-:W-:-:S09]  /*28b0*/  UISETP.NE.AND UP0, UPT, UR24, URZ, UPT ;  /* 0x000000ff1800728c */ /* 0x000fd2000bf05270 */
[----:B------:R-:W-:Y:S05]  /*28c0*/  BRA.U !UP0, `(.L_x_152) ;  /* 0x0000000508687547 */ /* 0x000fea000b800000 */
[----:B------:R-:W-:-:S13]  /*28d0*/  ISETP.GE.U32.AND P0, PT, R8, 0x3, PT ;  /* 0x000000030800780c */ /* 0x000fda0003f06070 */
[----:B------:R-:W-:Y:S05]  /*28e0*/  @!P0 BRA `(.L_x_205) ;  /* 0x0000000000bc8947 */ /* 0x000fea0003800000 */
[----:B01234-:R-:W-:Y:S01]  /*28f0*/  IMAD R7, R3, 0x400, R0 ;  /* 0x0000040003077824 */ /* 0x01ffe200078e0200 */
[----:B------:R-:W-:Y:S04]  /*2900*/  BSSY.RECONVERGENT B1, `(.L_x_206) ;  /* 0x000000f000017945 */ /* 0x000fe80003800200 */
[----:B------:R-:W0:Y:S04]  /*2910*/  LDS R10, [R7+0x200] ;  /* 0x00020000070a7984 */ /* 0x000e280000000800 */
[----:B------:R-:W1:Y:S04]  /*2920*/  LDS R12, [R7+0x600] ;  /* 0x00060000070c7984 */ /* 0x000e680000000800 */
[----:B------:R-:W2:Y:S04]  /*2930*/  LDS R6, [R7+0xa00] ;  /* 0x000a000007067984 */ /* 0x000ea80000000800 */
[----:B------:R-:W3:Y:S01]  /*2940*/  LDS R2, [R7+0xe00] ;  /* 0x000e000007027984 */ /* 0x000ee20000000800 */
[----:B0-----:R-:W-:-:S02]  /*2950*/  ISETP.NE.AND P0, PT, R10, RZ, PT ;  /* 0x000000ff0a00720c */ /* 0x001fc40003f05270 */
[----:B-1----:R-:W-:Y:S02]  /*2960*/  ISETP.NE.AND P1, PT, R12, RZ, PT ;  /* 0x000000ff0c00720c */ /* 0x002fe40003f25270 */
[----:B--2---:R-:W-:Y:S02]  /*2970*/  ISETP.NE.AND P2, PT, R6, RZ, PT ;  /* 0x000000ff0600720c */ /* 0x004fe40003f45270 */
[----:B---3--:R-:W-:-:S07]  /*2980*/  ISETP.NE.AND P3, PT, R2, RZ, PT ;  /* 0x000000ff0200720c */ /* 0x008fce0003f65270 */
[----:B------:R-:W-:Y:S06]  /*2990*/  @!P0 BRA `(.L_x_207) ;  /* 0x0000000000148947 */ /* 0x000fec0003800000 */
[----:B------:R-:W0:Y:S01]  /*29a0*/  LDC.64 R8, c[0x0][0x380] ;  /* 0x0000e000ff087b82 */ /* 0x000e220000000a00 */
[----:B------:R-:W-:Y:S01]  /*29b0*/  LEA R7, R3, R4, 0x8 ;  /* 0x0000000403077211 */ /* 0x000fe200078e40ff */
[----:B------:R-:W-:-:S04]  /*29c0*/  IMAD.MOV.U32 R11, RZ, RZ, RZ ;  /* 0x000000ffff0b7224 */ /* 0x000fc800078e00ff */
[----:B0-----:R-:W-:-:S05]  /*29d0*/  IMAD.WIDE.U32 R8, R7, 0x8, R8 ;  /* 0x0000000807087825 */ /* 0x001fca00078e0008 */
[----:B------:R0:W-:Y:S02]  /*29e0*/  REDG.E.ADD.64.STRONG.GPU desc[UR20][R8.64+0x400], R10 ;  /* 0x0004000a0800798e */ /* 0x0001e4000c12e514 */
.L_x_207:
[----:B------:R-:W-:Y:S05]  /*29f0*/  BSYNC.RECONVERGENT B1 ;  /* 0x0000000000017941 */ /* 0x000fea0003800200 */
.L_x_206:
[----:B------:R-:W-:Y:S04]  /*2a00*/  BSSY.RECONVERGENT B1, `(.L_x_208) ;  /* 0x0000009000017945 */ /* 0x000fe80003800200 */
[----:B------:R-:W-:Y:S05]  /*2a10*/  @!P1 BRA `(.L_x_209) ;  /* 0x00000000001c9947 */ /* 0x000fea0003800000 */
[----:B0-----:R-:W0:Y:S01]  /*2a20*/  LDC.64 R8, c[0x0][0x380] ;  /* 0x0000e000ff087b82 */ /* 0x001e220000000a00 */
[----:B------:R-:W-:Y:S02]  /*2a30*/  IMAD R7, R3, 0x100, R4 ;  /* 0x0000010003077824 */ /* 0x000fe400078e0204 */
[----:B------:R-:W-:Y:S02]  /*2a40*/  IMAD.MOV.U32 R10, RZ, RZ, R12 ;  /* 0x000000ffff0a7224 */ /* 0x000fe400078e000c */
[----:B------:R-:W-:Y:S02]  /*2a50*/  VIADD R7, R7, 0x100 ;  /* 0x0000010007077836 */ /* 0x000fe40000000000 */
[----:B------:R-:W-:Y:S02]  /*2a60*/  IMAD.MOV.U32 R11, RZ, RZ, RZ ;  /* 0x000000ffff0b7224 */ /* 0x000fe400078e00ff */
[----:B0-----:R-:W-:-:S05]  /*2a70*/  IMAD.WIDE.U32 R8, R7, 0x8, R8 ;  /* 0x0000000807087825 */ /* 0x001fca00078e0008 */
[----:B------:R1:W-:Y:S02]  /*2a80*/  REDG.E.ADD.64.STRONG.GPU desc[UR20][R8.64+0x400], R10 ;  /* 0x0004000a0800798e */ /* 0x0003e4000c12e514 */
.L_x_209:
[----:B------:R-:W-:Y:S05]  /*2a90*/  BSYNC.RECONVERGENT B1 ;  /* 0x0000000000017941 */ /* 0x000fea0003800200 */
.L_x_208:
[----:B------:R-:W-:Y:S04]  /*2aa0*/  BSSY.RECONVERGENT B1, `(.L_x_210) ;  /* 0x0000008000017945 */ /* 0x000fe80003800200 */
[----:B------:R-:W-:Y:S05]  /*2ab0*/  @!P2 BRA `(.L_x_211) ;  /* 0x000000000018a947 */ /* 0x000fea0003800000 */
[----:B01----:R-:W0:Y:S01]  /*2ac0*/  LDC.64 R8, c[0x0][0x380] ;  /* 0x0000e000ff087b82 */ /* 0x003e220000000a00 */
[----:B------:R-:W-:-:S05]  /*2ad0*/  IMAD R7, R3, 0x100, R4 ;  /* 0x0000010003077824 */ /* 0x000fca00078e0204 */
[----:B------:R-:W-:-:S05]  /*2ae0*/  IADD3 R7, PT, PT, R7, 0x200, RZ ;  /* 0x0000020007077810 */ /* 0x000fca0007ffe0ff */
[----:B0-----:R-:W-:-:S04]  /*2af0*/  IMAD.WIDE.U32 R8, R7, 0x8, R8 ;  /* 0x0000000807087825 */ /* 0x001fc800078e0008 */
[----:B------:R-:W-:-:S05]  /*2b00*/  IMAD.MOV.U32 R7, RZ, RZ, RZ ;  /* 0x000000ffff077224 */ /* 0x000fca00078e00ff */
[----:B------:R2:W-:Y:S02]  /*2b10*/  REDG.E.ADD.64.STRONG.GPU desc[UR20][R8.64+0x400], R6 ;  /* 0x000400060800798e */ /* 0x0005e4000c12e514 */
.L_x_211:
[----:B------:R-:W-:Y:S05]  /*2b20*/  BSYNC.RECONVERGENT B1 ;  /* 0x0000000000017941 */ /* 0x000fea0003800200 */
.L_x_210:
[----:B------:R-:W-:Y:S04]  /*2b30*/  BSSY.RECONVERGENT B1, `(.L_x_212) ;  /* 0x0000009000017945 */ /* 0x000fe80003800200 */
[----:B------:R-:W-:Y:S05]  /*2b40*/  @!P3 BRA `(.L_x_213) ;  /* 0x00000000001cb947 */ /* 0x000fea0003800000 */
[----:B--2---:R-:W2:Y:S01]  /*2b50*/  LDC.64 R6, c[0x0][0x380] ;  /* 0x0000e000ff067b82 */ /* 0x004ea20000000a00 */
[----:B01----:R-:W-:Y:S02]  /*2b60*/  IMAD R9, R3, 0x100, R4 ;  /* 0x0000010003097824 */ /* 0x003fe400078e0204 */
[----:B------:R-:W-:Y:S02]  /*2b70*/  IMAD.MOV.U32 R8, RZ, RZ, R2 ;  /* 0x000000ffff087224 */ /* 0x000fe400078e0002 */
[----:B------:R-:W-:-:S04]  /*2b80*/  VIADD R9, R9, 0x300 ;  /* 0x0000030009097836 */ /* 0x000fc80000000000 */
[----:B--2---:R-:W-:-:S04]  /*2b90*/  IMAD.WIDE.U32 R6, R9, 0x8, R6 ;  /* 0x0000000809067825 */ /* 0x004fc800078e0006 */
[----:B------:R-:W-:-:S05]  /*2ba0*/  IMAD.MOV.U32 R9, RZ, RZ, RZ ;  /* 0x000000ffff097224 */ /* 0x000fca00078e00ff */
[----:B------:R3:W-:Y:S02]  /*2bb0*/  REDG.E.ADD.64.STRONG.GPU desc[UR20][R6.64+0x400], R8 ;  /* 0x000400080600798e */ /* 0x0007e4000c12e514 */
.L_x_213:
[----:B------:R-:W-:Y:S05]  /*2bc0*/  BSYNC.RECONVERGENT B1 ;  /* 0x0000000000017941 */ /* 0x000fea0003800200 */
.L_x_212:
[----:B------:R-:W-:-:S07]  /*2bd0*/  VIADD R3, R3, 0x4 ;  /* 0x0000000403037836 */ /* 0x000fce0000000000 */
.L_x_205:
[----:B------:R-:W-:-:S09]  /*2be0*/  UISETP.NE.AND UP0, UPT, UR25, URZ, UPT ;  /* 0x000000ff1900728c */ /* 0x000fd2000bf05270 */
[----:B------:R-:W-:Y:S05]  /*2bf0*/  BRA.U !UP0, `(.L_x_152) ;  /* 0x00000001089c7547 */ /* 0x000fea000b800000 */
[----:B------:R-:W-:-:S13]  /*2c00*/  ISETP.NE.AND P0, PT, R5, RZ, PT ;  /* 0x000000ff0500720c */ /* 0x000fda0003f05270 */
[----:B------:R-:W-:Y:S05]  /*2c10*/  @!P0 BRA `(.L_x_214) ;  /* 0x0000000000648947 */ /* 0x000fea0003800000 */
[----:B01234-:R-:W-:Y:S01]  /*2c20*/  LEA R6, R3, R0, 0xa ;  /* 0x0000000003067211 */ /* 0x01ffe200078e50ff */
[----:B------:R-:W-:Y:S04]  /*2c30*/  BSSY.RECONVERGENT B1, `(.L_x_215) ;  /* 0x000000c000017945 */ /* 0x000fe80003800200 */
[----:B------:R-:W0:Y:S04]  /*2c40*/  LDS R2, [R6+0x200] ;  /* 0x0002000006027984 */ /* 0x000e280000000800 */
[----:B------:R-:W1:Y:S01]  /*2c50*/  LDS R5, [R6+0x600] ;  /* 0x0006000006057984 */ /* 0x000e620000000800 */
[----:B0-----:R-:W-:-:S02]  /*2c60*/  ISETP.NE.AND P0, PT, R2, RZ, PT ;  /* 0x000000ff0200720c */ /* 0x001fc40003f05270 */
[----:B-1----:R-:W-:-:S11]  /*2c70*/  ISETP.NE.AND P1, PT, R5, RZ, PT ;  /* 0x000000ff0500720c */ /* 0x002fd60003f25270 */
[----:B------:R-:W-:Y:S05]  /*2c80*/  @!P0 BRA `(.L_x_216) ;  /* 0x0000000000188947 */ /* 0x000fea0003800000 */
[----:B------:R-:W0:Y:S01]  /*2c90*/  LDC.64 R6, c[0x0][0x380] ;  /* 0x0000e000ff067b82 */ /* 0x000e220000000a00 */
[----:B------:R-:W-:-:S04]  /*2ca0*/  IMAD R9, R3, 0x100, R4 ;  /* 0x0000010003097824 */ /* 0x000fc800078e0204 */
[----:B0-----:R-:W-:-:S04]  /*2cb0*/  IMAD.WIDE.U32 R8, R9, 0x8, R6 ;  /* 0x0000000809087825 */ /* 0x001fc800078e0006 */
[----:B------:R-:W-:Y:S02]  /*2cc0*/  IMAD.MOV.U32 R6, RZ, RZ, R2 ;  /* 0x000000ffff067224 */ /* 0x000fe400078e0002 */
[----:B------:R-:W-:-:S05]  /*2cd0*/  IMAD.MOV.U32 R7, RZ, RZ, RZ ;  /* 0x000000ffff077224 */ /* 0x000fca00078e00ff */
[----:B------:R0:W-:Y:S02]  /*2ce0*/  REDG.E.ADD.64.STRONG.GPU desc[UR20][R8.64+0x400], R6 ;  /* 0x000400060800798e */ /* 0x0001e4000c12e514 */
.L_x_216:
[----:B------:R-:W-:Y:S05]  /*2cf0*/  BSYNC.RECONVERGENT B1 ;  /* 0x0000000000017941 */ /* 0x000fea0003800200 */
.L_x_215:
[----:B------:R-:W-:Y:S04]  /*2d00*/  BSSY.RECONVERGENT B1, `(.L_x_217) ;  /* 0x0000009000017945 */ /* 0x000fe80003800200 */
[----:B------:R-:W-:Y:S05]  /*2d10*/  @!P1 BRA `(.L_x_218) ;  /* 0x00000000001c9947 */ /* 0x000fea0003800000 */
[----:B0-----:R-:W0:Y:S01]  /*2d20*/  LDC.64 R6, c[0x0][0x380] ;  /* 0x0000e000ff067b82 */ /* 0x001e220000000a00 */
[----:B------:R-:W-:-:S04]  /*2d30*/  IMAD R2, R3, 0x100, R4 ;  /* 0x0000010003027824 */ /* 0x000fc800078e0204 */
[----:B------:R-:W-:-:S04]  /*2d40*/  VIADD R9, R2, 0x100 ;  /* 0x0000010002097836 */ /* 0x000fc80000000000 */
[----:B0-----:R-:W-:-:S04]  /*2d50*/  IMAD.WIDE.U32 R8, R9, 0x8, R6 ;  /* 0x0000000809087825 */ /* 0x001fc800078e0006 */
[----:B------:R-:W-:Y:S02]  /*2d60*/  HFMA2 R7, -RZ, RZ, 0, 0 ;  /* 0x00000000ff077431 */ /* 0x000fe400000001ff */
[----:B------:R-:W-:-:S05]  /*2d70*/  IMAD.MOV.U32 R6, RZ, RZ, R5 ;  /* 0x000000ffff067224 */ /* 0x000fca00078e0005 */
[----:B------:R1:W-:Y:S02]  /*2d80*/  REDG.E.ADD.64.STRONG.GPU desc[UR20][R8.64+0x400], R6 ;  /* 0x000400060800798e */ /* 0x0003e4000c12e514 */
.L_x_218:
[----:B------:R-:W-:Y:S05]  /*2d90*/  BSYNC.RECONVERGENT B1 ;  /* 0x0000000000017941 */ /* 0x000fea0003800200 */
.L_x_217:
[----:B------:R-:W-:-:S07]  /*2da0*/  VIADD R3, R3, 0x2 ;  /* 0x0000000203037836 */ /* 0x000fce0000000000 */
.L_x_214:
[----:B------:R-:W-:-:S09]  /*2db0*/  UISETP.NE.AND UP0, UPT, UR9, URZ, UPT ;  /* 0x000000ff0900728c */ /* 0x000fd2000bf05270 */
[----:B------:R-:W-:Y:S05]  /*2dc0*/  BRA.U !UP0, `(.L_x_152) ;  /* 0x0000000108287547 */ /* 0x000fea000b800000 */
[----:B------:R-:W-:-:S05]  /*2dd0*/  IMAD R2, R3, 0x400, R0 ;  /* 0x0000040003027824 */ /* 0x000fca00078e0200 */
[----:B------:R-:W5:Y:S02]  /*2de0*/  LDS R5, [R2+0x200] ;  /* 0x0002000002057984 */ /* 0x000f640000000800 */
[----:B-----5:R-:W-:-:S13]  /*2df0*/  ISETP.NE.AND P0, PT, R5, RZ, PT ;  /* 0x000000ff0500720c */ /* 0x020fda0003f05270 */
[----:B------:R-:W-:Y:S05]  /*2e00*/  @!P0 BRA `(.L_x_152) ;  /* 0x0000000000188947 */ /* 0x000fea0003800000 */
[----:B01234-:R-:W0:Y:S01]  /*2e10*/  LDC.64 R6, c[0x0][0x380] ;  /* 0x0000e000ff067b82 */ /* 0x01fe220000000a00 */
[----:B------:R-:W-:-:S04]  /*2e20*/  IMAD R3, R3, 0x100, R4 ;  /* 0x0000010003037824 */ /* 0x000fc800078e0204 */
[----:B0-----:R-:W-:-:S04]  /*2e30*/  IMAD.WIDE.U32 R2, R3, 0x8, R6 ;  /* 0x0000000803027825 */ /* 0x001fc800078e0006 */
[----:B------:R-:W-:Y:S02]  /*2e40*/  IMAD.MOV.U32 R6, RZ, RZ, R5 ;  /* 0x000000ffff067224 */ /* 0x000fe400078e0005 */
[----:B------:R-:W-:-:S05]  /*2e50*/  IMAD.MOV.U32 R7, RZ, RZ, RZ ;  /* 0x000000ffff077224 */ /* 0x000fca00078e00ff */
[----:B------:R0:W-:Y:S02]  /*2e60*/  REDG.E.ADD.64.STRONG.GPU desc[UR20][R2.64+0x400], R6 ;  /* 0x000400060200798e */ /* 0x0001e4000c12e514 */
.L_x_152:
[----:B------:R-:W-:Y:S05]  /*2e70*/  BSYNC.RECONVERGENT B0 ;  /* 0x0000000000007941 */ /* 0x000fea0003800200 */
.L_x_151:
[----:B------:R-:W-:Y:S01]  /*2e80*/  BAR.SYNC.DEFER_BLOCKING 0x0 ;  /* 0x0000000000007b1d */ /* 0x000fe20000010000 */
[----:B------:R-:W-:-:S04]  /*2e90*/  UIADD3 UR6, UP0, UPT, UR6, 0x1, URZ ;  /* 0x0000000106067890 */ /* 0x000fc8000ff1e0ff */
[----:B------:R-:W-:Y:S02]  /*2ea0*/  UIADD3.X UR7, UPT, UPT, URZ, UR7, URZ, UP0, !UPT ;  /* 0x00000007ff077290 */ /* 0x000fe400087fe4ff */
[----:B------:R-:W-:-:S04]  /*2eb0*/  UISETP.NE.U32.AND UP0, UPT, UR6, UR11, UPT ;  /* 0x0000000b0600728c */ /* 0x000fc8000bf05070 */
[----:B------:R-:W-:-:S09]  /*2ec0*/  UISETP.NE.AND.EX UP0, UPT, UR7, UR12, UPT, UP0 ;  /* 0x0000000c0700728c */ /* 0x000fd2000bf05300 */
[----:B------:R-:W-:Y:S05]  /*2ed0*/  BRA.U UP0, `(.L_x_219) ;  /* 0xffffffd100f07547 */ /* 0x000fea000b83ffff */
[----:B------:R-:W-:Y:S05]  /*2ee0*/  EXIT ;  /* 0x000000000000794d */ /* 0x000fea0003800000 */
.L_x_220:
        /* <DEDUP_REMOVED lines=9> */
.L_x_673:


//--------------------- .text._ZN3cub18CUB_300001_SM_10006detail10radix_sort31DeviceRadixSortSingleTileKernelINS1_5radix10policy_hubIiiyE10Policy1000ELNS0_9SortOrderE0EiiyNS1_21identity_decomposer_tEEEvPKT1_PSA_PKT2_PSE_T3_iiT4_ --------------------------
	.section	.text._ZN3cub18CUB_300001_SM_10006detail10radix_sort31DeviceRadixSortSingleTileKernelINS1_5radix10policy_hubIiiyE10Policy1000ELNS0_9SortOrderE0EiiyNS1_21identity_decomposer_tEEEvPKT1_PSA_PKT2_PSE_T3_iiT4_,"ax",@progbits
	.align	128
        .global         _ZN3cub18CUB_300001_SM_10006detail10radix_sort31DeviceRadixSortSingleTileKernelINS1_5radix10policy_hubIiiyE10Policy1000ELNS0_9SortOrderE0EiiyNS1_21identity_decomposer_tEEEvPKT1_PSA_PKT2_PSE_T3_iiT4_
        .type           _ZN3cub18CUB_300001_SM_10006detail10radix_sort31DeviceRadixSortSingleTileKernelINS1_5radix10policy_hubIiiyE10Policy1000ELNS0_9SortOrderE0EiiyNS1_21identity_decomposer_tEEEvPKT1_PSA_PKT2_PSE_T3_iiT4_,@function
        .size           _ZN3cub18CUB_300001_SM_10006detail10radix_sort31DeviceRadixSortSingleTileKernelINS1_5radix10policy_hubIiiyE10Policy1000ELNS0_9SortOrderE0EiiyNS1_21identity_decomposer_tEEEvPKT1_PSA_PKT2_PSE_T3_iiT4_,(.L_x_674 - _ZN3cub18CUB_300001_SM_10006detail10radix_sort31DeviceRadixSortSingleTileKernelINS1_5radix10policy_hubIiiyE10Policy1000ELNS0_9SortOrderE0EiiyNS1_21identity_decomposer_tEEEvPKT1_PSA_PKT2_PSE_T3_iiT4_)
        .other          _ZN3cub18CUB_300001_SM_10006detail10radix_sort31DeviceRadixSortSingleTileKernelINS1_5radix10policy_hubIiiyE10Policy1000ELNS0_9SortOrderE0EiiyNS1_21identity_decomposer_tEEEvPKT1_PSA_PKT2_PSE_T3_iiT4_,@"STO_CUDA_ENTRY STV_DEFAULT"
_ZN3cub18CUB_300001_SM_10006detail10radix_sort31DeviceRadixSortSingleTileKernelINS1_5radix10policy_hubIiiyE10Policy1000ELNS0_9SortOrderE0EiiyNS1_21identity_decomposer_tEEEvPKT1_PSA_PKT2_PSE_T3_iiT4_:
.text._ZN3cub18CUB_300001_SM_10006detail10radix_sort31DeviceRadixSortSingleTileKernelINS1_5radix10policy_hubIiiyE10Policy1000ELNS0_9SortOrderE0EiiyNS1_21identity_decomposer_tEEEvPKT1_PSA_PKT2_PSE_T3_iiT4_:
[----:B------:R-:W-:Y:S01]  /*0000*/  LDC R1, c[0x0][0x37c] ;  /* 0x0000df00ff017b82 */ /* 0x000fe20000000800 */
[----:B------:R-:W0:Y:S01]  /*0010*/  S2R R0, SR_TID.X ;  /* 0x0000000000007919 */ /* 0x000e220000002100 */
[----:B------:R-:W1:Y:S06]  /*0020*/  LDCU UR4, c[0x0][0x3a0] ;  /* 0x00007400ff0477ac */ /* 0x000e6c0008000800 */
[----:B------:R-:W2:Y:S01]  /*0030*/  LDC.64 R6, c[0x0][0x380] ;  /* 0x0000e000ff067b82 */ /* 0x000ea20000000a00 */
[----:B------:R-:W3:Y:S01]  /*0040*/  LDCU.64 UR8, c[0x0][0x358] ;  /* 0x00006b00ff0877ac */ /* 0x000ee20008000a00 */
[----:B------:R-:W4:Y:S01]  /*0050*/  LDCU UR10, c[0x0][0x3ac] ;  /* 0x00007580ff0a77ac */ /* 0x000f220008000800 */
[----:B0-----:R-:W-:-:S04]  /*0060*/  IMAD R9, R0, 0x13, RZ ;  /* 0x0000001300097824 */ /* 0x001fc800078e02ff */
[C---:B------:R-:W-:Y:S01]  /*0070*/  VIADD R4, R9.reuse, 0x1 ;  /* 0x0000000109047836 */ /* 0x040fe20000000000 */
[C---:B-1----:R-:W-:Y:S01]  /*0080*/  ISETP.GE.AND P6, PT, R9.reuse, UR4, PT ;  /* 0x0000000409007c0c */ /* 0x042fe2000bfc6270 */
[C---:B------:R-:W-:Y:S02]  /*0090*/  VIADD R8, R9.reuse, 0x5 ;  /* 0x0000000509087836 */ /* 0x040fe40000000000 */
[C---:B--2---:R-:W-:Y:S01]  /*00a0*/  IMAD.WIDE.U32 R6, R9.reuse, 0x4, R6 ;  /* 0x0000000409067825 */ /* 0x044fe200078e0006 */
[----:B------:R-:W-:Y:S02]  /*00b0*/  ISETP.GE.AND P5, PT, R4, UR4, PT ;  /* 0x0000000404007c0c */ /* 0x000fe4000bfa6270 */
[----:B------:R-:W-:Y:S01]  /*00c0*/  ISETP.GE.AND P1, PT, R8, UR4, PT ;  /* 0x0000000408007c0c */ /* 0x000fe2000bf26270 */
[C---:B------:R-:W-:Y:S01]  /*00d0*/  VIADD R5, R9.reuse, 0x2 ;  /* 0x0000000209057836 */ /* 0x040fe20000000000 */
[----:B------:R-:W-:Y:S01]  /*00e0*/  P2R R46, PR, RZ, 0x20 ;  /* 0x00000020ff2e7803 */ /* 0x000fe20000000000 */
[C---:B------:R-:W-:Y:S01]  /*00f0*/  VIADD R10, R9.reuse, 0x6 ;  /* 0x00000006090a7836 */ /* 0x040fe20000000000 */
[----:B------:R-:W-:Y:S01]  /*0100*/  P2R R49, PR, RZ, 0x2 ;  /* 0x00000002ff317803 */ /* 0x000fe20000000000 */
[----:B------:R-:W-:Y:S01]  /*0110*/  VIADD R4, R9, 0x3 ;  /* 0x0000000309047836 */ /* 0x000fe20000000000 */
[----:B------:R-:W-:Y:S01]  /*0120*/  ISETP.GE.AND P4, PT, R5, UR4, PT ;  /* 0x0000000405007c0c */ /* 0x000fe2000bf86270 */
[C---:B------:R-:W-:Y:S01]  /*0130*/  VIADD R5, R9.reuse, 0x4 ;  /* 0x0000000409057836 */ /* 0x040fe20000000000 */
[----:B------:R-:W-:Y:S01]  /*0140*/  ISETP.GE.AND P0, PT, R10, UR4, PT ;  /* 0x000000040a007c0c */ /* 0x000fe2000bf06270 */
[----:B------:R-:W-:Y:S01]  /*0150*/  VIADD R29, R9, 0x9 ;  /* 0x00000009091d7836 */ /* 0x000fe20000000000 */
[----:B------:R-:W-:Y:S01]  /*0160*/  ISETP.GE.AND P3, PT, R4, UR4, PT ;  /* 0x0000000404007c0c */ /* 0x000fe2000bf66270 */
[----:B---3--:R-:W2:Y:S01]  /*0170*/  @!P5 LDG.E R8, desc[UR8][R6.64+0x4] ;  /* 0x000004080608d981 */ /* 0x008ea2000c1e1900 */
[----:B------:R-:W-:Y:S01]  /*0180*/  ISETP.GE.AND P2, PT, R5, UR4, PT ;  /* 0x0000000405007c0c */ /* 0x000fe2000bf46270 */
[C---:B------:R-:W-:Y:S01]  /*0190*/  VIADD R4, R9.reuse, 0x7 ;  /* 0x0000000709047836 */ /* 0x040fe20000000000 */
[----:B------:R-:W-:Y:S01]  /*01a0*/  P2R R50, PR, RZ, 0x1 ;  /* 0x00000001ff327803 */ /* 0x000fe20000000000 */
[----:B------:R-:W3:Y:S01]  /*01b0*/  @!P1 LDG.E R35, desc[UR8][R6.64+0x14] ;  /* 0x0000140806239981 */ /* 0x000ee2000c1e1900 */
[C---:B------:R-:W-:Y:S01]  /*01c0*/  VIADD R5, R9.reuse, 0x8 ;  /* 0x0000000809057836 */ /* 0x040fe20000000000 */
[----:B------:R-:W-:Y:S01]  /*01d0*/  P2R R47, PR, RZ, 0x8 ;  /* 0x00000008ff2f7803 */ /* 0x000fe20000000000 */
[C---:B------:R-:W-:Y:S01]  /*01e0*/  VIADD R30, R9.reuse, 0xa ;  /* 0x0000000a091e7836 */ /* 0x040fe20000000000 */
[----:B------:R-:W4:Y:S01]  /*01f0*/  @!P4 LDG.E R10, desc[UR8][R6.64+0x8] ;  /* 0x00000808060ac981 */ /* 0x000f22000c1e1900 */
[C---:B------:R-:W-:Y:S01]  /*0200*/  VIADD R31, R9.reuse, 0xb ;  /* 0x0000000b091f7836 */ /* 0x040fe20000000000 */
[----:B------:R-:W-:Y:S01]  /*0210*/  P2R R48, PR, RZ, 0x4 ;  /* 0x00000004ff307803 */ /* 0x000fe20000000000 */
[C---:B------:R-:W-:Y:S01]  /*0220*/  VIADD R32, R9.reuse, 0xc ;  /* 0x0000000c09207836 */ /* 0x040fe20000000000 */
[----:B------:R-:W3:Y:S01]  /*0230*/  @!P3 LDG.E R11, desc[UR8][R6.64+0xc] ;  /* 0x00000c08060bb981 */ /* 0x000ee2000c1e1900 */
[----:B------:R-:W-:Y:S01]  /*0240*/  VIADD R33, R9, 0x10 ;  /* 0x0000001009217836 */ /* 0x000fe20000000000 */
[----:B------:R-:W-:-:S02]  /*0250*/  P2R R45, PR, RZ, 0x10 ;  /* 0x00000010ff2d7803 */ /* 0x000fc40000000000 */
[----:B------:R-:W3:Y:S04]  /*0260*/  @!P2 LDG.E R34, desc[UR8][R6.64+0x10] ;  /* 0x000010080622a981 */ /* 0x000ee8000c1e1900 */
[----:B------:R-:W3:Y:S01]  /*0270*/  @!P0 LDG.E R36, desc[UR8][R6.64+0x18] ;  /* 0x0000180806248981 */ /* 0x000ee2000c1e1900 */
[----:B------:R-:W-:-:S03]  /*0280*/  ISETP.GE.AND P0, PT, R4, UR4, PT ;  /* 0x0000000404007c0c */ /* 0x000fc6000bf06270 */
[----:B------:R-:W3:Y:S01]  /*0290*/  @!P6 LDG.E R61, desc[UR8][R6.64] ;  /* 0x00000008063de981 */ /* 0x000ee2000c1e1900 */
[----:B------:R-:W-:-:S09]  /*02a0*/  P2R R51, PR, RZ, 0x1 ;  /* 0x00000001ff337803 */ /* 0x000fd20000000000 */
[----:B------:R-:W3:Y:S01]  /*02b0*/  @!P0 LDG.E R37, desc[UR8][R6.64+0x1c] ;  /* 0x00001c0806258981 */ /* 0x000ee2000c1e1900 */
[----:B------:R-:W-:Y:S02]  /*02c0*/  ISETP.GE.AND P0, PT, R5, UR4, PT ;  /* 0x0000000405007c0c */ /* 0x000fe4000bf06270 */
[----:B------:R-:W0:Y:S02]  /*02d0*/  LDC.64 R4, c[0x0][0x390] ;  /* 0x0000e400ff047b82 */ /* 0x000e240000000a00 */
[----:B------:R-:W-:-:S09]  /*02e0*/  P2R R52, PR, RZ, 0x1 ;  /* 0x00000001ff347803 */ /* 0x000fd20000000000 */
[----:B------:R-:W3:Y:S01]  /*02f0*/  @!P0 LDG.E R38, desc[UR8][R6.64+0x20] ;  /* 0x0000200806268981 */ /* 0x000ee2000c1e1900 */
[----:B------:R-:W-:-:S04]  /*0300*/  ISETP.GE.AND P0, PT, R29, UR4, PT ;  /* 0x000000041d007c0c */ /* 0x000fc8000bf06270 */
[----:B------:R-:W-:-:S09]  /*0310*/  P2R R53, PR, RZ, 0x1 ;  /* 0x00000001ff357803 */ /* 0x000fd20000000000 */
[----:B------:R-:W3:Y:S01]  /*0320*/  @!P0 LDG.E R39, desc[UR8][R6.64+0x24] ;  /* 0x0000240806278981 */ /* 0x000ee2000c1e1900 */
[----:B------:R-:W-:Y:S01]  /*0330*/  ISETP.GE.AND P0, PT, R30, UR4, PT ;  /* 0x000000041e007c0c */ /* 0x000fe2000bf06270 */
[----:B------:R-:W-:-:S05]  /*0340*/  VIADD R30, R9, 0xd ;  /* 0x0000000d091e7836 */ /* 0x000fca0000000000 */
[----:B------:R-:W-:Y:S02]  /*0350*/  ISETP.GE.AND P1, PT, R30, UR4, PT ;  /* 0x000000041e007c0c */ /* 0x000fe4000bf26270 */
[----:B------:R-:W-:Y:S02]  /*0360*/  P2R R54, PR, RZ, 0x1 ;  /* 0x00000001ff367803 */ /* 0x000fe40000000000 */
[----:B------:R-:W-:-:S03]  /*0370*/  P2R R58, PR, RZ, 0x2 ;  /* 0x00000002ff3a7803 */ /* 0x000fc60000000000 */
[----:B------:R-:W3:Y:S01]  /*0380*/  @!P0 LDG.E R40, desc[UR8][R6.64+0x28] ;  /* 0x0000280806288981 */ /* 0x000ee2000c1e1900 */
[----:B------:R-:W-:-:S05]  /*0390*/  ISETP.GE.AND P0, PT, R31, UR4, PT ;  /* 0x000000041f007c0c */ /* 0x000fca000bf06270 */
[----:B------:R-:W3:Y:S01]  /*03a0*/  @!P1 LDG.E R62, desc[UR8][R6.64+0x34] ;  /* 0x00003408063e9981 */ /* 0x000ee2000c1e1900 */
[----:B------:R-:W-:-:S04]  /*03b0*/  ISETP.NE.AND P1, PT, R54, RZ, PT ;  /* 0x000000ff3600720c */ /* 0x000fc80003f25270 */
[----:B------:R-:W-:Y:S02]  /*03c0*/  P2R R57, PR, RZ, 0x2 ;  /* 0x00000002ff397803 */ /* 0x000fe40000000000 */
[----:B------:R-:W-:Y:S01]  /*03d0*/  ISETP.NE.AND P1, PT, R53, RZ, PT ;  /* 0x000000ff3500720c */ /* 0x000fe20003f25270 */
[----:B------:R-:W3:Y:S03]  /*03e0*/  @!P0 LDG.E R41, desc[UR8][R6.64+0x2c] ;  /* 0x00002c0806298981 */ /* 0x000ee6000c1e1900 */
[----:B------:R-:W-:Y:S02]  /*03f0*/  P2R R56, PR, RZ, 0x2 ;  /* 0x00000002ff387803 */ /* 0x000fe40000000000 */
[----:B------:R-:W-:Y:S02]  /*0400*/  ISETP.NE.AND P1, PT, R52, RZ, PT ;  /* 0x000000ff3400720c */ /* 0x000fe40003f25270 */
[----:B------:R-:W-:-:S02]  /*0410*/  P2R R60, PR, RZ, 0x1 ;  /* 0x00000001ff3c7803 */ /* 0x000fc40000000000 */
[----:B------:R-:W-:Y:S02]  /*0420*/  P2R R55, PR, RZ, 0x2 ;  /* 0x00000002ff377803 */ /* 0x000fe40000000000 */
[----:B------:R-:W-:Y:S02]  /*0430*/  ISETP.GE.AND P0, PT, R32, UR4, PT ;  /* 0x0000000420007c0c */ /* 0x000fe4000bf06270 */
[----:B------:R-:W-:Y:S01]  /*0440*/  ISETP.NE.AND P1, PT, R51, RZ, PT ;  /* 0x000000ff3300720c */ /* 0x000fe20003f25270 */
[----:B------:R-:W-:-:S03]  /*0450*/  VIADD R32, R9, 0xf ;  /* 0x0000000f09207836 */ /* 0x000fc60000000000 */
[----:B------:R-:W-:Y:S02]  /*0460*/  P2R R54, PR, RZ, 0x2 ;  /* 0x00000002ff367803 */ /* 0x000fe40000000000 */
[----:B------:R-:W-:Y:S02]  /*0470*/  ISETP.NE.AND P1, PT, R50, RZ, PT ;  /* 0x000000ff3200720c */ /* 0x000fe40003f25270 */
[----:B------:R-:W-:Y:S02]  /*0480*/  ISETP.GE.AND P3, PT, R32, UR4, PT ;  /* 0x0000000420007c0c */ /* 0x000fe4000bf66270 */
[----:B------:R-:W-:Y:S01]  /*0490*/  P2R R53, PR, RZ, 0x2 ;  /* 0x00000002ff357803 */ /* 0x000fe20000000000 */
[----:B------:R-:W3:Y:S01]  /*04a0*/  @!P0 LDG.E R42, desc[UR8][R6.64+0x30] ;  /* 0x00003008062a8981 */ /* 0x000ee2000c1e1900 */
[----:B------:R-:W-:Y:S01]  /*04b0*/  ISETP.NE.AND P1, PT, R49, RZ, PT ;  /* 0x000000ff3100720c */ /* 0x000fe20003f25270 */
[----:B------:R-:W-:-:S03]  /*04c0*/  VIADD R31, R9, 0xe ;  /* 0x0000000e091f7836 */ /* 0x000fc60000000000 */
[----:B------:R-:W-:Y:S01]  /*04d0*/  P2R R51, PR, RZ, 0x2 ;  /* 0x00000002ff337803 */ /* 0x000fe20000000000 */
[C---:B------:R-:W-:Y:S01]  /*04e0*/  VIADD R43, R9.reuse, 0x11 ;  /* 0x00000011092b7836 */ /* 0x040fe20000000000 */
[----:B------:R-:W-:Y:S01]  /*04f0*/  ISETP.NE.AND P1, PT, R48, RZ, PT ;  /* 0x000000ff3000720c */ /* 0x000fe20003f25270 */
[----:B------:R-:W-:Y:S01]  /*0500*/  VIADD R44, R9, 0x12 ;  /* 0x00000012092c7836 */ /* 0x000fe20000000000 */
[----:B------:R-:W-:Y:S02]  /*0510*/  ISETP.GE.AND P2, PT, R31, UR4, PT ;  /* 0x000000041f007c0c */ /* 0x000fe4000bf46270 */
[----:B------:R-:W-:Y:S02]  /*0520*/  P2R R49, PR, RZ, 0x2 ;  /* 0x00000002ff317803 */ /* 0x000fe40000000000 */
[----:B------:R-:W-:Y:S02]  /*0530*/  ISETP.NE.AND P1, PT, R47, RZ, PT ;  /* 0x000000ff2f00720c */ /* 0x000fe40003f25270 */
[----:B------:R-:W-:Y:S01]  /*0540*/  ISETP.GE.AND P4, PT, R33, UR4, PT ;  /* 0x0000000421007c0c */ /* 0x000fe2000bf86270 */
[----:B------:R-:W3:Y:S01]  /*0550*/  @!P3 LDG.E R47, desc[UR8][R6.64+0x3c] ;  /* 0x00003c08062fb981 */ /* 0x000ee2000c1e1900 */
[----:B------:R-:W-:-:S02]  /*0560*/  ISETP.GE.AND P5, PT, R43, UR4, PT ;  /* 0x000000042b007c0c */ /* 0x000fc4000bfa6270 */
[----:B------:R-:W-:Y:S02]  /*0570*/  ISETP.GE.AND P6, PT, R44, UR4, PT ;  /* 0x000000042c007c0c */ /* 0x000fe4000bfc6270 */
[----:B------:R-:W-:Y:S02]  /*0580*/  P2R R48, PR, RZ, 0x2 ;  /* 0x00000002ff307803 */ /* 0x000fe40000000000 */
[----:B------:R-:W-:-:S04]  /*0590*/  ISETP.NE.AND P1, PT, R45, RZ, PT ;  /* 0x000000ff2d00720c */ /* 0x000fc80003f25270 */
[----:B------:R-:W-:Y:S01]  /*05a0*/  P2R R45, PR, RZ, 0x2 ;  /* 0x00000002ff2d7803 */ /* 0x000fe20000000000 */
[----:B0-----:R-:W-:Y:S01]  /*05b0*/  IMAD.WIDE.U32 R4, R9, 0x4, R4 ;  /* 0x0000000409047825 */ /* 0x001fe200078e0004 */
[----:B------:R-:W-:Y:S01]  /*05c0*/  ISETP.NE.AND P1, PT, R46, RZ, PT ;  /* 0x000000ff2e00720c */ /* 0x000fe20003f25270 */
[----:B------:R-:W3:Y:S01]  /*05d0*/  @!P4 LDG.E R50, desc[UR8][R6.64+0x40] ;  /* 0x000040080632c981 */ /* 0x000ee2000c1e1900 */
[----:B------:R-:W-:-:S03]  /*05e0*/  P2R R59, PR, RZ, 0x1 ;  /* 0x00000001ff3b7803 */ /* 0x000fc60000000000 */
[----:B------:R-:W3:Y:S01]  /*05f0*/  @!P2 LDG.E R46, desc[UR8][R6.64+0x38] ;  /* 0x00003808062ea981 */ /* 0x000ee2000c1e1900 */
[----:B------:R-:W-:Y:S01]  /*0600*/  ISETP.GE.AND P0, PT, R9, UR4, PT ;  /* 0x0000000409007c0c */ /* 0x000fe2000bf06270 */
[----:B------:R-:W-:Y:S01]  /*0610*/  IMAD.MOV.U32 R30, RZ, RZ, -0x1 ;  /* 0xffffffffff1e7424 */ /* 0x000fe200078e00ff */
[----:B------:R-:W0:Y:S01]  /*0620*/  S2UR UR6, SR_CgaCtaId ;  /* 0x00000000000679c3 */ /* 0x000e220000008800 */
[----:B------:R-:W3:Y:S01]  /*0630*/  @!P5 LDG.E R9, desc[UR8][R6.64+0x44] ;  /* 0x000044080609d981 */ /* 0x000ee2000c1e1900 */
[----:B------:R-:W-:Y:S01]  /*0640*/  IMAD.MOV.U32 R31, RZ, RZ, -0x1 ;  /* 0xffffffffff1f7424 */ /* 0x000fe200078e00ff */
[----:B------:R-:W1:Y:S02]  /*0650*/  LDCU.64 UR4, c[0x0][0x3a8] ;  /* 0x00007500ff0477ac */ /* 0x000e640008000a00 */
[----:B------:R-:W3:Y:S03]  /*0660*/  @!P6 LDG.E R52, desc[UR8][R6.64+0x48] ;  /* 0x000048080634e981 */ /* 0x000ee6000c1e1900 */
[----:B------:R-:W-:Y:S06]  /*0670*/  BAR.SYNC.DEFER_BLOCKING 0x0 ;  /* 0x0000000000007b1d */ /* 0x000fec0000010000 */
[----:B------:R0:W5:Y:S01]  /*0680*/  @!P1 LDG.E R3, desc[UR8][R4.64+0x4] ;  /* 0x0000040804039981 */ /* 0x000162000c1e1900 */
[----:B------:R-:W-:-:S02]  /*0690*/  IMAD.MOV.U32 R32, RZ, RZ, -0x1 ;  /* 0xffffffffff207424 */ /* 0x000fc400078e00ff */
[----:B------:R-:W-:Y:S01]  /*06a0*/  IMAD.MOV.U32 R33, RZ, RZ, -0x1 ;  /* 0xffffffffff217424 */ /* 0x000fe200078e00ff */
[----:B------:R0:W5:Y:S01]  /*06b0*/  @!P0 LDG.E R2, desc[UR8][R4.64] ;  /* 0x0000000804028981 */ /* 0x000162000c1e1900 */
[----:B--2---:R-:W-:Y:S01]  /*06c0*/  @!P1 LOP3.LUT R30, R8, 0x80000000, RZ, 0x3c, !PT ;  /* 0x80000000081e9812 */ /* 0x004fe200078e3cff */
[----:B------:R-:W-:Y:S01]  /*06d0*/  IMAD.MOV.U32 R29, RZ, RZ, -0x1 ;  /* 0xffffffffff1d7424 */ /* 0x000fe200078e00ff */
[----:B------:R-:W-:Y:S01]  /*06e0*/  ISETP.NE.AND P1, PT, R45, RZ, PT ;  /* 0x000000ff2d00720c */ /* 0x000fe20003f25270 */
[----:B------:R2:W5:Y:S01]  /*06f0*/  @!P2 LDG.E R24, desc[UR8][R4.64+0x38] ;  /* 0x000038080418a981 */ /* 0x000562000c1e1900 */
[----:B-1----:R-:W-:-:S03]  /*0700*/  UIADD3 UR7, UPT, UPT, UR4, 0x6, URZ ;  /* 0x0000000604077890 */ /* 0x002fc6000fffe0ff */
[----:B------:R2:W5:Y:S01]  /*0710*/  @!P3 LDG.E R25, desc[UR8][R4.64+0x3c] ;  /* 0x00003c080419b981 */ /* 0x000562000c1e1900 */
[----:B------:R-:W-:-:S03]  /*0720*/  UIADD3 UR5, UPT, UPT, -UR4, UR5, URZ ;  /* 0x0000000504057290 */ /* 0x000fc6000fffe1ff */
[----:B------:R2:W5:Y:S04]  /*0730*/  @!P4 LDG.E R26, desc[UR8][R4.64+0x40] ;  /* 0x00004008041ac981 */ /* 0x000568000c1e1900 */
[----:B----4-:R-:W-:Y:S01]  /*0740*/  @!P1 LOP3.LUT R31, R10, 0x80000000, RZ, 0x3c, !PT ;  /* 0x800000000a1f9812 */ /* 0x010fe200078e3cff */
[----:B------:R2:W5:Y:S01]  /*0750*/  @!P1 LDG.E R12, desc[UR8][R4.64+0x8] ;  /* 0x00000808040c9981 */ /* 0x000562000c1e1900 */
[----:B------:R-:W-:-:S03]  /*0760*/  ISETP.NE.AND P1, PT, R48, RZ, PT ;  /* 0x000000ff3000720c */ /* 0x000fc60003f25270 */
[----:B------:R2:W5:Y:S04]  /*0770*/  @!P5 LDG.E R27, desc[UR8][R4.64+0x44] ;  /* 0x00004408041bd981 */ /* 0x000568000c1e1900 */
[----:B------:R2:W5:Y:S06]  /*0780*/  @!P6 LDG.E R28, desc[UR8][R4.64+0x48] ;  /* 0x00004808041ce981 */ /* 0x00056c000c1e1900 */
[----:B---3--:R-:W-:Y:S01]  /*0790*/  @!P1 LOP3.LUT R32, R11, 0x80000000, RZ, 0x3c, !PT ;  /* 0x800000000b209812 */ /* 0x008fe200078e3cff */
[----:B------:R2:W5:Y:S01]  /*07a0*/  @!P1 LDG.E R13, desc[UR8][R4.64+0xc] ;  /* 0x00000c08040d9981 */ /* 0x000562000c1e1900 */
[----:B------:R-:W-:-:S13]  /*07b0*/  ISETP.NE.AND P1, PT, R49, RZ, PT ;  /* 0x000000ff3100720c */ /* 0x000fda0003f25270 */
[----:B------:R-:W-:Y:S01]  /*07c0*/  @!P1 LOP3.LUT R33, R34, 0x80000000, RZ, 0x3c, !PT ;  /* 0x8000000022219812 */ /* 0x000fe200078e3cff */
[----:B------:R2:W5:Y:S01]  /*07d0*/  @!P1 LDG.E R14, desc[UR8][R4.64+0x10] ;  /* 0x00001008040e9981 */ /* 0x000562000c1e1900 */
[----:B------:R-:W-:Y:S01]  /*07e0*/  ISETP.NE.AND P1, PT, R51, RZ, PT ;  /* 0x000000ff3300720c */ /* 0x000fe20003f25270 */
[----:B------:R-:W-:-:S12]  /*07f0*/  IMAD.MOV.U32 R34, RZ, RZ, -0x1 ;  /* 0xffffffffff227424 */ /* 0x000fd800078e00ff */
        /* <DEDUP_REMOVED lines=15> */
[----:B------:R-:W-:Y:S01]  /*08f0*/  IMAD.MOV.U32 R38, RZ, RZ, -0x1 ;  /* 0xffffffffff267424 */ /* 0x000fe200078e00ff */
[----:B------:R-:W-:Y:S02]  /*0900*/  @!P0 LOP3.LUT R29, R61, 0x80000000, RZ, 0x3c, !PT ;  /* 0x800000003d1d8812 */ /* 0x000fe400078e3cff */
[----:B------:R-:W-:-:S09]  /*0910*/  ISETP.NE.AND P0, PT, R60, RZ, PT ;  /* 0x000000ff3c00720c */ /* 0x000fd20003f05270 */
[----:B------:R-:W-:Y:S01]  /*0920*/  @!P1 LOP3.LUT R38, R39, 0x80000000, RZ, 0x3c, !PT ;  /* 0x8000000027269812 */ /* 0x000fe200078e3cff */
[----:B------:R2:W5:Y:S01]  /*0930*/  @!P1 LDG.E R19, desc[UR8][R4.64+0x24] ;  /* 0x0000240804139981 */ /* 0x000562000c1e1900 */
[----:B------:R-:W-:Y:S01]  /*0940*/  ISETP.NE.AND P1, PT, R57, RZ, PT ;  /* 0x000000ff3900720c */ /* 0x000fe20003f25270 */
[----:B------:R-:W-:Y:S02]  /*0950*/  IMAD.MOV.U32 R39, RZ, RZ, -0x1 ;  /* 0xffffffffff277424 */ /* 0x000fe400078e00ff */
[----:B------:R2:W5:Y:S10]  /*0960*/  @!P0 LDG.E R21, desc[UR8][R4.64+0x2c] ;  /* 0x00002c0804158981 */ /* 0x000574000c1e1900 */
[----:B------:R-:W-:Y:S01]  /*0970*/  @!P1 LOP3.LUT R39, R40, 0x80000000, RZ, 0x3c, !PT ;  /* 0x8000000028279812 */ /* 0x000fe200078e3cff */
[----:B------:R-:W-:Y:S01]  /*0980*/  IMAD.MOV.U32 R40, RZ, RZ, -0x1 ;  /* 0xffffffffff287424 */ /* 0x000fe200078e00ff */
[----:B------:R2:W5:Y:S01]  /*0990*/  @!P1 LDG.E R20, desc[UR8][R4.64+0x28] ;  /* 0x0000280804149981 */ /* 0x000562000c1e1900 */
[----:B------:R-:W-:-:S02]  /*09a0*/  @!P0 LOP3.LUT R40, R41, 0x80000000, RZ, 0x3c, !PT ;  /* 0x8000000029288812 */ /* 0x000fc400078e3cff */
[----:B------:R-:W-:Y:S02]  /*09b0*/  ISETP.NE.AND P1, PT, R58, RZ, PT ;  /* 0x000000ff3a00720c */ /* 0x000fe40003f25270 */
[----:B------:R-:W-:Y:S01]  /*09c0*/  ISETP.NE.AND P0, PT, R59, RZ, PT ;  /* 0x000000ff3b00720c */ /* 0x000fe20003f05270 */
[----:B------:R-:W-:Y:S01]  /*09d0*/  IMAD.MOV.U32 R41, RZ, RZ, -0x1 ;  /* 0xffffffffff297424 */ /* 0x000fe200078e00ff */
[----:B------:R-:W-:Y:S02]  /*09e0*/  UMOV UR4, 0x400 ;  /* 0x0000040000047882 */ /* 0x000fe40000000000 */
[----:B0-----:R-:W-:-:S07]  /*09f0*/  ULEA UR4, UR6, UR4, 0x18 ;  /* 0x0000000406047291 */ /* 0x001fce000f8ec0ff */
[----:B------:R2:W5:Y:S02]  /*0a00*/  @!P1 LDG.E R23, desc[UR8][R4.64+0x34] ;  /* 0x0000340804179981 */ /* 0x000564000c1e1900 */
[----:B------:R-:W-:Y:S02]  /*0a10*/  @!P0 LOP3.LUT R41, R42, 0x80000000, RZ, 0x3c, !PT ;  /* 0x800000002a298812 */ /* 0x000fe400078e3cff */
[----:B------:R2:W5:Y:S01]  /*0a20*/  @!P0 LDG.E R22, desc[UR8][R4.64+0x30] ;  /* 0x0000300804168981 */ /* 0x000562000c1e1900 */
[----:B------:R-:W0:Y:S01]  /*0a30*/  S2R R42, SR_LANEID ;  /* 0x00000000002a7919 */ /* 0x000e220000000000 */
[----:B------:R-:W-:Y:S01]  /*0a40*/  IMAD.MOV.U32 R45, RZ, RZ, -0x1 ;  /* 0xffffffffff2d7424 */ /* 0x000fe200078e00ff */
[----:B------:R-:W-:Y:S02]  /*0a50*/  @!P3 LOP3.LUT R45, R47, 0x80000000, RZ, 0x3c, !PT ;  /* 0x800000002f2db812 */ /* 0x000fe400078e3cff */
[----:B------:R-:W-:Y:S01]  /*0a60*/  LEA R47, R0, UR4, 0x2 ;  /* 0x00000004002f7c11 */ /* 0x000fe2000f8e10ff */
[----:B------:R-:W-:Y:S01]  /*0a70*/  IMAD.MOV.U32 R44, RZ, RZ, -0x1 ;  /* 0xffffffffff2c7424 */ /* 0x000fe200078e00ff */
[----:B------:R-:W-:-:S02]  /*0a80*/  SHF.R.U32.HI R124, RZ, 0x5, R0 ;  /* 0x00000005ff7c7819 */ /* 0x000fc40000011600 */
[----:B------:R-:W-:Y:S01]  /*0a90*/  @!P2 LOP3.LUT R44, R46, 0x80000000, RZ, 0x3c, !PT ;  /* 0x800000002e2ca812 */ /* 0x000fe200078e3cff */
[----:B------:R-:W-:Y:S02]  /*0aa0*/  IMAD R51, R0, 0x80, R47 ;  /* 0x0000008000337824 */ /* 0x000fe400078e022f */
[----:B------:R-:W-:Y:S01]  /*0ab0*/  IMAD.MOV.U32 R46, RZ, RZ, -0x1 ;  /* 0xffffffffff2e7424 */ /* 0x000fe200078e00ff */
[----:B------:R-:W-:Y:S01]  /*0ac0*/  @!P4 LOP3.LUT R46, R50, 0x80000000, RZ, 0x3c, !PT ;  /* 0x80000000322ec812 */ /* 0x000fe200078e3cff */
[----:B------:R-:W-:Y:S01]  /*0ad0*/  IMAD.MOV.U32 R43, RZ, RZ, -0x1 ;  /* 0xffffffffff2b7424 */ /* 0x000fe200078e00ff */
[----:B------:R-:W-:Y:S01]  /*0ae0*/  @!P1 LOP3.LUT R43, R62, 0x80000000, RZ, 0x3c, !PT ;  /* 0x800000003e2b9812 */ /* 0x000fe200078e3cff */
[----:B------:R-:W-:Y:S01]  /*0af0*/  IMAD.MOV.U32 R48, RZ, RZ, -0x1 ;  /* 0xffffffffff307424 */ /* 0x000fe200078e00ff */
[----:B------:R-:W-:Y:S01]  /*0b00*/  @!P5 LOP3.LUT R48, R9, 0x80000000, RZ, 0x3c, !PT ;  /* 0x800000000930d812 */ /* 0x000fe200078e3cff */
[----:B------:R-:W-:Y:S01]  /*0b10*/  IMAD.MOV.U32 R49, RZ, RZ, -0x1 ;  /* 0xffffffffff317424 */ /* 0x000fe200078e00ff */
[----:B------:R-:W-:Y:S01]  /*0b20*/  @!P6 LOP3.LUT R49, R52, 0x80000000, RZ, 0x3c, !PT ;  /* 0x800000003431e812 */ /* 0x000fe200078e3cff */
[----:B------:R-:W-:Y:S01]  /*0b30*/  IMAD R53, R0, -0x38, R51 ;  /* 0xffffffc800357824 */ /* 0x000fe200078e0233 */
[----:B------:R-:W-:Y:S01]  /*0b40*/  LEA R50, R124, UR4, 0x2 ;  /* 0x000000047c327c11 */ /* 0x000fe2000f8e10ff */
[----:B--2---:R-:W-:Y:S06]  /*0b50*/  BAR.SYNC.DEFER_BLOCKING 0x0 ;  /* 0x0000000000007b1d */ /* 0x004fec0000010000 */
.L_x_222:
[----:B------:R-:W-:Y:S01]  /*0b60*/  UISETP.LT.AND UP0, UPT, UR5, 0x6, UPT ;  /* 0x000000060500788c */ /* 0x000fe2000bf01270 */
[----:B------:R-:W-:Y:S01]  /*0b70*/  STS [R47], RZ ;  /* 0x000000ff2f007388 */ /* 0x000fe20000000800 */
[----:B------:R-:W-:Y:S01]  /*0b80*/  UIADD3 UR6, UPT, UPT, UR7, -0x6, URZ ;  /* 0xfffffffa07067890 */ /* 0x000fe2000fffe0ff */
[----:B0-----:R-:W-:Y:S01]  /*0b90*/  ISETP.NE.AND P1, PT, R42, 0x1f, PT ;  /* 0x0000001f2a00780c */ /* 0x001fe20003f25270 */
[----:B------:R-:W-:Y:S01]  /*0ba0*/  USEL UR4, UR5, 0x6, UP0 ;  /* 0x0000000605047887 */ /* 0x000fe20008000000 */
[----:B------:R-:W-:Y:S01]  /*0bb0*/  STS [R47+0x400], RZ ;  /* 0x000400ff2f007388 */ /* 0x000fe20000000800 */
[C---:B------:R-:W-:Y:S01]  /*0bc0*/  ISETP.NE.AND P2, PT, R124.reuse, 0x6, PT ;  /* 0x000000067c00780c */ /* 0x040fe20003f45270 */
[----:B------:R-:W-:Y:S01]  /*0bd0*/  UISETP.GE.AND UP0, UPT, UR7, UR10, UPT ;  /* 0x0000000a0700728c */ /* 0x000fe2000bf06270 */
[----:B-1----:R-:W-:Y:S01]  /*0be0*/  SHF.R.U32.HI R4, RZ, UR6, R29 ;  /* 0x00000006ff047c19 */ /* 0x002fe2000801161d */
[----:B------:R-:W-:Y:S01]  /*0bf0*/  UBMSK UR4, URZ, UR4 ;  /* 0x00000004ff04729b */ /* 0x000fe20008000000 */
[----:B------:R-:W-:Y:S01]  /*0c00*/  STS [R47+0x800], RZ ;  /* 0x000800ff2f007388 */ /* 0x000fe20000000800 */
[----:B------:R-:W-:-:S03]  /*0c10*/  ISETP.NE.AND P3, PT, R124, 0x7, PT ;  /* 0x000000077c00780c */ /* 0x000fc60003f65270 */
[----:B------:R-:W-:Y:S01]  /*0c20*/  STS [R47+0xc00], RZ ;  /* 0x000c00ff2f007388 */ /* 0x000fe20000000800 */
[----:B------:R-:W-:-:S03]  /*0c30*/  LOP3.LUT R4, R4, UR4, RZ, 0xc0, !PT ;  /* 0x0000000404047c12 */ /* 0x000fc6000f8ec0ff */
[----:B------:R-:W-:Y:S02]  /*0c40*/  STS [R47+0x1000], RZ ;  /* 0x001000ff2f007388 */ /* 0x000fe40000000800 */
[----:B------:R-:W-:Y:S01]  /*0c50*/  IMAD.SHL.U32 R5, R4, 0x400, RZ ;  /* 0x0000040004057824 */ /* 0x000fe200078e00ff */
[----:B------:R-:W-:Y:S01]  /*0c60*/  SHF.R.U32.HI R4, RZ, 0x4, R4 ;  /* 0x00000004ff047819 */ /* 0x000fe20000011604 */
[----:B------:R-:W-:Y:S03]  /*0c70*/  STS [R47+0x1400], RZ ;  /* 0x001400ff2f007388 */ /* 0x000fe60000000800 */
[----:B------:R-:W-:Y:S01]  /*0c80*/  LOP3.LUT R54, R5, 0x7c00, RZ, 0xc0, !PT ;  /* 0x00007c0005367812 */ /* 0x000fe200078ec0ff */
[----:B------:R-:W-:Y:S01]  /*0c90*/  STS [R47+0x1800], RZ ;  /* 0x001800ff2f007388 */ /* 0x000fe20000000800 */
[----:B------:R-:W-:-:S03]  /*0ca0*/  LOP3.LUT R4, R4, 0xffffffe, RZ, 0xc0, !PT ;  /* 0x0ffffffe04047812 */ /* 0x000fc600078ec0ff */
[----:B------:R-:W-:Y:S01]  /*0cb0*/  STS [R47+0x1c00], RZ ;  /* 0x001c00ff2f007388 */ /* 0x000fe20000000800 */
[----:B------:R-:W-:Y:S02]  /*0cc0*/  IADD3 R54, PT, PT, R4, R47, R54 ;  /* 0x0000002f04367210 */ /* 0x000fe40007ffe036 */
[----:B------:R-:W-:Y:S01]  /*0cd0*/  SHF.R.U32.HI R4, RZ, UR6, R30 ;  /* 0x00000006ff047c19 */ /* 0x000fe2000801161e */
[----:B------:R-:W-:Y:S03]  /*0ce0*/  STS [R47+0x2000], RZ ;  /* 0x002000ff2f007388 */ /* 0x000fe60000000800 */
[----:B------:R-:W-:Y:S01]  /*0cf0*/  LOP3.LUT R4, R4, UR4, RZ, 0xc0, !PT ;  /* 0x0000000404047c12 */ /* 0x000fe2000f8ec0ff */
[----:B------:R-:W-:Y:S04]  /*0d00*/  STS [R47+0x2400], RZ ;  /* 0x002400ff2f007388 */ /* 0x000fe80000000800 */
[----:B------:R-:W-:Y:S01]  /*0d10*/  STS [R47+0x2800], RZ ;  /* 0x002800ff2f007388 */ /* 0x000fe20000000800 */
[----:B------:R-:W-:Y:S01]  /*0d20*/  IMAD.SHL.U32 R5, R4, 0x400, RZ ;  /* 0x0000040004057824 */ /* 0x000fe200078e00ff */
[----:B------:R-:W-:-:S02]  /*0d30*/  SHF.R.U32.HI R4, RZ, 0x4, R4 ;  /* 0x00000004ff047819 */ /* 0x000fc40000011604 */
[----:B------:R-:W-:Y:S02]  /*0d40*/  STS [R47+0x2c00], RZ ;  /* 0x002c00ff2f007388 */ /* 0x000fe40000000800 */
[----:B------:R-:W-:Y:S02]  /*0d50*/  LOP3.LUT R56, R5, 0x7c00, RZ, 0xc0, !PT ;  /* 0x00007c0005387812 */ /* 0x000fe400078ec0ff */
        /* <DEDUP_REMOVED lines=32> */
[----:B------:R-:W0:Y:S02]  /*0f60*/  LDS.U16 R52, [R54] ;  /* 0x0000000036347984 */ /* 0x000e240000000400 */
[----:B0-----:R-:W-:-:S05]  /*0f70*/  VIADD R5, R52, 0x1 ;  /* 0x0000000134057836 */ /* 0x001fca0000000000 */
[----:B------:R0:W-:Y:S04]  /*0f80*/  STS.U16 [R54], R5 ;  /* 0x0000000536007388 */ /* 0x0001e80000000400 */
[----:B------:R-:W1:Y:S01]  /*0f90*/  LDS.U16 R57, [R56] ;  /* 0x0000000038397984 */ /* 0x000e620000000400 */
[----:B0-----:R-:W-:Y:S01]  /*0fa0*/  IMAD.SHL.U32 R5, R4, 0x400, RZ ;  /* 0x0000040004057824 */ /* 0x001fe200078e00ff */
[----:B------:R-:W-:-:S04]  /*0fb0*/  SHF.R.U32.HI R4, RZ, 0x4, R4 ;  /* 0x00000004ff047819 */ /* 0x000fc80000011604 */
[----:B------:R-:W-:Y:S02]  /*0fc0*/  LOP3.LUT R60, R5, 0x7c00, RZ, 0xc0, !PT ;  /* 0x00007c00053c7812 */ /* 0x000fe400078ec0ff */
[----:B------:R-:W-:-:S04]  /*0fd0*/  LOP3.LUT R4, R4, 0xffffffe, RZ, 0xc0, !PT ;  /* 0x0ffffffe04047812 */ /* 0x000fc800078ec0ff */
[----:B------:R-:W-:Y:S02]  /*0fe0*/  IADD3 R60, PT, PT, R4, R47, R60 ;  /* 0x0000002f043c7210 */ /* 0x000fe40007ffe03c */
[----:B------:R-:W-:-:S04]  /*0ff0*/  SHF.R.U32.HI R4, RZ, UR6, R33 ;  /* 0x00000006ff047c19 */ /* 0x000fc80008011621 */
[----:B------:R-:W-:-:S05]  /*1000*/  LOP3.LUT R4, R4, UR4, RZ, 0xc0, !PT ;  /* 0x0000000404047c12 */ /* 0x000fca000f8ec0ff */
[----:B------:R-:W-:Y:S01]  /*1010*/  IMAD.SHL.U32 R6, R4, 0x400, RZ ;  /* 0x0000040004067824 */ /* 0x000fe200078e00ff */
[----:B------:R-:W-:-:S04]  /*1020*/  SHF.R.U32.HI R4, RZ, 0x4, R4 ;  /* 0x00000004ff047819 */ /* 0x000fc80000011604 */
[----:B------:R-:W-:Y:S02]  /*1030*/  LOP3.LUT R6, R6, 0x7c00, RZ, 0xc0, !PT ;  /* 0x00007c0006067812 */ /* 0x000fe400078ec0ff */
[----:B------:R-:W-:-:S04]  /*1040*/  LOP3.LUT R4, R4, 0xffffffe, RZ, 0xc0, !PT ;  /* 0x0ffffffe04047812 */ /* 0x000fc800078ec0ff */
[----:B------:R-:W-:Y:S01]  /*1050*/  IADD3 R62, PT, PT, R4, R47, R6 ;  /* 0x0000002f043e7210 */ /* 0x000fe20007ffe006 */
[----:B-1----:R-:W-:Y:S01]  /*1060*/  VIADD R7, R57, 0x1 ;  /* 0x0000000139077836 */ /* 0x002fe20000000000 */
[----:B------:R-:W-:-:S04]  /*1070*/  SHF.R.U32.HI R4, RZ, UR6, R34 ;  /* 0x00000006ff047c19 */ /* 0x000fc80008011622 */
[----:B------:R-:W-:Y:S01]  /*1080*/  STS.U16 [R56], R7 ;  /* 0x0000000738007388 */ /* 0x000fe20000000400 */
[----:B------:R-:W-:-:S03]  /*1090*/  LOP3.LUT R4, R4, UR4, RZ, 0xc0, !PT ;  /* 0x0000000404047c12 */ /* 0x000fc6000f8ec0ff */
        /* <DEDUP_REMOVED lines=129> */
[----:B------:R-:W-:Y:S01]  /*18b0*/  SHF.R.U32.HI R4, RZ, UR6, R49 ;  /* 0x00000006ff047c19 */ /* 0x000fe20008011631 */
[----:B------:R-:W0:Y:S03]  /*18c0*/  S2UR UR6, SR_CgaCtaId ;  /* 0x00000000000679c3 */ /* 0x000e260000008800 */
[----:B------:R-:W-:Y:S01]  /*18d0*/  LOP3.LUT R4, R4, UR4, RZ, 0xc0, !PT ;  /* 0x0000000404047c12 */ /* 0x000fe2000f8ec0ff */
[----:B------:R-:W-:-:S04]  /*18e0*/  UMOV UR4, 0x400 ;  /* 0x0000040000047882 */ /* 0x000fc80000000000 */
[----:B------:R-:W-:Y:S01]  /*18f0*/  IMAD.SHL.U32 R6, R4, 0x400, RZ ;  /* 0x0000040004067824 */ /* 0x000fe200078e00ff */
[----:B------:R-:W-:-:S04]  /*1900*/  SHF.R.U32.HI R4, RZ, 0x4, R4 ;  /* 0x00000004ff047819 */ /* 0x000fc80000011604 */
[----:B------:R-:W-:Y:S02]  /*1910*/  LOP3.LUT R6, R6, 0x7c00, RZ, 0xc0, !PT ;  /* 0x00007c0006067812 */ /* 0x000fe400078ec0ff */
[----:B------:R-:W-:-:S04]  /*1920*/  LOP3.LUT R4, R4, 0xffffffe, RZ, 0xc0, !PT ;  /* 0x0ffffffe04047812 */ /* 0x000fc800078ec0ff */
[----:B------:R-:W-:Y:S01]  /*1930*/  IADD3 R90, PT, PT, R4, R47, R6 ;  /* 0x0000002f045a7210 */ /* 0x000fe20007ffe006 */
[----:B-1----:R-:W-:Y:S01]  /*1940*/  VIADD R7, R85, 0x1 ;  /* 0x0000000155077836 */ /* 0x002fe20000000000 */
[----:B0-----:R-:W-:-:S04]  /*1950*/  ULEA UR4, UR6, UR4, 0x18 ;  /* 0x0000000406047291 */ /* 0x001fc8000f8ec0ff */
[----:B------:R-:W-:Y:S04]  /*1960*/  STS.U16 [R84], R7 ;  /* 0x0000000754007388 */ /* 0x000fe80000000400 */
[----:B------:R-:W0:Y:S02]  /*1970*/  LDS.U16 R87, [R86] ;  /* 0x0000000056577984 */ /* 0x000e240000000400 */
[----:B0-----:R-:W-:-:S05]  /*1980*/  VIADD R5, R87, 0x1 ;  /* 0x0000000157057836 */ /* 0x001fca0000000000 */
[----:B------:R-:W-:Y:S04]  /*1990*/  STS.U16 [R86], R5 ;  /* 0x0000000556007388 */ /* 0x000fe80000000400 */
[----:B------:R-:W0:Y:S02]  /*19a0*/  LDS.U16 R89, [R88] ;  /* 0x0000000058597984 */ /* 0x000e240000000400 */
[----:B0-----:R-:W-:-:S05]  /*19b0*/  VIADD R7, R89, 0x1 ;  /* 0x0000000159077836 */ /* 0x001fca0000000000 */
[----:B------:R-:W-:Y:S04]  /*19c0*/  STS.U16 [R88], R7 ;  /* 0x0000000758007388 */ /* 0x000fe80000000400 */
[----:B------:R-:W0:Y:S02]  /*19d0*/  LDS.U16 R91, [R90] ;  /* 0x000000005a5b7984 */ /* 0x000e240000000400 */
[----:B0-----:R-:W-:-:S05]  /*19e0*/  VIADD R5, R91, 0x1 ;  /* 0x000000015b057836 */ /* 0x001fca0000000000 */
[----:B------:R-:W-:Y:S01]  /*19f0*/  STS.U16 [R90], R5 ;  /* 0x000000055a007388 */ /* 0x000fe20000000400 */
[----:B------:R-:W-:Y:S06]  /*1a00*/  BAR.SYNC.DEFER_BLOCKING 0x0 ;  /* 0x0000000000007b1d */ /* 0x000fec0000010000 */
[----:B------:R-:W-:Y:S04]  /*1a10*/  LDS R92, [R51] ;  /* 0x00000000335c7984 */ /* 0x000fe80000000800 */
[----:B------:R-:W0:Y:S04]  /*1a20*/  LDS R93, [R51+0x4] ;  /* 0x00000400335d7984 */ /* 0x000e280000000800 */
[----:B------:R-:W1:Y:S04]  /*1a30*/  LDS R94, [R51+0x8] ;  /* 0x00000800335e7984 */ /* 0x000e680000000800 */
[----:B------:R-:W2:Y:S04]  /*1a40*/  LDS R95, [R51+0xc] ;  /* 0x00000c00335f7984 */ /* 0x000ea80000000800 */
[----:B------:R-:W3:Y:S04]  /*1a50*/  LDS R96, [R51+0x10] ;  /* 0x0000100033607984 */ /* 0x000ee80000000800 */
[----:B------:R-:W4:Y:S04]  /*1a60*/  LDS R97, [R51+0x14] ;  /* 0x0000140033617984 */ /* 0x000f280000000800 */
[----:B------:R-:W4:Y:S04]  /*1a70*/  LDS R98, [R51+0x18] ;  /* 0x0000180033627984 */ /* 0x000f280000000800 */
[----:B------:R-:W4:Y:S04]  /*1a80*/  LDS R99, [R51+0x1c] ;  /* 0x00001c0033637984 */ /* 0x000f280000000800 */
[----:B------:R-:W4:Y:S04]  /*1a90*/  LDS R100, [R51+0x20] ;  /* 0x0000200033647984 */ /* 0x000f280000000800 */
[----:B------:R-:W4:Y:S04]  /*1aa0*/  LDS R101, [R51+0x24] ;  /* 0x0000240033657984 */ /* 0x000f280000000800 */
[----:B------:R-:W4:Y:S04]  /*1ab0*/  LDS R102, [R51+0x28] ;  /* 0x0000280033667984 */ /* 0x000f280000000800 */
[----:B------:R-:W4:Y:S01]  /*1ac0*/  LDS R103, [R51+0x2c] ;  /* 0x00002c0033677984 */ /* 0x000f220000000800 */
[----:B0-----:R-:W-:-:S03]  /*1ad0*/  IMAD.IADD R93, R92, 0x1, R93 ;  /* 0x000000015c5d7824 */ /* 0x001fc600078e025d */
[----:B------:R-:W0:Y:S01]  /*1ae0*/  LDS R104, [R51+0x30] ;  /* 0x0000300033687984 */ /* 0x000e220000000800 */
[----:B-1----:R-:W-:-:S03]  /*1af0*/  IMAD.IADD R94, R94, 0x1, R93 ;  /* 0x000000015e5e7824 */ /* 0x002fc600078e025d */
[----:B------:R-:W1:Y:S01]  /*1b00*/  LDS R105, [R51+0x34] ;  /* 0x0000340033697984 */ /* 0x000e620000000800 */
[----:B--2---:R-:W-:-:S03]  /*1b10*/  IMAD.IADD R95, R95, 0x1, R94 ;  /* 0x000000015f5f7824 */ /* 0x004fc600078e025e */
[----:B------:R-:W2:Y:S01]  /*1b20*/  LDS R106, [R51+0x38] ;  /* 0x00003800336a7984 */ /* 0x000ea20000000800 */
[----:B---3--:R-:W-:-:S03]  /*1b30*/  IMAD.IADD R96, R96, 0x1, R95 ;  /* 0x0000000160607824 */ /* 0x008fc600078e025f */
[----:B------:R-:W3:Y:S01]  /*1b40*/  LDS R107, [R51+0x3c] ;  /* 0x00003c00336b7984 */ /* 0x000ee20000000800 */
[----:B----4-:R-:W-:-:S03]  /*1b50*/  IMAD.IADD R97, R97, 0x1, R96 ;  /* 0x0000000161617824 */ /* 0x010fc600078e0260 */
[----:B------:R-:W4:Y:S01]  /*1b60*/  LDS R108, [R51+0x40] ;  /* 0x00004000336c7984 */ /* 0x000f220000000800 */
[----:B------:R-:W-:-:S03]  /*1b70*/  IMAD.IADD R98, R98, 0x1, R97 ;  /* 0x0000000162627824 */ /* 0x000fc600078e0261 */
        /* <DEDUP_REMOVED lines=31> */
[----:B------:R-:W-:-:S04]  /*1d70*/  IMAD.IADD R114, R114, 0x1, R113 ;  /* 0x0000000172727824 */ /* 0x000fc800078e0271 */
[----:B0-----:R-:W-:-:S04]  /*1d80*/  IMAD.IADD R115, R115, 0x1, R114 ;  /* 0x0000000173737824 */ /* 0x001fc800078e0272 */
[----:B-1----:R-:W-:-:S04]  /*1d90*/  IMAD.IADD R116, R116, 0x1, R115 ;  /* 0x0000000174747824 */ /* 0x002fc800078e0273 */
[----:B--2---:R-:W-:-:S04]  /*1da0*/  IMAD.IADD R117, R117, 0x1, R116 ;  /* 0x0000000175757824 */ /* 0x004fc800078e0274 */
[----:B---3--:R-:W-:-:S04]  /*1db0*/  IMAD.IADD R118, R118, 0x1, R117 ;  /* 0x0000000176767824 */ /* 0x008fc800078e0275 */
[----:B----4-:R-:W-:-:S04]  /*1dc0*/  IMAD.IADD R119, R119, 0x1, R118 ;  /* 0x0000000177777824 */ /* 0x010fc800078e0276 */
[----:B------:R-:W-:-:S04]  /*1dd0*/  IMAD.IADD R120, R120, 0x1, R119 ;  /* 0x0000000178787824 */ /* 0x000fc800078e0277 */
[----:B------:R-:W-:-:S04]  /*1de0*/  IMAD.IADD R121, R121, 0x1, R120 ;  /* 0x0000000179797824 */ /* 0x000fc800078e0278 */
[----:B------:R-:W-:-:S04]  /*1df0*/  IMAD.IADD R122, R122, 0x1, R121 ;  /* 0x000000017a7a7824 */ /* 0x000fc800078e0279 */
[----:B------:R-:W-:-:S04]  /*1e00*/  IMAD.IADD R123, R123, 0x1, R122 ;  /* 0x000000017b7b7824 */ /* 0x000fc800078e027a */
[----:B------:R-:W-:-:S05]  /*1e10*/  IMAD.IADD R125, R4, 0x1, R123 ;  /* 0x00000001047d7824 */ /* 0x000fca00078e027b */
        /* <DEDUP_REMOVED lines=8> */
[----:B------:R-:W0:Y:S02]  /*1ea0*/  SHFL.UP P0, R126, R127, 0x10, RZ ;  /* 0x060000007f7e7989 */ /* 0x000e2400000000ff */
[----:B0-----:R-:W-:Y:S01]  /*1eb0*/  @P0 IMAD.IADD R126, R127, 0x1, R126 ;  /* 0x000000017f7e0824 */ /* 0x001fe200078e027e */
[----:B------:R-:W-:-:S03]  /*1ec0*/  ISETP.NE.AND P0, PT, R124, 0x1, PT ;  /* 0x000000017c00780c */ /* 0x000fc60003f05270 */
[----:B------:R-:W-:Y:S01]  /*1ed0*/  IMAD.IADD R125, R126, 0x1, -R125 ;  /* 0x000000017e7d7824 */ /* 0x000fe200078e0a7d */
[----:B------:R-:W-:Y:S01]  /*1ee0*/  @!P1 STS [R50+0x8400], R126 ;  /* 0x0084007e32009388 */ /* 0x000fe20000000800 */
[----:B------:R-:W-:Y:S01]  /*1ef0*/  BAR.SYNC.DEFER_BLOCKING 0x0 ;  /* 0x0000000000007b1d */ /* 0x000fe20000010000 */
[----:B------:R-:W-:-:S05]  /*1f00*/  ISETP.NE.AND P1, PT, R124, 0x4, PT ;  /* 0x000000047c00780c */ /* 0x000fca0003f25270 */
[----:B------:R-:W0:Y:S04]  /*1f10*/  LDS.128 R4, [UR4+0x8400] ;  /* 0x00840004ff047984 */ /* 0x000e280008000c00 */
[----:B------:R-:W1:Y:S01]  /*1f20*/  LDS.128 R8, [UR4+0x8410] ;  /* 0x00841004ff087984 */ /* 0x000e620008000c00 */
[C---:B0-----:R-:W-:Y:S01]  /*1f30*/  SEL R55, R4.reuse, R55, !P0 ;  /* 0x0000003704377207 */ /* 0x041fe20004000000 */
[----:B------:R-:W-:Y:S01]  /*1f40*/  IMAD.IADD R5, R4, 0x1, R5 ;  /* 0x0000000104057824 */ /* 0x000fe200078e0205 */
[----:B------:R-:W-:-:S03]  /*1f50*/  ISETP.NE.AND P0, PT, R124, 0x2, PT ;  /* 0x000000027c00780c */ /* 0x000fc60003f05270 */
[----:B------:R-:W-:Y:S01]  /*1f60*/  IMAD.IADD R6, R6, 0x1, R5 ;  /* 0x0000000106067824 */ /* 0x000fe200078e0205 */
[----:B------:R-:W-:Y:S02]  /*1f70*/  SEL R55, R5, R55, !P0 ;  /* 0x0000003705377207 */ /* 0x000fe40004000000 */
[----:B------:R-:W-:Y:S01]  /*1f80*/  ISETP.NE.AND P0, PT, R124, 0x3, PT ;  /* 0x000000037c00780c */ /* 0x000fe20003f05270 */
[----:B------:R-:W-:-:S03]  /*1f90*/  IMAD.IADD R7, R7, 0x1, R6 ;  /* 0x0000000107077824 */ /* 0x000fc600078e0206 */
[----:B------:R-:W-:Y:S01]  /*1fa0*/  SEL R55, R6, R55, !P0 ;  /* 0x0000003706377207 */ /* 0x000fe20004000000 */
[C---:B-1----:R-:W-:Y:S01]  /*1fb0*/  IMAD.IADD R8, R7.reuse, 0x1, R8 ;  /* 0x0000000107087824 */ /* 0x042fe200078e0208 */
[----:B------:R-:W-:Y:S02]  /*1fc0*/  ISETP.NE.AND P0, PT, R124, 0x5, PT ;  /* 0x000000057c00780c */ /* 0x000fe40003f05270 */
[----:B------:R-:W-:Y:S01]  /*1fd0*/  SEL R55, R7, R55, !P1 ;  /* 0x0000003707377207 */ /* 0x000fe20004800000 */
[----:B------:R-:W-:Y:S01]  /*1fe0*/  IMAD.IADD R9, R9, 0x1, R8 ;  /* 0x0000000109097824 */ /* 0x000fe200078e0208 */
[----:B------:R-:W-:Y:S02]  /*1ff0*/  ISETP.NE.AND P1, PT, R42, RZ, PT ;  /* 0x000000ff2a00720c */ /* 0x000fe40003f25270 */
[----:B------:R-:W-:Y:S01]  /*2000*/  SEL R55, R8, R55, !P0 ;  /* 0x0000003708377207 */ /* 0x000fe20004000000 */
[----:B------:R-:W-:Y:S01]  /*2010*/  IMAD.IADD R10, R10, 0x1, R9 ;  /* 0x000000010a0a7824 */ /* 0x000fe200078e0209 */
[----:B------:R-:W-:-:S02]  /*2020*/  ISETP.GT.U32.AND P0, PT, R0, 0x1f, PT ;  /* 0x0000001f0000780c */ /* 0x000fc40003f04070 */
[----:B------:R-:W-:Y:S01]  /*2030*/  SEL R55, R9, R55, !P2 ;  /* 0x0000003709377207 */ /* 0x000fe20005000000 */
[----:B------:R-:W-:Y:S01]  /*2040*/  IMAD.IADD R11, R11, 0x1, R10 ;  /* 0x000000010b0b7824 */ /* 0x000fe200078e020a */
[----:B------:R-:W-:Y:S02]  /*2050*/  ISETP.GT.U32.OR P2, PT, R0, 0x1f, P1 ;  /* 0x0000001f0000780c */ /* 0x000fe40000f44470 */
[----:B------:R-:W-:Y:S02]  /*2060*/  SEL R4, R125, RZ, P1 ;  /* 0x000000ff7d047207 */ /* 0x000fe40000800000 */
[----:B------:R-:W-:-:S05]  /*2070*/  SEL R55, R10, R55, !P3 ;  /* 0x000000370a377207 */ /* 0x000fca0005800000 */
[----:B------:R-:W-:Y:S01]  /*2080*/  @P0 IMAD.IADD R125, R55, 0x1, R4 ;  /* 0x00000001377d0824 */ /* 0x000fe200078e0204 */
[----:B------:R-:W-:-:S03]  /*2090*/  ISETP.NE.AND P0, PT, R0, RZ, PT ;  /* 0x000000ff0000720c */ /* 0x000fc60003f05270 */
[----:B------:R-:W-:-:S05]  /*20a0*/  @!P2 IMAD.U32 R125, R11, 0x10000, RZ ;  /* 0x000100000b7da824 */ /* 0x000fca00078e00ff */
[----:B------:R-:W-:Y:S01]  /*20b0*/  @!P2 STS [UR4+0x8428], R125 ;  /* 0x0084287dff00a988 */ /* 0x000fe20008000804 */
[----:B------:R-:W-:Y:S06]  /*20c0*/  BAR.SYNC.DEFER_BLOCKING 0x0 ;  /* 0x0000000000007b1d */ /* 0x000fec0000010000 */
[----:B------:R-:W0:Y:S02]  /*20d0*/  LDS R4, [UR4+0x8428] ;  /* 0x00842804ff047984 */ /* 0x000e240008000800 */
[----:B0-----:R-:W-:-:S05]  /*20e0*/  SEL R4, R4, RZ, P0 ;  /* 0x000000ff04047207 */ /* 0x001fca0000000000 */
[----:B------:R-:W-:-:S04]  /*20f0*/  IMAD.IADD R4, R4, 0x1, R125 ;  /* 0x0000000104047824 */ /* 0x000fc800078e027d */
[--C-:B------:R-:W-:Y:S01]  /*2100*/  IMAD.IADD R92, R92, 0x1, R4.reuse ;  /* 0x000000015c5c7824 */ /* 0x100fe200078e0204 */
[----:B------:R-:W-:Y:S01]  /*2110*/  STS [R51], R4 ;  /* 0x0000000433007388 */ /* 0x000fe20000000800 */
[--C-:B------:R-:W-:Y:S02]  /*2120*/  IMAD.IADD R6, R93, 0x1, R4.reuse ;  /* 0x000000015d067824 */ /* 0x100fe400078e0204 */
[--C-:B------:R-:W-:Y:S01]  /*2130*/  IMAD.IADD R94, R94, 0x1, R4.reuse ;  /* 0x000000015e5e7824 */ /* 0x100fe200078e0204 */
[----:B------:R-:W-:Y:S01]  /*2140*/  STS [R51+0x4], R92 ;  /* 0x0000045c33007388 */ /* 0x000fe20000000800 */
[--C-:B------:R-:W-:Y:S02]  /*2150*/  IMAD.IADD R8, R95, 0x1, R4.reuse ;  /* 0x000000015f087824 */ /* 0x100fe400078e0204 */
[--C-:B------:R-:W-:Y:S01]  /*2160*/  IMAD.IADD R96, R96, 0x1, R4.reuse ;  /* 0x0000000160607824 */ /* 0x100fe200078e0204 */
[----:B------:R-:W-:Y:S01]  /*2170*/  STS [R51+0x8], R6 ;  /* 0x0000080633007388 */ /* 0x000fe20000000800 */
[----:B------:R-:W-:-:S02]  /*2180*/  IMAD.IADD R10, R97, 0x1, R4 ;  /* 0x00000001610a7824 */ /* 0x000fc400078e0204 */
[--C-:B------:R-:W-:Y:S01]  /*2190*/  IMAD.IADD R98, R98, 0x1, R4.reuse ;  /* 0x0000000162627824 */ /* 0x100fe200078e0204 */
[----:B------:R-:W-:Y:S01]  /*21a0*/  STS [R51+0xc], R94 ;  /* 0x00000c5e33007388 */ /* 0x000fe20000000800 */
        /* <DEDUP_REMOVED lines=36> */
[----:B------:R-:W-:-:S03]  /*23f0*/  IMAD.IADD R150, R123, 0x1, R4 ;  /* 0x000000017b967824 */ /* 0x000fc600078e0204 */
[----:B------:R-:W-:Y:S04]  /*2400*/  STS [R51+0x40], R134 ;  /* 0x0000408633007388 */ /* 0x000fe80000000800 */
        /* <DEDUP_REMOVED lines=15> */
[----:B------:R-:W-:Y:S01]  /*2500*/  STS [R51+0x80], R150 ;  /* 0x0000809633007388 */ /* 0x000fe20000000800 */
[----:B------:R-:W-:Y:S06]  /*2510*/  BAR.SYNC.DEFER_BLOCKING 0x0 ;  /* 0x0000000000007b1d */ /* 0x000fec0000010000 */
[----:B------:R-:W0:Y:S04]  /*2520*/  LDS.U16 R5, [R54] ;  /* 0x0000000036057984 */ /* 0x000e280000000400 */
[----:B------:R-:W1:Y:S04]  /*2530*/  LDS.U16 R56, [R56] ;  /* 0x0000000038387984 */ /* 0x000e680000000400 */
[----:B------:R-:W2:Y:S04]  /*2540*/  LDS.U16 R58, [R58] ;  /* 0x000000003a3a7984 */ /* 0x000ea80000000400 */
[----:B------:R-:W3:Y:S04]  /*2550*/  LDS.U16 R60, [R60] ;  /* 0x000000003c3c7984 */ /* 0x000ee80000000400 */
[----:B------:R-:W4:Y:S04]  /*2560*/  LDS.U16 R62, [R62] ;  /* 0x000000003e3e7984 */ /* 0x000f280000000400 */
[----:B------:R-:W4:Y:S04]  /*2570*/  LDS.U16 R64, [R64] ;  /* 0x0000000040407984 */ /* 0x000f280000000400 */
[----:B------:R-:W4:Y:S04]  /*2580*/  LDS.U16 R66, [R66] ;  /* 0x0000000042427984 */ /* 0x000f280000000400 */
[----:B------:R-:W4:Y:S04]  /*2590*/  LDS.U16 R68, [R68] ;  /* 0x0000000044447984 */ /* 0x000f280000000400 */
[----:B------:R-:W4:Y:S04]  /*25a0*/  LDS.U16 R70, [R70] ;  /* 0x0000000046467984 */ /* 0x000f280000000400 */
[----:B------:R-:W4:Y:S04]  /*25b0*/  LDS.U16 R72, [R72] ;  /* 0x0000000048487984 */ /* 0x000f280000000400 */
[----:B------:R-:W4:Y:S01]  /*25c0*/  LDS.U16 R74, [R74] ;  /* 0x000000004a4a7984 */ /* 0x000f220000000400 */
[----:B0-----:R-:W-:-:S03]  /*25d0*/  IMAD.IADD R5, R52, 0x1, R5 ;  /* 0x0000000134057824 */ /* 0x001fc600078e0205 */
[----:B------:R-:W0:Y:S01]  /*25e0*/  LDS.U16 R76, [R76] ;  /* 0x000000004c4c7984 */ /* 0x000e220000000400 */
[----:B-1----:R-:W-:-:S03]  /*25f0*/  IMAD.IADD R56, R57, 0x1, R56 ;  /* 0x0000000139387824 */ /* 0x002fc600078e0238 */
[----:B------:R-:W1:Y:S01]  /*2600*/  LDS.U16 R78, [R78] ;  /* 0x000000004e4e7984 */ /* 0x000e620000000400 */
[----:B--2---:R-:W-:-:S03]  /*2610*/  IMAD.IADD R58, R59, 0x1, R58 ;  /* 0x000000013b3a7824 */ /* 0x004fc600078e023a */
[----:B------:R-:W2:Y:S01]  /*2620*/  LDS.U16 R80, [R80] ;  /* 0x0000000050507984 */ /* 0x000ea20000000400 */
[----:B---3--:R-:W-:-:S03]  /*2630*/  IMAD.IADD R60, R61, 0x1, R60 ;  /* 0x000000013d3c7824 */ /* 0x008fc600078e023c */
[----:B------:R-:W3:Y:S01]  /*2640*/  LDS.U16 R82, [R82] ;  /* 0x0000000052527984 */ /* 0x000ee20000000400 */
[----:B----4-:R-:W-:-:S03]  /*2650*/  IMAD.IADD R62, R63, 0x1, R62 ;  /* 0x000000013f3e7824 */ /* 0x010fc600078e023e */
[----:B------:R-:W4:Y:S01]  /*2660*/  LDS.U16 R84, [R84] ;  /* 0x0000000054547984 */ /* 0x000f220000000400 */
[----:B------:R-:W-:-:S03]  /*2670*/  IMAD.IADD R64, R65, 0x1, R64 ;  /* 0x0000000141407824 */ /* 0x000fc600078e0240 */
[----:B------:R-:W4:Y:S01]  /*2680*/  LDS.U16 R86, [R86] ;  /* 0x0000000056567984 */ /* 0x000f220000000400 */
[----:B------:R-:W-:-:S03]  /*2690*/  IMAD.IADD R66, R67, 0x1, R66 ;  /* 0x0000000143427824 */ /* 0x000fc600078e0242 */
[----:B------:R-:W4:Y:S01]  /*26a0*/  LDS.U16 R88, [R88] ;  /* 0x0000000058587984 */ /* 0x000f220000000400 */
[----:B------:R-:W-:-:S03]  /*26b0*/  IMAD.IADD R68, R69, 0x1, R68 ;  /* 0x0000000145447824 */ /* 0x000fc600078e0244 */
[----:B------:R-:W4:Y:S01]  /*26c0*/  LDS.U16 R90, [R90] ;  /* 0x000000005a5a7984 */ /* 0x000f220000000400 */
[----:B------:R-:W-:Y:S02]  /*26d0*/  IMAD.IADD R70, R71, 0x1, R70 ;  /* 0x0000000147467824 */ /* 0x000fe400078e0246 */
[----:B------:R-:W-:Y:S02]  /*26e0*/  IMAD.IADD R72, R73, 0x1, R72 ;  /* 0x0000000149487824 */ /* 0x000fe400078e0248 */
[----:B------:R-:W-:Y:S02]  /*26f0*/  IMAD.IADD R74, R75, 0x1, R74 ;  /* 0x000000014b4a7824 */ /* 0x000fe400078e024a */
[----:B0-----:R-:W-:Y:S02]  /*2700*/  IMAD.IADD R76, R77, 0x1, R76 ;  /* 0x000000014d4c7824 */ /* 0x001fe400078e024c */
[----:B-1----:R-:W-:Y:S02]  /*2710*/  IMAD.IADD R78, R79, 0x1, R78 ;  /* 0x000000014f4e7824 */ /* 0x002fe400078e024e */
[----:B--2---:R-:W-:-:S02]  /*2720*/  IMAD.IADD R80, R81, 0x1, R80 ;  /* 0x0000000151507824 */ /* 0x004fc400078e0250 */
[----:B---3--:R-:W-:Y:S02]  /*2730*/  IMAD.IADD R82, R83, 0x1, R82 ;  /* 0x0000000153527824 */ /* 0x008fe400078e0252 */
[----:B----4-:R-:W-:Y:S02]  /*2740*/  IMAD.IADD R84, R85, 0x1, R84 ;  /* 0x0000000155547824 */ /* 0x010fe400078e0254 */
[----:B------:R-:W-:Y:S02]  /*2750*/  IMAD.IADD R86, R87, 0x1, R86 ;  /* 0x0000000157567824 */ /* 0x000fe400078e0256 */
[----:B------:R-:W-:Y:S02]  /*2760*/  IMAD.IADD R88, R89, 0x1, R88 ;  /* 0x0000000159587824 */ /* 0x000fe400078e0258 */
[----:B------:R-:W-:Y:S01]  /*2770*/  IMAD.IADD R90, R91, 0x1, R90 ;  /* 0x000000015b5a7824 */ /* 0x000fe200078e025a */
[----:B------:R-:W-:Y:S06]  /*2780*/  BAR.SYNC.DEFER_BLOCKING 0x0 ;  /* 0x0000000000007b1d */ /* 0x000fec0000010000 */
[----:B------:R-:W-:Y:S05]  /*2790*/  BRA.U UP0, `(.L_x_221) ;  /* 0x0000000500987547 */ /* 0x000fea000b800000 */
[----:B------:R-:W-:Y:S01]  /*27a0*/  LEA R4, R5, UR4, 0x2 ;  /* 0x0000000405047c11 */ /* 0x000fe2000f8e10ff */
[----:B------:R-:W-:Y:S01]  /*27b0*/  UIADD3 UR7, UPT, UPT, UR7, 0x6, URZ ;  /* 0x0000000607077890 */ /* 0x000fe2000fffe0ff */
[----:B------:R-:W-:Y:S01]  /*27c0*/  LEA R5, R56, UR4, 0x2 ;  /* 0x0000000438057c11 */ /* 0x000fe2000f8e10ff */
[----:B------:R-:W-:Y:S01]  /*27d0*/  UIADD3 UR5, UPT, UPT, UR5, -0x6, URZ ;  /* 0xfffffffa05057890 */ /* 0x000fe2000fffe0ff */
[----:B------:R-:W-:Y:S01]  /*27e0*/  LEA R6, R58, UR4, 0x2 ;  /* 0x000000043a067c11 */ /* 0x000fe2000f8e10ff */
[----:B------:R1:W-:Y:S01]  /*27f0*/  STS [R4], R29 ;  /* 0x0000001d04007388 */ /* 0x0003e20000000800 */
[----:B------:R-:W-:Y:S02]  /*2800*/  LEA R7, R60, UR4, 0x2 ;  /* 0x000000043c077c11 */ /* 0x000fe4000f8e10ff */
[----:B------:R-:W-:Y:S01]  /*2810*/  LEA R8, R62, UR4, 0x2 ;  /* 0x000000043e087c11 */ /* 0x000fe2000f8e10ff */
[----:B------:R1:W-:Y:S01]  /*2820*/  STS [R5], R30 ;  /* 0x0000001e05007388 */ /* 0x0003e20000000800 */
[----:B------:R-:W-:-:S02]  /*2830*/  LEA R9, R64, UR4, 0x2 ;  /* 0x0000000440097c11 */ /* 0x000fc4000f8e10ff */
[----:B------:R-:W-:Y:S01]  /*2840*/  LEA R10, R66, UR4, 0x2 ;  /* 0x00000004420a7c11 */ /* 0x000fe2000f8e10ff */
[----:B------:R1:W-:Y:S01]  /*2850*/  STS [R6], R31 ;  /* 0x0000001f06007388 */ /* 0x0003e20000000800 */
[----:B------:R-:W-:Y:S02]  /*2860*/  LEA R11, R68, UR4, 0x2 ;  /* 0x00000004440b7c11 */ /* 0x000fe4000f8e10ff */
        /* <DEDUP_REMOVED lines=16> */
[----:B------:R1:W-:Y:S04]  /*2970*/  STS [R52], R37 ;  /* 0x0000002534007388 */ /* 0x0003e80000000800 */
        /* <DEDUP_REMOVED lines=9> */
[----:B------:R1:W-:Y:S01]  /*2a10*/  STS [R64], R49 ;  /* 0x0000003140007388 */ /* 0x0003e20000000800 */
[----:B------:R-:W-:Y:S06]  /*2a20*/  BAR.SYNC.DEFER_BLOCKING 0x0 ;  /* 0x0000000000007b1d */ /* 0x000fec0000010000 */
[----:B------:R1:W2:Y:S04]  /*2a30*/  LDS R29, [R53] ;  /* 0x00000000351d7984 */ /* 0x0002a80000000800 */
[----:B------:R1:W3:Y:S04]  /*2a40*/  LDS R30, [R53+0x4] ;  /* 0x00000400351e7984 */ /* 0x0002e80000000800 */
[----:B------:R1:W4:Y:S04]  /*2a50*/  LDS R31, [R53+0x8] ;  /* 0x00000800351f7984 */ /* 0x0003280000000800 */
[----:B------:R1:W0:Y:S04]  /*2a60*/  LDS R32, [R53+0xc] ;  /* 0x00000c0035207984 */ /* 0x0002280000000800 */
        /* <DEDUP_REMOVED lines=14> */
[----:B------:R1:W0:Y:S01]  /*2b50*/  LDS R49, [R53+0x48] ;  /* 0x0000480035317984 */ /* 0x0002220000000800 */
[----:B------:R-:W-:Y:S06]  /*2b60*/  BAR.SYNC.DEFER_BLOCKING 0x0 ;  /* 0x0000000000007b1d */ /* 0x000fec0000010000 */
[----:B-----5:R1:W-:Y:S04]  /*2b70*/  STS [R4], R2 ;  /* 0x0000000204007388 */ /* 0x0203e80000000800 */
        /* <DEDUP_REMOVED lines=19> */
[----:B------:R1:W0:Y:S04]  /*2cb0*/  LDS R2, [R53] ;  /* 0x0000000035027984 */ /* 0x0002280000000800 */
        /* <DEDUP_REMOVED lines=19> */
[----:B--234-:R-:W-:Y:S05]  /*2df0*/  BRA `(.L_x_222) ;  /* 0xffffffdc00587947 */ /* 0x01cfea000383ffff */
.L_x_221:
[----:B------:R-:W-:Y:S01]  /*2e00*/  LEA R5, R5, UR4, 0x2 ;  /* 0x0000000405057c11 */ /* 0x000fe2000f8e10ff */
[----:B------:R-:W-:Y:S01]  /*2e10*/  IMAD R53, R0, -0x48, R53 ;  /* 0xffffffb800357824 */ /* 0x000fe200078e0235 */
[----:B------:R-:W-:Y:S01]  /*2e20*/  LEA R56, R56, UR4, 0x2 ;  /* 0x0000000438387c11 */ /* 0x000fe2000f8e10ff */
[----:B------:R-:W0:Y:S01]  /*2e30*/  LDCU.64 UR6, c[0x0][0x3a0] ;  /* 0x00007400ff0677ac */ /* 0x000e220008000a00 */
[----:B------:R-:W-:Y:S01]  /*2e40*/  LEA R58, R58, UR4, 0x2 ;  /* 0x000000043a3a7c11 */ /* 0x000fe2000f8e10ff */
[----:B------:R-:W-:Y:S01]  /*2e50*/  STS [R5], R29 ;  /* 0x0000001d05007388 */ /* 0x000fe20000000800 */
[----:B------:R-:W-:Y:S02]  /*2e60*/  LEA R60, R60, UR4, 0x2 ;  /* 0x000000043c3c7c11 */ /* 0x000fe4000f8e10ff */
[----:B------:R-:W-:Y:S01]  /*2e70*/  LEA R62, R62, UR4, 0x2 ;  /* 0x000000043e3e7c11 */ /* 0x000fe2000f8e10ff */
[----:B------:R-:W-:Y:S01]  /*2e80*/  STS [R56], R30 ;  /* 0x0000001e38007388 */ /* 0x000fe20000000800 */
[----:B------:R-:W-:-:S02]  /*2e90*/  LEA R64, R64, UR4, 0x2 ;  /* 0x0000000440407c11 */ /* 0x000fc4000f8e10ff */
[----:B------:R-:W-:Y:S01]  /*2ea0*/  LEA R66, R66, UR4, 0x2 ;  /* 0x0000000442427c11 */ /* 0x000fe2000f8e10ff */
[----:B------:R-:W-:Y:S01]  /*2eb0*/  STS [R58], R31 ;  /* 0x0000001f3a007388 */ /* 0x000fe20000000800 */
[----:B------:R-:W-:Y:S02]  /*2ec0*/  LEA R68, R68, UR4, 0x2 ;  /* 0x0000000444447c11 */ /* 0x000fe4000f8e10ff */
[----:B------:R-:W-:Y:S01]  /*2ed0*/  LEA R70, R70, UR4, 0x2 ;  /* 0x0000000446467c11 */ /* 0x000fe2000f8e10ff */
[----:B------:R-:W-:Y:S01]  /*2ee0*/  STS [R60], R32 ;  /* 0x000000203c007388 */ /* 0x000fe20000000800 */
[----:B------:R-:W-:Y:S02]  /*2ef0*/  LEA R72, R72, UR4, 0x2 ;  /* 0x0000000448487c11 */ /* 0x000fe4000f8e10ff */
[----:B------:R-:W-:Y:S01]  /*2f00*/  LEA R74, R74, UR4, 0x2 ;  /* 0x000000044a4a7c11 */ /* 0x000fe2000f8e10ff */
[----:B------:R-:W-:Y:S01]  /*2f10*/  STS [R62], R33 ;  /* 0x000000213e007388 */ /* 0x000fe20000000800 */
[----:B------:R-:W-:Y:S01]  /*2f20*/  LEA R76, R76, UR4, 0x2 ;  /* 0x000000044c4c7c11 */ /* 0x000fe2000f8e10ff */
[----:B0-----:R-:W-:Y:S01]  /*2f30*/  IMAD.U32 R4, RZ, RZ, UR7 ;  /* 0x00000007ff047e24 */ /* 0x001fe2000f8e00ff */
        /* <DEDUP_REMOVED lines=11> */
[----:B------:R-:W-:-:S03]  /*2ff0*/  ISETP.LT.U32.AND P2, PT, R0, UR6, PT ;  /* 0x0000000600007c0c */ /* 0x000fc6000bf41070 */
[----:B------:R-:W-:Y:S01]  /*3000*/  STS [R72], R38 ;  /* 0x0000002648007388 */ /* 0x000fe20000000800 */
[----:B------:R-:W-:-:S03]  /*3010*/  ISETP.GT.U32.AND.EX P2, PT, R4, RZ, PT, P2 ;  /* 0x000000ff0400720c */ /* 0x000fc60003f44120 */
[----:B------:R-:W-:Y:S04]  /*3020*/  STS [R74], R39 ;  /* 0x000000274a007388 */ /* 0x000fe80000000800 */
[----:B------:R-:W-:Y:S04]  /*3030*/  STS [R76], R40 ;  /* 0x000000284c007388 */ /* 0x000fe80000000800 */
[----:B------:R-:W-:Y:S04]  /*3040*/  STS [R78], R41 ;  /* 0x000000294e007388 */ /* 0x000fe80000000800 */
[----:B------:R-:W-:Y:S04]  /*3050*/  STS [R80], R43 ;  /* 0x0000002b50007388 */ /* 0x000fe80000000800 */
[----:B------:R-:W-:Y:S04]  /*3060*/  STS [R47], R44 ;  /* 0x0000002c2f007388 */ /* 0x000fe80000000800 */
[----:B------:R-:W-:Y:S04]  /*3070*/  STS [R84], R45 ;  /* 0x0000002d54007388 */ /* 0x000fe80000000800 */
[----:B------:R-:W-:Y:S04]  /*3080*/  STS [R51], R46 ;  /* 0x0000002e33007388 */ /* 0x000fe80000000800 */
[----:B------:R-:W-:Y:S04]  /*3090*/  STS [R88], R48 ;  /* 0x0000003058007388 */ /* 0x000fe80000000800 */
[----:B------:R-:W-:Y:S01]  /*30a0*/  STS [R90], R49 ;  /* 0x000000315a007388 */ /* 0x000fe20000000800 */
[----:B------:R-:W-:Y:S06]  /*30b0*/  BAR.SYNC.DEFER_BLOCKING 0x0 ;  /* 0x0000000000007b1d */ /* 0x000fec0000010000 */
[----:B------:R-:W0:Y:S04]  /*30c0*/  LDS R6, [R53] ;  /* 0x0000000035067984 */ /* 0x000e280000000800 */
[----:B------:R-:W1:Y:S04]  /*30d0*/  LDS R7, [R53+0x400] ;  /* 0x0004000035077984 */ /* 0x000e680000000800 */
[----:B------:R-:W2:Y:S04]  /*30e0*/  LDS R8, [R53+0x800] ;  /* 0x0008000035087984 */ /* 0x000ea80000000800 */
[----:B------:R-:W-:Y:S04]  /*30f0*/  LDS R9, [R53+0xc00] ;  /* 0x000c000035097984 */ /* 0x000fe80000000800 */
[----:B------:R-:W-:Y:S04]  /*3100*/  LDS R10, [R53+0x1000] ;  /* 0x00100000350a7984 */ /* 0x000fe80000000800 */
[----:B------:R-:W-:Y:S04]  /*3110*/  LDS R11, [R53+0x1400] ;  /* 0x00140000350b7984 */ /* 0x000fe80000000800 */
[----:B------:R-:W3:Y:S04]  /*3120*/  LDS R29, [R53+0x1800] ;  /* 0x00180000351d7984 */ /* 0x000ee80000000800 */
[----:B------:R-:W-:Y:S04]  /*3130*/  LDS R30, [R53+0x1c00] ;  /* 0x001c0000351e7984 */ /* 0x000fe80000000800 */
        /* <DEDUP_REMOVED lines=10> */
[----:B------:R-:W-:Y:S01]  /*31e0*/  LDS R41, [R53+0x4800] ;  /* 0x0048000035297984 */ /* 0x000fe20000000800 */
[----:B------:R-:W-:Y:S06]  /*31f0*/  BAR.SYNC.DEFER_BLOCKING 0x0 ;  /* 0x0000000000007b1d */ /* 0x000fec0000010000 */
[----:B-----5:R4:W-:Y:S04]  /*3200*/  STS [R5], R2 ;  /* 0x0000000205007388 */ /* 0x0209e80000000800 */
[----:B------:R0:W-:Y:S04]  /*3210*/  STS [R56], R3 ;  /* 0x0000000338007388 */ /* 0x0001e80000000800 */
[----:B------:R1:W-:Y:S01]  /*3220*/  STS [R58], R12 ;  /* 0x0000000c3a007388 */ /* 0x0003e20000000800 */
[----:B----4-:R-:W4:Y:S03]  /*3230*/  LDC.64 R4, c[0x0][0x398] ;  /* 0x0000e600ff047b82 */ /* 0x010f260000000a00 */
[----:B------:R-:W-:Y:S04]  /*3240*/  STS [R60], R13 ;  /* 0x0000000d3c007388 */ /* 0x000fe80000000800 */
[----:B------:R2:W-:Y:S01]  /*3250*/  STS [R62], R14 ;  /* 0x0000000e3e007388 */ /* 0x0005e20000000800 */
[----:B0-----:R-:W0:Y:S01]  /*3260*/  LDC.64 R2, c[0x0][0x388] ;  /* 0x0000e200ff027b82 */ /* 0x001e220000000a00 */
[----:B-1----:R-:W-:-:S02]  /*3270*/  VIADD R12, R0, 0x100 ;  /* 0x00000100000c7836 */ /* 0x002fc40000000000 */
[----:B------:R-:W-:Y:S04]  /*3280*/  STS [R64], R15 ;  /* 0x0000000f40007388 */ /* 0x000fe80000000800 */
[----:B------:R1:W-:Y:S01]  /*3290*/  STS [R66], R16 ;  /* 0x0000001042007388 */ /* 0x0003e20000000800 */
[----:B------:R-:W-:Y:S01]  /*32a0*/  ISETP.LT.U32.AND P4, PT, R12, UR6, PT ;  /* 0x000000060c007c0c */ /* 0x000fe2000bf81070 */
[C---:B--2---:R-:W-:Y:S01]  /*32b0*/  VIADD R14, R0.reuse, 0x200 ;  /* 0x00000200000e7836 */ /* 0x044fe20000000000 */
[----:B------:R-:W-:Y:S01]  /*32c0*/  LOP3.LUT R12, R0, 0x400, RZ, 0xfc, !PT ;  /* 0x00000400000c7812 */ /* 0x000fe200078efcff */
[----:B------:R-:W-:Y:S03]  /*32d0*/  STS [R68], R17 ;  /* 0x0000001144007388 */ /* 0x000fe60000000800 */
[----:B------:R-:W-:Y:S01]  /*32e0*/  ISETP.LT.U32.AND P3, PT, R14, UR6, PT ;  /* 0x000000060e007c0c */ /* 0x000fe2000bf61070 */
[----:B------:R-:W-:Y:S01]  /*32f0*/  STS [R70], R18 ;  /* 0x0000001246007388 */ /* 0x000fe20000000800 */
[----:B------:R-:W-:Y:S01]  /*3300*/  VIADD R14, R0, 0x500 ;  /* 0x00000500000e7836 */ /* 0x000fe20000000000 */
[----:B------:R-:W-:Y:S01]  /*3310*/  ISETP.LT.U32.AND P0, PT, R12, UR6, PT ;  /* 0x000000060c007c0c */ /* 0x000fe2000bf01070 */
[C---:B-1----:R-:W-:Y:S01]  /*3320*/  VIADD R16, R0.reuse, 0x300 ;  /* 0x0000030000107836 */ /* 0x042fe20000000000 */
[----:B------:R-:W-:Y:S01]  /*3330*/  STS [R72], R19 ;  /* 0x0000001348007388 */ /* 0x000fe20000000800 */
[----:B------:R-:W-:Y:S01]  /*3340*/  VIADD R12, R0, 0x600 ;  /* 0x00000600000c7836 */ /* 0x000fe20000000000 */
[----:B------:R-:W-:Y:S01]  /*3350*/  ISETP.LT.U32.AND P1, PT, R14, UR6, PT ;  /* 0x000000060e007c0c */ /* 0x000fe2000bf21070 */
[----:B------:R-:W-:Y:S01]  /*3360*/  IMAD.U32 R14, RZ, RZ, UR7 ;  /* 0x00000007ff0e7e24 */ /* 0x000fe2000f8e00ff */
[----:B------:R-:W-:Y:S01]  /*3370*/  STS [R74], R20 ;  /* 0x000000144a007388 */ /* 0x000fe20000000800 */
[----:B------:R-:W-:Y:S01]  /*3380*/  ISETP.LT.U32.AND P5, PT, R16, UR6, PT ;  /* 0x0000000610007c0c */ /* 0x000fe2000bfa1070 */
[----:B------:R-:W-:Y:S01]  /*3390*/  IMAD.U32 R16, RZ, RZ, UR7 ;  /* 0x00000007ff107e24 */ /* 0x000fe2000f8e00ff */
[----:B------:R-:W-:Y:S01]  /*33a0*/  ISETP.LT.U32.AND P6, PT, R12, UR6, PT ;  /* 0x000000060c007c0c */ /* 0x000fe2000bfc1070 */
[----:B------:R-:W-:Y:S01]  /*33b0*/  STS [R76], R21 ;  /* 0x000000154c007388 */ /* 0x000fe20000000800 */
[----:B0-----:R-:W-:Y:S01]  /*33c0*/  IMAD.WIDE.U32 R2, R0, 0x4, R2 ;  /* 0x0000000400027825 */ /* 0x001fe200078e0002 */
[----:B------:R-:W-:-:S02]  /*33d0*/  ISETP.GT.U32.AND.EX P3, PT, R14, RZ, PT, P3 ;  /* 0x000000ff0e00720c */ /* 0x000fc40003f64130 */
[----:B------:R-:W-:Y:S01]  /*33e0*/  STS [R78], R22 ;  /* 0x000000164e007388 */ /* 0x000fe20000000800 */
[----:B------:R-:W-:Y:S01]  /*33f0*/  ISETP.GT.U32.AND.EX P4, PT, R16, RZ, PT, P4 ;  /* 0x000000ff1000720c */ /* 0x000fe20003f84140 */
[----:B----4-:R-:W-:Y:S02]  /*3400*/  IMAD.WIDE.U32 R4, R0, 0x4, R4 ;  /* 0x0000000400047825 */ /* 0x010fe400078e0004 */
[----:B------:R0:W-:Y:S02]  /*3410*/  STS [R80], R23 ;  /* 0x0000001750007388 */ /* 0x0001e40000000800 */
[----:B------:R-:W-:Y:S02]  /*3420*/  IMAD.U32 R12, RZ, RZ, UR7 ;  /* 0x00000007ff0c7e24 */ /* 0x000fe4000f8e00ff */
[----:B------:R-:W-:Y:S03]  /*3430*/  STS [R47], R24 ;  /* 0x000000182f007388 */ /* 0x000fe60000000800 */
[----:B------:R-:W-:Y:S01]  /*3440*/  ISETP.GT.U32.AND.EX P5, PT, R12, RZ, PT, P5 ;  /* 0x000000ff0c00720c */ /* 0x000fe20003fa4150 */
[----:B------:R1:W-:Y:S01]  /*3450*/  STS [R84], R25 ;  /* 0x0000001954007388 */ /* 0x0003e20000000800 */
[----:B0-----:R-:W-:Y:S01]  /*3460*/  @P2 LOP3.LUT R23, R6, 0x80000000, RZ, 0x3c, !PT ;  /* 0x8000000006172812 */ /* 0x001fe200078e3cff */
[----:B------:R-:W-:-:S02]  /*3470*/  VIADD R6, R0, 0x700 ;  /* 0x0000070000067836 */ /* 0x000fc40000000000 */
[----:B------:R-:W-:Y:S04]  /*3480*/  STS [R51], R26 ;  /* 0x0000001a33007388 */ /* 0x000fe80000000800 */
[----:B------:R0:W-:Y:S01]  /*3490*/  STS [R88], R27 ;  /* 0x0000001b58007388 */ /* 0x0001e20000000800 */
[----:B-1----:R-:W-:-:S03]  /*34a0*/  @P4 LOP3.LUT R25, R7, 0x80000000, RZ, 0x3c, !PT ;  /* 0x8000000007194812 */ /* 0x002fc600078e3cff */
[----:B------:R-:W-:Y:S01]  /*34b0*/  STS [R90], R28 ;  /* 0x0000001c5a007388 */ /* 0x000fe20000000800 */
[----:B------:R-:W-:Y:S01]  /*34c0*/  BAR.SYNC.DEFER_BLOCKING 0x0 ;  /* 0x0000000000007b1d */ /* 0x000fe20000010000 */
[----:B0-----:R-:W-:Y:S01]  /*34d0*/  @P3 LOP3.LUT R27, R8, 0x80000000, RZ, 0x3c, !PT ;  /* 0x80000000081b3812 */ /* 0x001fe200078e3cff */
[----:B------:R-:W-:-:S05]  /*34e0*/  IMAD.U32 R8, RZ, RZ, UR7 ;  /* 0x00000007ff087e24 */ /* 0x000fca000f8e00ff */
[C---:B------:R-:W-:Y:S02]  /*34f0*/  ISETP.GT.U32.AND.EX P1, PT, R8.reuse, RZ, PT, P1 ;  /* 0x000000ff0800720c */ /* 0x040fe40003f24110 */
[----:B------:R-:W-:-:S13]  /*3500*/  ISETP.GT.U32.AND.EX P6, PT, R8, RZ, PT, P6 ;  /* 0x000000ff0800720c */ /* 0x000fda0003fc4160 */
[----:B---3--:R-:W-:Y:S01]  /*3510*/  @P6 LOP3.LUT R29, R29, 0x80000000, RZ, 0x3c, !PT ;  /* 0x800000001d1d6812 */ /* 0x008fe200078e3cff */
[----:B------:R-:W0:Y:S04]  /*3520*/  @P2 LDS R43, [R53] ;  /* 0x00000000352b2984 */ /* 0x000e280000000800 */
[----:B------:R-:W1:Y:S04]  /*3530*/  LDS R13, [R53+0x400] ;  /* 0x00040000350d7984 */ /* 0x000e680000000800 */
[----:B------:R-:W2:Y:S04]  /*3540*/  LDS R15, [R53+0x800] ;  /* 0x00080000350f7984 */ /* 0x000ea80000000800 */
[----:B------:R-:W3:Y:S04]  /*3550*/  LDS R17, [R53+0xc00] ;  /* 0x000c000035117984 */ /* 0x000ee80000000800 */
[----:B------:R-:W4:Y:S04]  /*3560*/  LDS R19, [R53+0x1000] ;  /* 0x0010000035137984 */ /* 0x000f280000000800 */
[----:B------:R-:W-:Y:S04]  /*3570*/  @P2 STG.E desc[UR8][R2.64], R23 ;  /* 0x0000001702002986 */ /* 0x000fe8000c101908 */
[----:B------:R-:W4:Y:S04]  /*3580*/  LDS R21, [R53+0x1400] ;  /* 0x0014000035157984 */ /* 0x000f280000000800 */
[----:B------:R-:W4:Y:S04]  /*3590*/  LDS R7, [R53+0x1800] ;  /* 0x0018000035077984 */ /* 0x000f280000000800 */
[----:B------:R-:W4:Y:S04]  /*35a0*/  LDS R23, [R53+0x1c00] ;  /* 0x001c000035177984 */ /* 0x000f280000000800 */
[----:B0-----:R0:W-:Y:S01]  /*35b0*/  @P2 STG.E desc[UR8][R4.64], R43 ;  /* 0x0000002b04002986 */ /* 0x0011e2000c101908 */
[----:B------:R-:W-:Y:S01]  /*35c0*/  ISETP.LT.U32.AND P2, PT, R6, UR6, PT ;  /* 0x0000000606007c0c */ /* 0x000fe2000bf41070 */
[----:B------:R-:W-:-:S02]  /*35d0*/  IMAD.U32 R6, RZ, RZ, UR7 ;  /* 0x00000007ff067e24 */ /* 0x000fc4000f8e00ff */
[----:B------:R2:W-:Y:S01]  /*35e0*/  @P4 STG.E desc[UR8][R2.64+0x400], R25 ;  /* 0x0004001902004986 */ /* 0x0005e2000c101908 */
[----:B------:R-:W-:Y:S02]  /*35f0*/  ISETP.GT.U32.AND.EX P2, PT, R8, RZ, PT, P2 ;  /* 0x000000ff0800720c */ /* 0x000fe40003f44120 */
[----:B------:R-:W-:Y:S01]  /*3600*/  ISETP.GT.U32.AND.EX P0, PT, R6, RZ, PT, P0 ;  /* 0x000000ff0600720c */ /* 0x000fe20003f04100 */
[----:B-1----:R-:W-:Y:S01]  /*3610*/  @P4 STG.E desc[UR8][R4.64+0x400], R13 ;  /* 0x0004000d04004986 */ /* 0x002fe2000c101908 */
[----:B------:R-:W-:Y:S02]  /*3620*/  LOP3.LUT R6, R0, 0x800, RZ, 0xfc, !PT ;  /* 0x0000080000067812 */ /* 0x000fe400078efcff */
[----:B0-----:R-:W-:Y:S01]  /*3630*/  @P5 LOP3.LUT R43, R9, 0x80000000, RZ, 0x3c, !PT ;  /* 0x80000000092b5812 */ /* 0x001fe200078e3cff */
[----:B------:R-:W-:Y:S01]  /*3640*/  @P3 STG.E desc[UR8][R2.64+0x800], R27 ;  /* 0x0008001b02003986 */ /* 0x000fe2000c101908 */
[----:B------:R-:W-:Y:S01]  /*3650*/  ISETP.LT.U32.AND P4, PT, R6, UR6, PT ;  /* 0x0000000606007c0c */ /* 0x000fe2000bf81070 */
[----:B------:R-:W-:-:S02]  /*3660*/  VIADD R6, R0, 0x900 ;  /* 0x0000090000067836 */ /* 0x000fc40000000000 */
[----:B------:R-:W0:Y:S04]  /*3670*/  LDS R9, [R53+0x2000] ;  /* 0x0020000035097984 */ /* 0x000e280000000800 */
[----:B--2---:R-:W-:Y:S01]  /*3680*/  @P0 LOP3.LUT R25, R10, 0x80000000, RZ, 0x3c, !PT ;  /* 0x800000000a190812 */ /* 0x004fe200078e3cff */
[----:B------:R-:W-:Y:S01]  /*3690*/  @P3 STG.E desc[UR8][R4.64+0x800], R15 ;  /* 0x0008000f04003986 */ /* 0x000fe2000c101908 */
[----:B------:R-:W-:Y:S01]  /*36a0*/  ISETP.LT.U32.AND P3, PT, R6, UR6, PT ;  /* 0x0000000606007c0c */ /* 0x000fe2000bf61070 */
[----:B------:R-:W-:Y:S02]  /*36b0*/  VIADD R6, R0, 0xa00 ;  /* 0x00000a0000067836 */ /* 0x000fe40000000000 */
[----:B------:R-:W-:Y:S01]  /*36c0*/  @P5 STG.E desc[UR8][R2.64+0xc00], R43 ;  /* 0x000c002b02005986 */ /* 0x000fe2000c101908 */
[----:B------:R-:W-:Y:S01]  /*36d0*/  ISETP.GT.U32.AND.EX P3, PT, R8, RZ, PT, P3 ;  /* 0x000000ff0800720c */ /* 0x000fe20003f64130 */
[----:B------:R-:W-:-:S02]  /*36e0*/  IMAD.U32 R10, RZ, RZ, UR7 ;  /* 0x00000007ff0a7e24 */ /* 0x000fc4000f8e00ff */
[----:B---3--:R1:W-:Y:S01]  /*36f0*/  @P5 STG.E desc[UR8][R4.64+0xc00], R17 ;  /* 0x000c001104005986 */ /* 0x0083e2000c101908 */
[----:B------:R-:W-:Y:S01]  /*3700*/  ISETP.LT.U32.AND P5, PT, R6, UR6, PT ;  /* 0x0000000606007c0c */ /* 0x000fe2000bfa1070 */
[----:B------:R-:W-:Y:S02]  /*3710*/  VIADD R6, R0, 0xb00 ;  /* 0x00000b0000067836 */ /* 0x000fe40000000000 */
[----:B------:R-:W2:Y:S01]  /*3720*/  LDS R13, [R53+0x2400] ;  /* 0x00240000350d7984 */ /* 0x000ea20000000800 */
[----:B------:R-:W-:-:S03]  /*3730*/  ISETP.GT.U32.AND.EX P5, PT, R8, RZ, PT, P5 ;  /* 0x000000ff0800720c */ /* 0x000fc60003fa4150 */
[----:B------:R-:W-:Y:S04]  /*3740*/  @P0 STG.E desc[UR8][R2.64+0x1000], R25 ;  /* 0x0010001902000986 */ /* 0x000fe8000c101908 */
[----:B----4-:R3:W-:Y:S01]  /*3750*/  @P0 STG.E desc[UR8][R4.64+0x1000], R19 ;  /* 0x0010001304000986 */ /* 0x0107e2000c101908 */
[----:B-1----:R-:W-:Y:S02]  /*3760*/  @P1 LOP3.LUT R17, R11, 0x80000000, RZ, 0x3c, !PT ;  /* 0x800000000b111812 */ /* 0x002fe400078e3cff */
[----:B------:R-:W-:Y:S01]  /*3770*/  ISETP.LT.U32.AND P0, PT, R6, UR6, PT ;  /* 0x0000000606007c0c */ /* 0x000fe2000bf01070 */
[----:B------:R-:W1:Y:S01]  /*3780*/  LDS R11, [R53+0x2800] ;  /* 0x00280000350b7984 */ /* 0x000e620000000800 */
[----:B------:R-:W-:Y:S01]  /*3790*/  IMAD.U32 R6, RZ, RZ, UR7 ;  /* 0x00000007ff067e24 */ /* 0x000fe2000f8e00ff */
[----:B------:R-:W-:-:S02]  /*37a0*/  @P5 LOP3.LUT R33, R33, 0x80000000, RZ, 0x3c, !PT ;  /* 0x8000000021215812 */ /* 0x000fc400078e3cff */
[----:B------:R-:W4:Y:S01]  /*37b0*/  LDS R15, [R53+0x2c00] ;  /* 0x002c0000350f7984 */ /* 0x000f220000000800 */
[----:B------:R-:W-:Y:S02]  /*37c0*/  ISETP.GT.U32.AND.EX P0, PT, R8, RZ, PT, P0 ;  /* 0x000000ff0800720c */ /* 0x000fe40003f04100 */
[----:B------:R-:W-:Y:S01]  /*37d0*/  ISETP.GT.U32.AND.EX P4, PT, R6, RZ, PT, P4 ;  /* 0x000000ff0600720c */ /* 0x000fe20003f84140 */
[----:B------:R-:W-:Y:S01]  /*37e0*/  @P1 STG.E desc[UR8][R2.64+0x1400], R17 ;  /* 0x0014001102001986 */ /* 0x000fe2000c101908 */
[----:B------:R-:W-:Y:S02]  /*37f0*/  LOP3.LUT R6, R0, 0xc00, RZ, 0xfc, !PT ;  /* 0x00000c0000067812 */ /* 0x000fe400078efcff */
[----:B---3--:R-:W-:Y:S01]  /*3800*/  @P2 LOP3.LUT R19, R30, 0x80000000, RZ, 0x3c, !PT ;  /* 0x800000001e132812 */ /* 0x008fe200078e3cff */
[----:B------:R-:W-:Y:S01]  /*3810*/  @P1 STG.E desc[UR8][R4.64+0x1400], R21 ;  /* 0x0014001504001986 */ /* 0x000fe2000c101908 */
[----:B------:R-:W-:Y:S01]  /*3820*/  ISETP.LT.U32.AND P1, PT, R6, UR6, PT ;  /* 0x0000000606007c0c */ /* 0x000fe2000bf21070 */
[----:B------:R-:W-:Y:S01]  /*3830*/  VIADD R6, R0, 0xd00 ;  /* 0x00000d0000067836 */ /* 0x000fe20000000000 */
[----:B------:R-:W-:Y:S01]  /*3840*/  @P3 LOP3.LUT R25, R32, 0x80000000, RZ, 0x3c, !PT ;  /* 0x8000000020193812 */ /* 0x000fe200078e3cff */
[----:B------:R-:W-:Y:S01]  /*3850*/  @P6 STG.E desc[UR8][R2.64+0x1800], R29 ;  /* 0x0018001d02006986 */ /* 0x000fe2000c101908 */
[----:B------:R-:W-:-:S03]  /*3860*/  ISETP.GT.U32.AND.EX P1, PT, R8, RZ, PT, P1 ;  /* 0x000000ff0800720c */ /* 0x000fc60003f24110 */
[----:B------:R-:W-:Y:S01]  /*3870*/  @P6 STG.E desc[UR8][R4.64+0x1800], R7 ;  /* 0x0018000704006986 */ /* 0x000fe2000c101908 */
[----:B------:R-:W-:Y:S01]  /*3880*/  ISETP.LT.U32.AND P6, PT, R6, UR6, PT ;  /* 0x0000000606007c0c */ /* 0x000fe2000bfc1070 */
[----:B------:R-:W-:Y:S01]  /*3890*/  VIADD R6, R0, 0xe00 ;  /* 0x00000e0000067836 */ /* 0x000fe20000000000 */
[----:B------:R-:W-:Y:S01]  /*38a0*/  @P4 LOP3.LUT R31, R31, 0x80000000, RZ, 0x3c, !PT ;  /* 0x800000001f1f4812 */ /* 0x000fe200078e3cff */
[----:B------:R-:W3:Y:S01]  /*38b0*/  LDS R7, [R53+0x3000] ;  /* 0x0030000035077984 */ /* 0x000ee20000000800 */
[----:B------:R-:W-:-:S03]  /*38c0*/  ISETP.GT.U32.AND.EX P6, PT, R10, RZ, PT, P6 ;  /* 0x000000ff0a00720c */ /* 0x000fc60003fc4160 */
[----:B------:R-:W-:Y:S02]  /*38d0*/  @P2 STG.E desc[UR8][R2.64+0x1c00], R19 ;  /* 0x001c001302002986 */ /* 0x000fe4000c101908 */
[----:B------:R-:W-:Y:S02]  /*38e0*/  @P1 LOP3.LUT R35, R35, 0x80000000, RZ, 0x3c, !PT ;  /* 0x8000000023231812 */ /* 0x000fe400078e3cff */
[----:B------:R-:W3:Y:S04]  /*38f0*/  LDS R17, [R53+0x3400] ;  /* 0x0034000035117984 */ /* 0x000ee80000000800 */
[----:B------:R-:W-:Y:S01]  /*3900*/  @P2 STG.E desc[UR8][R4.64+0x1c00], R23 ;  /* 0x001c001704002986 */ /* 0x000fe2000c101908 */
[----:B------:R-:W-:Y:S01]  /*3910*/  ISETP.LT.U32.AND P2, PT, R6, UR6, PT ;  /* 0x0000000606007c0c */ /* 0x000fe2000bf41070 */
[----:B------:R-:W-:-:S02]  /*3920*/  VIADD R6, R0, 0xf00 ;  /* 0x00000f0000067836 */ /* 0x000fc40000000000 */
[----:B------:R-:W-:Y:S01]  /*3930*/  @P4 STG.E desc[UR8][R2.64+0x2000], R31 ;  /* 0x0020001f02004986 */ /* 0x000fe2000c101908 */
[----:B------:R-:W-:-:S03]  /*3940*/  ISETP.GT.U32.AND.EX P2, PT, R12, RZ, PT, P2 ;  /* 0x000000ff0c00720c */ /* 0x000fc60003f44120 */
[----:B------:R-:W3:Y:S04]  /*3950*/  LDS R19, [R53+0x3800] ;  /* 0x0038000035137984 */ /* 0x000ee80000000800 */
[----:B0-----:R-:W-:Y:S01]  /*3960*/  @P4 STG.E desc[UR8][R4.64+0x2000], R9 ;  /* 0x0020000904004986 */ /* 0x001fe2000c101908 */
[----:B------:R-:W-:Y:S02]  /*3970*/  ISETP.LT.U32.AND P4, PT, R6, UR6, PT ;  /* 0x0000000606007c0c */ /* 0x000fe4000bf81070 */
[----:B------:R-:W-:Y:S01]  /*3980*/  LOP3.LUT R6, R0, 0x1000, RZ, 0xfc, !PT ;  /* 0x0000100000067812 */ /* 0x000fe200078efcff */
[----:B------:R-:W0:Y:S02]  /*3990*/  LDS R9, [R53+0x3c00] ;  /* 0x003c000035097984 */ /* 0x000e240000000800 */
[----:B------:R-:W-:-:S02]  /*39a0*/  @P2 LOP3.LUT R37, R37, 0x80000000, RZ, 0x3c, !PT ;  /* 0x8000000025252812 */ /* 0x000fc400078e3cff */
[----:B------:R-:W0:Y:S04]  /*39b0*/  LDS R21, [R53+0x4000] ;  /* 0x0040000035157984 */ /* 0x000e280000000800 */
[----:B------:R-:W0:Y:S04]  /*39c0*/  LDS R23, [R53+0x4400] ;  /* 0x0044000035177984 */ /* 0x000e280000000800 */
[----:B------:R-:W-:Y:S04]  /*39d0*/  @P3 STG.E desc[UR8][R2.64+0x2400], R25 ;  /* 0x0024001902003986 */ /* 0x000fe8000c101908 */
[----:B--2---:R2:W-:Y:S01]  /*39e0*/  @P3 STG.E desc[UR8][R4.64+0x2400], R13 ;  /* 0x0024000d04003986 */ /* 0x0045e2000c101908 */
[----:B------:R-:W-:Y:S01]  /*39f0*/  ISETP.LT.U32.AND P3, PT, R6, UR6, PT ;  /* 0x0000000606007c0c */ /* 0x000fe2000bf61070 */
[----:B------:R-:W-:-:S02]  /*3a00*/  VIADD R6, R0, 0x1100 ;  /* 0x0000110000067836 */ /* 0x000fc40000000000 */
[----:B------:R-:W-:Y:S01]  /*3a10*/  @P5 STG.E desc[UR8][R2.64+0x2800], R33 ;  /* 0x0028002102005986 */ /* 0x000fe2000c101908 */
[----:B------:R-:W-:Y:S01]  /*3a20*/  VIADD R0, R0, 0x1200 ;  /* 0x0000120000007836 */ /* 0x000fe20000000000 */
[----:B------:R-:W-:Y:S02]  /*3a30*/  ISETP.GT.U32.AND.EX P3, PT, R8, RZ, PT, P3 ;  /* 0x000000ff0800720c */ /* 0x000fe40003f64130 */
[----:B-1----:R1:W-:Y:S01]  /*3a40*/  @P5 STG.E desc[UR8][R4.64+0x2800], R11 ;  /* 0x0028000b04005986 */ /* 0x0023e2000c101908 */
[----:B------:R-:W-:Y:S01]  /*3a50*/  ISETP.LT.U32.AND P5, PT, R6, UR6, PT ;  /* 0x0000000606007c0c */ /* 0x000fe2000bfa1070 */
[----:B------:R-:W-:Y:S01]  /*3a60*/  IMAD.U32 R6, RZ, RZ, UR7 ;  /* 0x00000007ff067e24 */ /* 0x000fe2000f8e00ff */
[----:B--2---:R-:W-:-:S04]  /*3a70*/  @P0 LOP3.LUT R13, R34, 0x80000000, RZ, 0x3c, !PT ;  /* 0x80000000220d0812 */ /* 0x004fc800078e3cff */
[----:B------:R-:W-:Y:S01]  /*3a80*/  ISETP.GT.U32.AND.EX P4, PT, R6, RZ, PT, P4 ;  /* 0x000000ff0600720c */ /* 0x000fe20003f84140 */
[----:B------:R2:W-:Y:S03]  /*3a90*/  @P0 STG.E desc[UR8][R2.64+0x2c00], R13 ;  /* 0x002c000d02000986 */ /* 0x0005e6000c101908 */
[----:B------:R-:W-:Y:S01]  /*3aa0*/  @P3 LOP3.LUT R39, R39, 0x80000000, RZ, 0x3c, !PT ;  /* 0x8000000027273812 */ /* 0x000fe200078e3cff */
[----:B----4-:R4:W-:Y:S01]  /*3ab0*/  @P0 STG.E desc[UR8][R4.64+0x2c00], R15 ;  /* 0x002c000f04000986 */ /* 0x0109e2000c101908 */
[----:B------:R-:W-:Y:S01]  /*3ac0*/  ISETP.LT.U32.AND P0, PT, R0, UR6, PT ;  /* 0x0000000600007c0c */ /* 0x000fe2000bf01070 */
[----:B------:R-:W-:Y:S01]  /*3ad0*/  IMAD.U32 R0, RZ, RZ, UR7 ;  /* 0x00000007ff007e24 */ /* 0x000fe2000f8e00ff */
[----:B-1----:R-:W-:Y:S01]  /*3ae0*/  @P6 LOP3.LUT R11, R36, 0x80000000, RZ, 0x3c, !PT ;  /* 0x80000000240b6812 */ /* 0x002fe200078e3cff */
[----:B------:R1:W-:Y:S01]  /*3af0*/  @P1 STG.E desc[UR8][R2.64+0x3000], R35 ;  /* 0x0030002302001986 */ /* 0x0003e2000c101908 */
[----:B------:R-:W-:-:S02]  /*3b00*/  ISETP.GT.U32.AND.EX P0, PT, R6, RZ, PT, P0 ;  /* 0x000000ff0600720c */ /* 0x000fc40003f04100 */
[----:B------:R-:W-:Y:S01]  /*3b10*/  ISETP.GT.U32.AND.EX P5, PT, R0, RZ, PT, P5 ;  /* 0x000000ff0000720c */ /* 0x000fe20003fa4150 */
[----:B---3--:R1:W-:Y:S01]  /*3b20*/  @P1 STG.E desc[UR8][R4.64+0x3000], R7 ;  /* 0x0030000704001986 */ /* 0x0083e2000c101908 */
[----:B--2---:R-:W-:-:S03]  /*3b30*/  @P4 LOP3.LUT R13, R38, 0x80000000, RZ, 0x3c, !PT ;  /* 0x80000000260d4812 */ /* 0x004fc600078e3cff */
[----:B------:R1:W-:Y:S04]  /*3b40*/  @P6 STG.E desc[UR8][R2.64+0x3400], R11 ;  /* 0x0034000b02006986 */ /* 0x0003e8000c101908 */
[----:B------:R1:W-:Y:S04]  /*3b50*/  @P6 STG.E desc[UR8][R4.64+0x3400], R17 ;  /* 0x0034001104006986 */ /* 0x0003e8000c101908 */
[----:B------:R1:W-:Y:S01]  /*3b60*/  @P2 STG.E desc[UR8][R2.64+0x3800], R37 ;  /* 0x0038002502002986 */ /* 0x0003e2000c101908 */
[----:B----4-:R-:W-:-:S03]  /*3b70*/  @P5 LOP3.LUT R15, R40, 0x80000000, RZ, 0x3c, !PT ;  /* 0x80000000280f5812 */ /* 0x010fc600078e3cff */
[----:B------:R1:W-:Y:S04]  /*3b80*/  @P2 STG.E desc[UR8][R4.64+0x3800], R19 ;  /* 0x0038001304002986 */ /* 0x0003e8000c101908 */
[----:B------:R1:W-:Y:S04]  /*3b90*/  @P4 STG.E desc[UR8][R2.64+0x3c00], R13 ;  /* 0x003c000d02004986 */ /* 0x0003e8000c101908 */
[----:B0-----:R1:W-:Y:S04]  /*3ba0*/  @P4 STG.E desc[UR8][R4.64+0x3c00], R9 ;  /* 0x003c000904004986 */ /* 0x0013e8000c101908 */
[----:B------:R1:W-:Y:S04]  /*3bb0*/  @P3 STG.E desc[UR8][R2.64+0x4000], R39 ;  /* 0x0040002702003986 */ /* 0x0003e8000c101908 */
[----:B------:R1:W-:Y:S04]  /*3bc0*/  @P3 STG.E desc[UR8][R4.64+0x4000], R21 ;  /* 0x0040001504003986 */ /* 0x0003e8000c101908 */
[----:B------:R1:W-:Y:S04]  /*3bd0*/  @P5 STG.E desc[UR8][R2.64+0x4400], R15 ;  /* 0x0044000f02005986 */ /* 0x0003e8000c101908 */
[----:B------:R1:W-:Y:S01]  /*3be0*/  @P5 STG.E desc[UR8][R4.64+0x4400], R23 ;  /* 0x0044001704005986 */ /* 0x0003e2000c101908 */
[----:B------:R-:W-:Y:S05]  /*3bf0*/  @!P0 EXIT ;  /* 0x000000000000894d */ /* 0x000fea0003800000 */
[----:B------:R-:W0:Y:S01]  /*3c00*/  LDS R53, [R53+0x4800] ;  /* 0x0048000035357984 */ /* 0x000e220000000800 */
[----:B------:R-:W-:-:S05]  /*3c10*/  LOP3.LUT R41, R41, 0x80000000, RZ, 0x3c, !PT ;  /* 0x8000000029297812 */ /* 0x000fca00078e3cff */
[----:B------:R-:W-:Y:S04]  /*3c20*/  STG.E desc[UR8][R2.64+0x4800], R41 ;  /* 0x0048002902007986 */ /* 0x000fe8000c101908 */
[----:B0-----:R-:W-:Y:S01]  /*3c30*/  STG.E desc[UR8][R4.64+0x4800], R53 ;  /* 0x0048003504007986 */ /* 0x001fe2000c101908 */
[----:B------:R-:W-:Y:S05]  /*3c40*/  EXIT ;  /* 0x000000000000794d */ /* 0x000fea0003800000 */
.L_x_223:
        /* <DEDUP_REMOVED lines=11> */
.L_x_674:


//--------------------- .text._ZN3cub18CUB_300001_SM_10006detail4scan16DeviceScanKernelINS2_10policy_hubIiiimN4cuda3std3__44plusIvEEE10Policy1000EN6thrust24THRUST_300001_SM_1000_NS10device_ptrIiEESF_NS0_13ScanTileStateIiLb1EEES9_NS1_10InputValueIiPiEEmiLb0EiEEvT0_T1_T2_iT3_T4_T5_ --------------------------
	.section	.text._ZN3cub18CUB_300001_SM_10006detail4scan16DeviceScanKernelINS2_10policy_hubIiiimN4cuda3std3__44plusIvEEE10Policy1000EN6thrust24THRUST_300001_SM_1000_NS10device_ptrIiEESF_NS0_13ScanTileStateIiLb1EEES9_NS1_10InputValueIiPiEEmiLb0EiEEvT0_T1_T2_iT3_T4_T5_,"ax",@progbits
	.align	128
        .global         _ZN3cub18CUB_300001_SM_10006detail4scan16DeviceScanKernelINS2_10policy_hubIiiimN4cuda3std3__44plusIvEEE10Policy1000EN6thrust24THRUST_300001_SM_1000_NS10device_ptrIiEESF_NS0_13ScanTileStateIiLb1EEES9_NS1_10InputValueIiPiEEmiLb0EiEEvT0_T1_T2_iT3_T4_T5_
        .type           _ZN3cub18CUB_300001_SM_10006detail4scan16DeviceScanKernelINS2_10policy_hubIiiimN4cuda3std3__44plusIvEEE10Policy1000EN6thrust24THRUST_300001_SM_1000_NS10device_ptrIiEESF_NS0_13ScanTileStateIiLb1EEES9_NS1_10InputValueIiPiEEmiLb0EiEEvT0_T1_T2_iT3_T4_T5_,@function
        .size           _ZN3cub18CUB_300001_SM_10006detail4scan16DeviceScanKernelINS2_10policy_hubIiiimN4cuda3std3__44plusIvEEE10Policy1000EN6thrust24THRUST_300001_SM_1000_NS10device_ptrIiEESF_NS0_13ScanTileStateIiLb1EEES9_NS1_10InputValueIiPiEEmiLb0EiEEvT0_T1_T2_iT3_T4_T5_,(.L_x_675 - _ZN3cub18CUB_300001_SM_10006detail4scan16DeviceScanKernelINS2_10policy_hubIiiimN4cuda3std3__44plusIvEEE10Policy1000EN6thrust24THRUST_300001_SM_1000_NS10device_ptrIiEESF_NS0_13ScanTileStateIiLb1EEES9_NS1_10InputValueIiPiEEmiLb0EiEEvT0_T1_T2_iT3_T4_T5_)
        .other          _ZN3cub18CUB_300001_SM_10006detail4scan16DeviceScanKernelINS2_10policy_hubIiiimN4cuda3std3__44plusIvEEE10Policy1000EN6thrust24THRUST_300001_SM_1000_NS10device_ptrIiEESF_NS0_13ScanTileStateIiLb1EEES9_NS1_10InputValueIiPiEEmiLb0EiEEvT0_T1_T2_iT3_T4_T5_,@"STO_CUDA_ENTRY STV_DEFAULT"
_ZN3cub18CUB_300001_SM_10006detail4scan16DeviceScanKernelINS2_10policy_hubIiiimN4cuda3std3__44plusIvEEE10Policy1000EN6thrust24THRUST_300001_SM_1000_NS10device_ptrIiEESF_NS0_13ScanTileStateIiLb1EEES9_NS1_10InputValueIiPiEEmiLb0EiEEvT0_T1_T2_iT3_T4_T5_:
.text._ZN3cub18CUB_300001_SM_10006detail4scan16DeviceScanKernelINS2_10policy_hubIiiimN4cuda3std3__44plusIvEEE10Policy1000EN6thrust24THRUST_300001_SM_1000_NS10device_ptrIiEESF_NS0_13ScanTileStateIiLb1EEES9_NS1_10InputValueIiPiEEmiLb0EiEEvT0_T1_T2_iT3_T4_T5_:
[----:B------:R-:W-:Y:S01]  /*0000*/  LDC R1, c[0x0][0x37c] ;  /* 0x0000df00ff017b82 */ /* 0x000fe20000000800 */
[----:B------:R-:W0:Y:S01]  /*0010*/  LDCU UR4, c[0x0][0x3a0] ;  /* 0x00007400ff0477ac */ /* 0x000e220008000800 */
[----:B------:R-:W1:Y:S06]  /*0020*/  LDCU.64 UR12, c[0x0][0x358] ;  /* 0x00006b00ff0c77ac */ /* 0x000e6c0008000a00 */
[----:B------:R-:W2:Y:S01]  /*0030*/  S2UR UR6, SR_CTAID.X ;  /* 0x00000000000679c3 */ /* 0x000ea20000002500 */
[----:B------:R-:W3:Y:S01]  /*0040*/  LDCU.64 UR8, c[0x0][0x3b0] ;  /* 0x00007600ff0877ac */ /* 0x000ee20008000a00 */
[----:B0-----:R-:W-:-:S06]  /*0050*/  UPRMT UR4, UR4, 0x7770, URZ ;  /* 0x0000777004047896 */ /* 0x001fcc00080000ff */
[----:B------:R-:W-:-:S05]  /*0060*/  ISETP.NE.AND P0, PT, RZ, UR4, PT ;  /* 0x00000004ff007c0c */ /* 0x000fca000bf05270 */
[----:B------:R-:W2:Y:S08]  /*0070*/  LDCU UR4, c[0x0][0x398] ;  /* 0x00007300ff0477ac */ /* 0x000eb00008000800 */
[----:B------:R-:W1:Y:S02]  /*0080*/  @P0 LDC.64 R2, c[0x0][0x3a8] ;  /* 0x0000ea00ff020b82 */ /* 0x000e640000000a00 */
[----:B-1----:R0:W5:Y:S01]  /*0090*/  @P0 LDG.E R39, desc[UR12][R2.64] ;  /* 0x0000000c02270981 */ /* 0x002162000c1e1900 */
[----:B--2---:R-:W-:-:S04]  /*00a0*/  UIADD3 UR6, UPT, UPT, UR6, UR4, URZ ;  /* 0x0000000406067290 */ /* 0x004fc8000fffe0ff */
[----:B------:R-:W-:-:S04]  /*00b0*/  UIMAD.WIDE UR10, UR6, 0x1ee0, URZ ;  /* 0x00001ee0060a78a5 */ /* 0x000fc8000f8e02ff */
[----:B---3--:R-:W-:-:S04]  /*00c0*/  UIADD3 UR7, UP0, UPT, -UR10, UR8, URZ ;  /* 0x000000080a077290 */ /* 0x008fc8000ff1e1ff */
[----:B------:R-:W-:Y:S02]  /*00d0*/  UIADD3.X UR4, UPT, UPT, ~UR11, UR9, URZ, UP0, !UPT ;  /* 0x000000090b047290 */ /* 0x000fe400087fe5ff */
[----:B------:R-:W-:-:S04]  /*00e0*/  UISETP.GE.U32.AND UP0, UPT, UR7, 0x1ee1, UPT ;  /* 0x00001ee10700788c */ /* 0x000fc8000bf06070 */
[----:B------:R-:W-:Y:S01]  /*00f0*/  UISETP.GE.U32.AND.EX UP0, UPT, UR4, URZ, UPT, UP0 ;  /* 0x000000ff0400728c */ /* 0x000fe2000bf06100 */
[----:B------:R-:W1:Y:S08]  /*0100*/  @!P0 LDC R39, c[0x0][0x3a8] ;  /* 0x0000ea00ff278b82 */ /* 0x000e700000000800 */
[----:B0-----:R-:W-:Y:S05]  /*0110*/  BRA.U !UP0, `(.L_x_224) ;  /* 0x0000001908f47547 */ /* 0x001fea000b800000 */
[----:B------:R-:W0:Y:S01]  /*0120*/  S2R R35, SR_TID.X ;  /* 0x0000000000237919 */ /* 0x000e220000002100 */
[----:B------:R-:W2:Y:S01]  /*0130*/  LDCU.64 UR4, c[0x0][0x380] ;  /* 0x00007000ff0477ac */ /* 0x000ea20008000a00 */
[C---:B0-----:R-:W-:Y:S02]  /*0140*/  LOP3.LUT R0, R35.reuse, 0x1f, RZ, 0xc0, !PT ;  /* 0x0000001f23007812 */ /* 0x041fe400078ec0ff */
[----:B------:R-:W-:-:S05]  /*0150*/  LOP3.LUT R3, R35, 0x3e0, RZ, 0xc0, !PT ;  /* 0x000003e023037812 */ /* 0x000fca00078ec0ff */
[----:B------:R-:W-:-:S05]  /*0160*/  IMAD R0, R3, 0x13, R0 ;  /* 0x0000001303007824 */ /* 0x000fca00078e0200 */
[----:B------:R-:W-:-:S05]  /*0170*/  IADD3 R0, P0, PT, R0, UR10, RZ ;  /* 0x0000000a00007c10 */ /* 0x000fca000ff1e0ff */
[----:B------:R-:W-:Y:S02]  /*0180*/  IMAD.X R3, RZ, RZ, UR11, P0 ;  /* 0x0000000bff037e24 */ /* 0x000fe400080e06ff */
[----:B------:R-:W-:-:S03]  /*0190*/  IMAD.SHL.U32 R31, R0, 0x4, RZ ;  /* 0x00000004001f7824 */ /* 0x000fc600078e00ff */
[----:B------:R-:W-:Y:S02]  /*01a0*/  SHF.L.U64.HI R30, R0, 0x2, R3 ;  /* 0x00000002001e7819 */ /* 0x000fe40000010203 */
[----:B--2---:R-:W-:-:S04]  /*01b0*/  IADD3 R2, P0, PT, R31, UR4, RZ ;  /* 0x000000041f027c10 */ /* 0x004fc8000ff1e0ff */
[----:B------:R-:W-:-:S05]  /*01c0*/  IADD3.X R3, PT, PT, R30, UR5, RZ, P0, !PT ;  /* 0x000000051e037c10 */ /* 0x000fca00087fe4ff */
[----:B------:R-:W2:Y:S04]  /*01d0*/  LDG.E R5, desc[UR12][R2.64] ;  /* 0x0000000c02057981 */ /* 0x000ea8000c1e1900 */
[----:B------:R-:W3:Y:S04]  /*01e0*/  LDG.E R7, desc[UR12][R2.64+0x80] ;  /* 0x0000800c02077981 */ /* 0x000ee8000c1e1900 */
[----:B------:R-:W4:Y:S04]  /*01f0*/  LDG.E R9, desc[UR12][R2.64+0x100] ;  /* 0x0001000c02097981 */ /* 0x000f28000c1e1900 */
        /* <DEDUP_REMOVED lines=15> */
[----:B------:R-:W4:Y:S01]  /*02f0*/  LDG.E R8, desc[UR12][R2.64+0x900] ;  /* 0x0009000c02087981 */ /* 0x000f22000c1e1900 */
[----:B------:R-:W0:Y:S01]  /*0300*/  S2UR UR5, SR_CgaCtaId ;  /* 0x00000000000579c3 */ /* 0x000e220000008800 */
[----:B------:R-:W-:Y:S01]  /*0310*/  SHF.R.U32.HI R36, RZ, 0x5, R35 ;  /* 0x00000005ff247819 */ /* 0x000fe20000011623 */
[----:B------:R-:W-:Y:S01]  /*0320*/  UMOV UR4, 0x400 ;  /* 0x0000040000047882 */ /* 0x000fe20000000000 */
[----:B------:R-:W1:Y:S01]  /*0330*/  S2R R37, SR_LANEID ;  /* 0x0000000000257919 */ /* 0x000e620000000000 */
[----:B------:R-:W-:Y:S01]  /*0340*/  UISETP.NE.AND UP0, UPT, UR6, URZ, UPT ;  /* 0x000000ff0600728c */ /* 0x000fe2000bf05270 */
[----:B------:R-:W-:Y:S01]  /*0350*/  BSSY.RECONVERGENT B0, `(.L_x_225) ;  /* 0x0000148000007945 */ /* 0x000fe20003800200 */
[----:B0-----:R-:W-:Y:S01]  /*0360*/  ULEA UR4, UR5, UR4, 0x18 ;  /* 0x0000000405047291 */ /* 0x001fe2000f8ec0ff */
[----:B-1----:R-:W-:-:S05]  /*0370*/  IMAD R34, R36, 0x260, R37 ;  /* 0x0000026024227824 */ /* 0x002fca00078e0225 */
[----:B------:R-:W-:-:S05]  /*0380*/  LEA R34, R34, UR4, 0x2 ;  /* 0x0000000422227c11 */ /* 0x000fca000f8e10ff */
[----:B------:R-:W-:Y:S01]  /*0390*/  IMAD R33, R37, 0x48, R34 ;  /* 0x0000004825217824 */ /* 0x000fe200078e0222 */
[----:B--2---:R0:W-:Y:S04]  /*03a0*/  STS [R34], R5 ;  /* 0x0000000522007388 */ /* 0x0041e80000000800 */
[----:B---3--:R0:W-:Y:S04]  /*03b0*/  STS [R34+0x80], R7 ;  /* 0x0000800722007388 */ /* 0x0081e80000000800 */
[----:B----4-:R0:W-:Y:S04]  /*03c0*/  STS [R34+0x100], R9 ;  /* 0x0001000922007388 */ /* 0x0101e80000000800 */
[----:B------:R0:W-:Y:S04]  /*03d0*/  STS [R34+0x180], R11 ;  /* 0x0001800b22007388 */ /* 0x0001e80000000800 */
        /* <DEDUP_REMOVED lines=14> */
[----:B------:R0:W-:Y:S01]  /*04c0*/  STS [R34+0x900], R8 ;  /* 0x0009000822007388 */ /* 0x0001e20000000800 */
[----:B------:R-:W-:-:S03]  /*04d0*/  NOP ;  /* 0x0000000000007918 */ /* 0x000fc60000000000 */
[----:B------:R0:W1:Y:S04]  /*04e0*/  LDS R32, [R33] ;  /* 0x0000000021207984 */ /* 0x0000680000000800 */
[----:B------:R0:W2:Y:S04]  /*04f0*/  LDS R29, [R33+0x4] ;  /* 0x00000400211d7984 */ /* 0x0000a80000000800 */
        /* <DEDUP_REMOVED lines=18> */
[----:B-1234-:R-:W-:Y:S05]  /*0620*/  BRA.U UP0, `(.L_x_226) ;  /* 0x0000000500247547 */ /* 0x01efea000b800000 */
[----:B0-----:R-:W-:Y:S02]  /*0630*/  IADD3 R8, PT, PT, R28, R29, R32 ;  /* 0x0000001d1c087210 */ /* 0x001fe40007ffe020 */
[C---:B------:R-:W-:Y:S02]  /*0640*/  ISETP.NE.AND P1, PT, R37.reuse, 0x1f, PT ;  /* 0x0000001f2500780c */ /* 0x040fe40003f25270 */
[----:B------:R-:W-:Y:S02]  /*0650*/  IADD3 R8, PT, PT, R26, R27, R8 ;  /* 0x0000001b1a087210 */ /* 0x000fe40007ffe008 */
[----:B------:R-:W-:Y:S02]  /*0660*/  ISETP.NE.AND P2, PT, R37, RZ, PT ;  /* 0x000000ff2500720c */ /* 0x000fe40003f45270 */
[----:B------:R-:W-:-:S04]  /*0670*/  IADD3 R8, PT, PT, R24, R25, R8 ;  /* 0x0000001918087210 */ /* 0x000fc80007ffe008 */
[----:B------:R-:W-:-:S03]  /*0680*/  IADD3 R8, PT, PT, R22, R23, R8 ;  /* 0x0000001716087210 */ /* 0x000fc60007ffe008 */
[----:B------:R-:W-:Y:S02]  /*0690*/  @!P1 LEA R42, R36, UR4, 0x2 ;  /* 0x00000004242a9c11 */ /* 0x000fe4000f8e10ff */
[----:B------:R-:W-:-:S04]  /*06a0*/  IADD3 R8, PT, PT, R20, R21, R8 ;  /* 0x0000001514087210 */ /* 0x000fc80007ffe008 */
[----:B------:R-:W-:-:S04]  /*06b0*/  IADD3 R8, PT, PT, R6, R7, R8 ;  /* 0x0000000706087210 */ /* 0x000fc80007ffe008 */
[----:B------:R-:W-:-:S04]  /*06c0*/  IADD3 R8, PT, PT, R4, R5, R8 ;  /* 0x0000000504087210 */ /* 0x000fc80007ffe008 */
[----:B------:R-:W-:-:S04]  /*06d0*/  IADD3 R8, PT, PT, R2, R3, R8 ;  /* 0x0000000302087210 */ /* 0x000fc80007ffe008 */
[----:B------:R-:W-:-:S05]  /*06e0*/  IADD3 R38, PT, PT, R9, R0, R8 ;  /* 0x0000000009267210 */ /* 0x000fca0007ffe008 */
        /* <DEDUP_REMOVED lines=14> */
[----:B------:R-:W-:Y:S02]  /*07d0*/  ISETP.NE.AND P1, PT, R36, 0xc, PT ;  /* 0x0000000c2400780c */ /* 0x000fe40003f25270 */
[----:B------:R-:W-:-:S03]  /*07e0*/  SEL R38, R38, RZ, P2 ;  /* 0x000000ff26267207 */ /* 0x000fc60001000000 */
[----:B------:R-:W0:Y:S04]  /*07f0*/  LDS.128 R8, [UR4+0x10] ;  /* 0x00001004ff087984 */ /* 0x000e280008000c00 */
[----:B------:R-:W1:Y:S04]  /*0800*/  LDS.128 R12, [UR4+0x20] ;  /* 0x00002004ff0c7984 */ /* 0x000e680008000c00 */
[----:B------:R-:W2:Y:S01]  /*0810*/  LDS.128 R16, [UR4+0x30] ;  /* 0x00003004ff107984 */ /* 0x000ea20008000c00 */
[----:B0-----:R-:W-:-:S04]  /*0820*/  IMAD.IADD R9, R8, 0x1, R9 ;  /* 0x0000000108097824 */ /* 0x001fc800078e0209 */
[----:B------:R-:W-:Y:S01]  /*0830*/  IMAD.IADD R10, R10, 0x1, R9 ;  /* 0x000000010a0a7824 */ /* 0x000fe200078e0209 */
[----:B------:R-:W-:Y:S02]  /*0840*/  SEL R8, R9, R8, !P0 ;  /* 0x0000000809087207 */ /* 0x000fe40004000000 */
[----:B------:R-:W-:Y:S01]  /*0850*/  ISETP.NE.AND P0, PT, R36, 0x3, PT ;  /* 0x000000032400780c */ /* 0x000fe20003f05270 */
[----:B------:R-:W-:-:S03]  /*0860*/  IMAD.IADD R11, R11, 0x1, R10 ;  /* 0x000000010b0b7824 */ /* 0x000fc600078e020a */
[----:B------:R-:W-:Y:S01]  /*0870*/  SEL R8, R10, R8, !P0 ;  /* 0x000000080a087207 */ /* 0x000fe20004000000 */
[----:B-1----:R-:W-:Y:S01]  /*0880*/  IMAD.IADD R12, R11, 0x1, R12 ;  /* 0x000000010b0c7824 */ /* 0x002fe200078e020c */
[----:B------:R-:W-:-:S03]  /*0890*/  ISETP.NE.AND P0, PT, R36, 0x4, PT ;  /* 0x000000042400780c */ /* 0x000fc60003f05270 */
[----:B------:R-:W-:Y:S01]  /*08a0*/  IMAD.IADD R13, R13, 0x1, R12 ;  /* 0x000000010d0d7824 */ /* 0x000fe200078e020c */
[----:B------:R-:W-:Y:S02]  /*08b0*/  SEL R8, R11, R8, !P0 ;  /* 0x000000080b087207 */ /* 0x000fe40004000000 */
[----:B------:R-:W-:Y:S01]  /*08c0*/  ISETP.NE.AND P0, PT, R36, 0x5, PT ;  /* 0x000000052400780c */ /* 0x000fe20003f05270 */
[----:B------:R-:W-:-:S03]  /*08d0*/  IMAD.IADD R14, R14, 0x1, R13 ;  /* 0x000000010e0e7824 */ /* 0x000fc600078e020d */
[----:B------:R-:W-:Y:S01]  /*08e0*/  SEL R8, R12, R8, !P0 ;  /* 0x000000080c087207 */ /* 0x000fe20004000000 */
[----:B------:R-:W-:Y:S01]  /*08f0*/  IMAD.IADD R15, R15, 0x1, R14 ;  /* 0x000000010f0f7824 */ /* 0x000fe200078e020e */
[----:B------:R-:W-:-:S03]  /*0900*/  ISETP.NE.AND P0, PT, R36, 0x6, PT ;  /* 0x000000062400780c */ /* 0x000fc60003f05270 */
[----:B--2---:R-:W-:Y:S01]  /*0910*/  IMAD.IADD R16, R15, 0x1, R16 ;  /* 0x000000010f107824 */ /* 0x004fe200078e0210 */
[----:B------:R-:W-:Y:S02]  /*0920*/  SEL R9, R13, R8, !P0 ;  /* 0x000000080d097207 */ /* 0x000fe40004000000 */
[----:B------:R-:W-:Y:S01]  /*0930*/  ISETP.NE.AND P0, PT, R36, 0x7, PT ;  /* 0x000000072400780c */ /* 0x000fe20003f05270 */
[----:B------:R-:W0:Y:S01]  /*0940*/  LDS R8, [UR4+0x40] ;  /* 0x00004004ff087984 */ /* 0x000e220008000800 */
[----:B------:R-:W-:Y:S02]  /*0950*/  IMAD.IADD R17, R17, 0x1, R16 ;  /* 0x0000000111117824 */ /* 0x000fe400078e0210 */
[----:B------:R-:W-:Y:S02]  /*0960*/  SEL R9, R14, R9, !P0 ;  /* 0x000000090e097207 */ /* 0x000fe40004000000 */
[----:B------:R-:W-:Y:S01]  /*0970*/  ISETP.NE.AND P0, PT, R36, 0x8, PT ;  /* 0x000000082400780c */ /* 0x000fe20003f05270 */
[----:B------:R-:W-:-:S03]  /*0980*/  IMAD.IADD R18, R18, 0x1, R17 ;  /* 0x0000000112127824 */ /* 0x000fc600078e0211 */
[----:B------:R-:W-:Y:S02]  /*0990*/  SEL R9, R15, R9, !P0 ;  /* 0x000000090f097207 */ /* 0x000fe40004000000 */
[----:B------:R-:W-:-:S04]  /*09a0*/  ISETP.NE.AND P0, PT, R36, 0x9, PT ;  /* 0x000000092400780c */ /* 0x000fc80003f05270 */
[----:B------:R-:W-:Y:S02]  /*09b0*/  SEL R9, R16, R9, !P0 ;  /* 0x0000000910097207 */ /* 0x000fe40004000000 */
[----:B------:R-:W-:-:S04]  /*09c0*/  ISETP.NE.AND P0, PT, R36, 0xa, PT ;  /* 0x0000000a2400780c */ /* 0x000fc80003f05270 */
[----:B------:R-:W-:Y:S02]  /*09d0*/  SEL R9, R17, R9, !P0 ;  /* 0x0000000911097207 */ /* 0x000fe40004000000 */
[----:B------:R-:W-:-:S04]  /*09e0*/  ISETP.NE.AND P0, PT, R36, 0xb, PT ;  /* 0x0000000b2400780c */ /* 0x000fc80003f05270 */
[----:B------:R-:W-:Y:S01]  /*09f0*/  SEL R9, R18, R9, !P0 ;  /* 0x0000000912097207 */ /* 0x000fe20004000000 */
[----:B------:R-:W-:Y:S01]  /*0a00*/  IMAD.IADD R18, R19, 0x1, R18 ;  /* 0x0000000113127824 */ /* 0x000fe200078e0212 */
[----:B------:R-:W-:-:S04]  /*0a10*/  ISETP.GE.U32.AND P0, PT, R35, 0x20, PT ;  /* 0x000000202300780c */ /* 0x000fc80003f06070 */
[C---:B------:R-:W-:Y:S02]  /*0a20*/  SEL R9, R18.reuse, R9, !P1 ;  /* 0x0000000912097207 */ /* 0x040fe40004800000 */
[----:B------:R-:W-:Y:S02]  /*0a30*/  ISETP.NE.AND P1, PT, R35, RZ, PT ;  /* 0x000000ff2300720c */ /* 0x000fe40003f25270 */
[----:B------:R-:W-:Y:S02]  /*0a40*/  SEL R10, R9, RZ, P0 ;  /* 0x000000ff090a7207 */ /* 0x000fe40000000000 */
[--C-:B0----5:R-:W-:Y:S02]  /*0a50*/  IADD3 R9, PT, PT, R18, R8, R39.reuse ;  /* 0x0000000812097210 */ /* 0x121fe40007ffe027 */
[----:B------:R-:W-:-:S07]  /*0a60*/  IADD3 R38, PT, PT, R10, R38, R39 ;  /* 0x000000260a267210 */ /* 0x000fce0007ffe027 */
[----:B------:R-:W-:Y:S05]  /*0a70*/  @P1 BRA `(.L_x_227) ;  /* 0x0000000c00541947 */ /* 0x000fea0003800000 */
[----:B------:R-:W0:Y:S01]  /*0a80*/  LDC.64 R10, c[0x0][0x390] ;  /* 0x0000e400ff0a7b82 */ /* 0x000e220000000a00 */
[----:B------:R-:W-:-:S05]  /*0a90*/  IMAD.MOV.U32 R8, RZ, RZ, 0x65 ;  /* 0x00000065ff087424 */ /* 0x000fca00078e00ff */
[----:B0-----:R0:W-:Y:S01]  /*0aa0*/  ST.E.64.STRONG.GPU desc[UR12][R10.64+0x100], R8 ;  /* 0x000100080a007985 */ /* 0x0011e2000c10fb0c */
[----:B------:R-:W-:Y:S05]  /*0ab0*/  BRA `(.L_x_227) ;  /* 0x0000000c00447947 */ /* 0x000fea0003800000 */
.L_x_226:
        /* <DEDUP_REMOVED lines=20> */
[----:B-----5:R-:W0:Y:S02]  /*0c00*/  SHFL.UP P0, R39, R40, 0x10, RZ ;  /* 0x0600000028277989 */ /* 0x020e2400000000ff */
[----:B0-----:R-:W-:Y:S01]  /*0c10*/  @P0 IMAD.IADD R39, R40, 0x1, R39 ;  /* 0x0000000128270824 */ /* 0x001fe200078e0227 */
[----:B------:R-:W-:-:S04]  /*0c20*/  ISETP.NE.AND P0, PT, R36, 0x2, PT ;  /* 0x000000022400780c */ /* 0x000fc80003f05270 */
[----:B------:R-:W-:Y:S01]  /*0c30*/  @!P1 STS [R42+0x10], R39 ;  /* 0x000010272a009388 */ /* 0x000fe20000000800 */
[----:B------:R-:W-:Y:S01]  /*0c40*/  BAR.SYNC.DEFER_BLOCKING 0x0 ;  /* 0x0000000000007b1d */ /* 0x000fe20000010000 */
[----:B------:R-:W-:-:S05]  /*0c50*/  ISETP.NE.AND P1, PT, R36, 0xc, PT ;  /* 0x0000000c2400780c */ /* 0x000fca0003f25270 */
[----:B------:R-:W0:Y:S04]  /*0c60*/  LDS.128 R8, [UR4+0x10] ;  /* 0x00001004ff087984 */ /* 0x000e280008000c00 */
[----:B------:R-:W1:Y:S04]  /*0c70*/  LDS.128 R12, [UR4+0x20] ;  /* 0x00002004ff0c7984 */ /* 0x000e680008000c00 */
[----:B------:R-:W2:Y:S01]  /*0c80*/  LDS.128 R16, [UR4+0x30] ;  /* 0x00003004ff107984 */ /* 0x000ea20008000c00 */
[----:B0-----:R-:W-:-:S04]  /*0c90*/  IMAD.IADD R9, R8, 0x1, R9 ;  /* 0x0000000108097824 */ /* 0x001fc800078e0209 */
[----:B------:R-:W-:Y:S01]  /*0ca0*/  IMAD.IADD R10, R10, 0x1, R9 ;  /* 0x000000010a0a7824 */ /* 0x000fe200078e0209 */
[----:B------:R-:W-:Y:S02]  /*0cb0*/  SEL R8, R9, R8, !P0 ;  /* 0x0000000809087207 */ /* 0x000fe40004000000 */
[----:B------:R-:W-:Y:S01]  /*0cc0*/  ISETP.NE.AND P0, PT, R36, 0x3, PT ;  /* 0x000000032400780c */ /* 0x000fe20003f05270 */
[----:B------:R-:W-:Y:S01]  /*0cd0*/  IMAD.IADD R11, R11, 0x1, R10 ;  /* 0x000000010b0b7824 */ /* 0x000fe200078e020a */
[----:B------:R-:W0:Y:S02]  /*0ce0*/  LDS R9, [UR4+0x40] ;  /* 0x00004004ff097984 */ /* 0x000e240008000800 */
        /* <DEDUP_REMOVED lines=13> */
[----:B------:R-:W-:-:S03]  /*0dc0*/  IMAD.IADD R17, R17, 0x1, R16 ;  /* 0x0000000111117824 */ /* 0x000fc600078e0210 */
[----:B------:R-:W-:Y:S01]  /*0dd0*/  SEL R8, R14, R8, !P0 ;  /* 0x000000080e087207 */ /* 0x000fe20004000000 */
[----:B------:R-:W-:Y:S01]  /*0de0*/  IMAD.IADD R18, R18, 0x1, R17 ;  /* 0x0000000112127824 */ /* 0x000fe200078e0211 */
[----:B------:R-:W-:-:S03]  /*0df0*/  ISETP.NE.AND P0, PT, R36, 0x8, PT ;  /* 0x000000082400780c */ /* 0x000fc60003f05270 */
[----:B------:R-:W-:Y:S01]  /*0e00*/  IMAD.IADD R19, R19, 0x1, R18 ;  /* 0x0000000113137824 */ /* 0x000fe200078e0212 */
[----:B------:R-:W-:Y:S02]  /*0e10*/  SEL R8, R15, R8, !P0 ;  /* 0x000000080f087207 */ /* 0x000fe40004000000 */
[----:B------:R-:W-:-:S04]  /*0e20*/  ISETP.NE.AND P0, PT, R36, 0x9, PT ;  /* 0x000000092400780c */ /* 0x000fc80003f05270 */
[----:B------:R-:W-:Y:S02]  /*0e30*/  SEL R8, R16, R8, !P0 ;  /* 0x0000000810087207 */ /* 0x000fe40004000000 */
[----:B------:R-:W-:Y:S01]  /*0e40*/  ISETP.NE.AND P0, PT, R36, 0xa, PT ;  /* 0x0000000a2400780c */ /* 0x000fe20003f05270 */
[----:B0-----:R-:W-:-:S03]  /*0e50*/  IMAD.IADD R9, R19, 0x1, R9 ;  /* 0x0000000113097824 */ /* 0x001fc600078e0209 */
[----:B------:R-:W-:Y:S01]  /*0e60*/  SEL R8, R17, R8, !P0 ;  /* 0x0000000811087207 */ /* 0x000fe20004000000 */
[----:B------:R-:W-:Y:S01]  /*0e70*/  IMAD.IADD R17, R39, 0x1, -R38 ;  /* 0x0000000127117824 */ /* 0x000fe200078e0a26 */
[----:B------:R-:W-:-:S04]  /*0e80*/  ISETP.NE.AND P0, PT, R36, 0xb, PT ;  /* 0x0000000b2400780c */ /* 0x000fc80003f05270 */
[----:B------:R-:W-:Y:S02]  /*0e90*/  SEL R8, R18, R8, !P0 ;  /* 0x0000000812087207 */ /* 0x000fe40004000000 */
[----:B------:R-:W-:Y:S02]  /*0ea0*/  ISETP.GT.U32.AND P0, PT, R35, 0x1f, PT ;  /* 0x0000001f2300780c */ /* 0x000fe40003f04070 */
[----:B------:R-:W-:Y:S02]  /*0eb0*/  SEL R11, R17, RZ, P2 ;  /* 0x000000ff110b7207 */ /* 0x000fe40001000000 */
[----:B------:R-:W-:Y:S02]  /*0ec0*/  SEL R8, R19, R8, !P1 ;  /* 0x0000000813087207 */ /* 0x000fe40004800000 */
[----:B------:R-:W-:-:S03]  /*0ed0*/  ISETP.GE.U32.AND P1, PT, R35, 0x20, PT ;  /* 0x000000202300780c */ /* 0x000fc60003f26070 */
[----:B------:R-:W-:-:S05]  /*0ee0*/  IMAD.IADD R38, R8, 0x1, R11 ;  /* 0x0000000108267824 */ /* 0x000fca00078e020b */
[----:B------:R-:W-:Y:S01]  /*0ef0*/  SEL R17, R17, R38, !P1 ;  /* 0x0000002611117207 */ /* 0x000fe20004800000 */
[----:B------:R-:W-:Y:S06]  /*0f00*/  @P0 BRA `(.L_x_228) ;  /* 0x00000008000c0947 */ /* 0x000fec0003800000 */
[----:B------:R-:W0:Y:S01]  /*0f10*/  LDC.64 R14, c[0x0][0x390] ;  /* 0x0000e400ff0e7b82 */ /* 0x000e220000000a00 */
[----:B------:R-:W-:Y:S01]  /*0f20*/  ISETP.NE.AND P1, PT, R35, RZ, PT ;  /* 0x000000ff2300720c */ /* 0x000fe20003f25270 */
[----:B------:R-:W-:Y:S01]  /*0f30*/  IMAD.U32 R45, RZ, RZ, UR6 ;  /* 0x00000006ff2d7e24 */ /* 0x000fe2000f8e00ff */
[----:B------:R-:W-:-:S05]  /*0f40*/  LOP3.LUT R18, RZ, R35, RZ, 0x33, !PT ;  /* 0x00000023ff127212 */ /* 0x000fca00078e33ff */
[----:B------:R-:W-:-:S06]  /*0f50*/  VIADD R18, R18, UR6 ;  /* 0x0000000612127c36 */ /* 0x000fcc0008000000 */
[----:B------:R-:W-:Y:S01]  /*0f60*/  @!P1 IMAD.MOV.U32 R8, RZ, RZ, 0x64 ;  /* 0x00000064ff089424 */ /* 0x000fe200078e00ff */
[----:B------:R1:W-:Y:S01]  /*0f70*/  @!P1 STS [UR4+0xc], R9 ;  /* 0x00000c09ff009988 */ /* 0x0003e20008000804 */
[----:B0-----:R-:W-:-:S04]  /*0f80*/  IMAD.WIDE R44, R45, 0x8, R14 ;  /* 0x000000082d2c7825 */ /* 0x001fc800078e020e */
[----:B------:R-:W-:Y:S01]  /*0f90*/  IMAD.WIDE R14, R18, 0x8, R14 ;  /* 0x00000008120e7825 */ /* 0x000fe200078e020e */
[----:B------:R1:W-:Y:S01]  /*0fa0*/  @!P1 ST.E.64.STRONG.GPU desc[UR12][R44.64+0x100], R8 ;  /* 0x000100082c009985 */ /* 0x0003e2000c10fb0c */
[----:B------:R-:W-:Y:S05]  /*0fb0*/  NANOSLEEP 0x226 ;  /* 0x000002260000795d */ /* 0x000fea0003800000 */
[----:B------:R-:W2:Y:S01]  /*0fc0*/  LD.E.64.STRONG.GPU R12, desc[UR12][R14.64+0x100] ;  /* 0x0001000c0e0c7980 */ /* 0x000ea2000c10fb00 */
[----:B------:R-:W-:Y:S01]  /*0fd0*/  UMOV UR5, 0xffffffff ;  /* 0xffffffff00057882 */ /* 0x000fe20000000000 */
[----:B--2---:R-:W-:Y:S02]  /*0fe0*/  ISETP.NE.AND P0, PT, R12, 0x63, PT ;  /* 0x000000630c00780c */ /* 0x004fe40003f05270 */
[----:B-1----:R-:W-:Y:S11]  /*0ff0*/  BRA.DIV UR5, `(.L_x_229) ;  /* 0x0000002e05bc7947 */ /* 0x002ff6000b800000 */
[----:B------:R-:W-:-:S13]  /*1000*/  VOTE.ANY P0, !P0 ;  /* 0x0000000000ff7806 */ /* 0x000fda0004000100 */
.L_x_258:
[----:B------:R-:W-:Y:S05]  /*1010*/  @!P0 BRA `(.L_x_230) ;  /* 0x0000000000248947 */ /* 0x000fea0003800000 */
[----:B------:R-:W-:-:S07]  /*1020*/  IMAD.MOV.U32 R8, RZ, RZ, 0x1de ;  /* 0x000001deff087424 */ /* 0x000fce00078e00ff */
.L_x_232:
[----:B------:R-:W-:Y:S05]  /*1030*/  NANOSLEEP R8 ;  /* 0x000000080000735d */ /* 0x000fea0003800000 */
[----:B------:R-:W2:Y:S01]  /*1040*/  LD.E.64.STRONG.GPU R12, desc[UR12][R14.64+0x100] ;  /* 0x0001000c0e0c7980 */ /* 0x000ea2000c10fb00 */
[----:B------:R-:W-:Y:S01]  /*1050*/  UMOV UR5, 0xffffffff ;  /* 0xffffffff00057882 */ /* 0x000fe20000000000 */
[----:B------:R-:W-:Y:S02]  /*1060*/  SHF.R.U32.HI R8, RZ, 0x1, R8 ;  /* 0x00000001ff087819 */ /* 0x000fe40000011608 */
[----:B--2---:R-:W-:Y:S01]  /*1070*/  ISETP.NE.AND P0, PT, R12, 0x63, PT ;  /* 0x000000630c00780c */ /* 0x004fe20003f05270 */
[----:B------:R-:W-:-:S12]  /*1080*/  BRA.DIV UR5, `(.L_x_231) ;  /* 0x0000002e05b87947 */ /* 0x000fd8000b800000 */
[----:B------:R-:W-:-:S13]  /*1090*/  VOTE.ANY P0, !P0 ;  /* 0x0000000000ff7806 */ /* 0x000fda0004000100 */
.L_x_261:
[----:B------:R-:W-:Y:S05]  /*10a0*/  @P0 BRA `(.L_x_232) ;  /* 0xfffffffc00e00947 */ /* 0x000fea000383ffff */
.L_x_230:
[----:B------:R-:W-:Y:S01]  /*10b0*/  UMOV UR5, 0xffffffff ;  /* 0xffffffff00057882 */ /* 0x000fe20000000000 */
[----:B------:R-:W-:Y:S02]  /*10c0*/  ISETP.NE.AND P0, PT, R12, 0x65, PT ;  /* 0x000000650c00780c */ /* 0x000fe40003f05270 */
[----:B------:R-:W-:Y:S11]  /*10d0*/  BRA.DIV UR5, `(.L_x_233) ;  /* 0x0000002e05c47947 */ /* 0x000ff6000b800000 */
[----:B------:R-:W0:Y:S01]  /*10e0*/  S2R R8, SR_GEMASK ;  /* 0x0000000000087919 */ /* 0x000e220000003c00 */
[----:B------:R-:W-:Y:S01]  /*10f0*/  VOTE.ANY R10, PT, !P0 ;  /* 0x00000000000a7806 */ /* 0x000fe200040e0100 */
[C---:B------:R-:W-:Y:S02]  /*1100*/  VIADD R38, R37.reuse, 0x2 ;  /* 0x0000000225267836 */ /* 0x040fe40000000000 */
[----:B------:R-:W-:Y:S01]  /*1110*/  VIADD R39, R37, 0x10 ;  /* 0x0000001025277836 */ /* 0x000fe20000000000 */
[----:B0-----:R-:W-:-:S05]  /*1120*/  LOP3.LUT R10, R10, 0x80000000, R8, 0xec, !PT ;  /* 0x800000000a0a7812 */ /* 0x001fca00078eec08 */
[----:B------:R-:W-:-:S05]  /*1130*/  VIADD R11, R10, 0xffffffff ;  /* 0xffffffff0a0b7836 */ /* 0x000fca0000000000 */
[----:B------:R-:W-:-:S04]  /*1140*/  LOP3.LUT R11, R10, R11, RZ, 0xc, !PT ;  /* 0x0000000b0a0b7212 */ /* 0x000fc800078e0cff */
[----:B------:R-:W0:Y:S02]  /*1150*/  POPC R15, R11 ;  /* 0x0000000b000f7309 */ /* 0x000e240000000000 */
[----:B0-----:R-:W0:Y:S01]  /*1160*/  SHFL.DOWN PT, R16, R13, 0x1, R15 ;  /* 0x082000000d107989 */ /* 0x001e2200000e000f */
[-C--:B------:R-:W-:Y:S02]  /*1170*/  ISETP.GE.AND P0, PT, R37, R15.reuse, PT ;  /* 0x0000000f2500720c */ /* 0x080fe40003f06270 */
[-C--:B------:R-:W-:Y:S02]  /*1180*/  ISETP.GT.AND P2, PT, R39, R15.reuse, PT ;  /* 0x0000000f2700720c */ /* 0x080fe40003f44270 */
[----:B0-----:R-:W-:Y:S02]  /*1190*/  SEL R16, R16, RZ, !P0 ;  /* 0x000000ff10107207 */ /* 0x001fe40004000000 */
[----:B------:R-:W-:-:S03]  /*11a0*/  ISETP.GT.AND P0, PT, R38, R15, PT ;  /* 0x0000000f2600720c */ /* 0x000fc60003f04270 */
[----:B------:R-:W-:-:S05]  /*11b0*/  IMAD.IADD R36, R16, 0x1, R13 ;  /* 0x0000000110247824 */ /* 0x000fca00078e020d */
[----:B------:R-:W0:Y:S02]  /*11c0*/  SHFL.DOWN PT, R16, R36, 0x2, R15 ;  /* 0x0840000024107989 */ /* 0x000e2400000e000f */
[----:B0-----:R-:W-:-:S05]  /*11d0*/  SEL R19, R16, RZ, !P0 ;  /* 0x000000ff10137207 */ /* 0x001fca0004000000 */
[----:B------:R-:W-:Y:S02]  /*11e0*/  IMAD.IADD R40, R36, 0x1, R19 ;  /* 0x0000000124287824 */ /* 0x000fe400078e0213 */
[C---:B------:R-:W-:Y:S02]  /*11f0*/  VIADD R19, R37.reuse, 0x4 ;  /* 0x0000000425137836 */ /* 0x040fe40000000000 */
[----:B------:R-:W-:Y:S01]  /*1200*/  VIADD R36, R37, 0x8 ;  /* 0x0000000825247836 */ /* 0x000fe20000000000 */
[----:B------:R-:W0:Y:S02]  /*1210*/  SHFL.DOWN PT, R16, R40, 0x4, R15 ;  /* 0x0880000028107989 */ /* 0x000e2400000e000f */
[----:B------:R-:W-:-:S04]  /*1220*/  ISETP.GT.AND P0, PT, R19, R15, PT ;  /* 0x0000000f1300720c */ /* 0x000fc80003f04270 */
[----:B0-----:R-:W-:Y:S02]  /*1230*/  SEL R11, R16, RZ, !P0 ;  /* 0x000000ff100b7207 */ /* 0x001fe40004000000 */
[----:B------:R-:W-:-:S03]  /*1240*/  ISETP.GT.AND P0, PT, R36, R15, PT ;  /* 0x0000000f2400720c */ /* 0x000fc60003f04270 */
[----:B------:R-:W-:Y:S02]  /*1250*/  IMAD.IADD R42, R40, 0x1, R11 ;  /* 0x00000001282a7824 */ /* 0x000fe400078e020b */
[----:B------:R-:W0:Y:S03]  /*1260*/  LDC.64 R10, c[0x0][0x390] ;  /* 0x0000e400ff0a7b82 */ /* 0x000e260000000a00 */
[----:B------:R-:W1:Y:S02]  /*1270*/  SHFL.DOWN PT, R16, R42, 0x8, R15 ;  /* 0x090000002a107989 */ /* 0x000e6400000e000f */
[----:B-1----:R-:W-:Y:S02]  /*1280*/  SEL R41, R16, RZ, !P0 ;  /* 0x000000ff10297207 */ /* 0x002fe40004000000 */
[----:B------:R-:W-:-:S03]  /*1290*/  ISETP.NE.AND P0, PT, R12, 0x65, PT ;  /* 0x000000650c00780c */ /* 0x000fc60003f05270 */
[----:B------:R-:W-:Y:S01]  /*12a0*/  IMAD.IADD R41, R42, 0x1, R41 ;  /* 0x000000012a297824 */ /* 0x000fe200078e0229 */
[----:B0-----:R-:W-:-:S04]  /*12b0*/  IADD3 R42, P3, PT, R10, 0x100, RZ ;  /* 0x000001000a2a7810 */ /* 0x001fc80007f7e0ff */
[----:B------:R-:W0:Y:S01]  /*12c0*/  SHFL.DOWN PT, R16, R41, 0x10, R15 ;  /* 0x0a00000029107989 */ /* 0x000e2200000e000f */
[----:B------:R-:W-:-:S04]  /*12d0*/  IMAD.X R43, RZ, RZ, R11, P3 ;  /* 0x000000ffff2b7224 */ /* 0x000fc800018e060b */
[----:B------:R-:W-:Y:S02]  /*12e0*/  VOTE.ALL P0, P0 ;  /* 0x0000000000ff7806 */ /* 0x000fe40000000000 */
[----:B0-----:R-:W-:-:S05]  /*12f0*/  SEL R16, R16, RZ, !P2 ;  /* 0x000000ff10107207 */ /* 0x001fca0005000000 */
[----:B------:R-:W-:-:S07]  /*1300*/  IMAD.IADD R40, R41, 0x1, R16 ;  /* 0x0000000129287824 */ /* 0x000fce00078e0210 */
.L_x_270:
[----:B------:R-:W-:Y:S05]  /*1310*/  @!P0 BRA `(.L_x_234) ;  /* 0x0000000000cc8947 */ /* 0x000fea0003800000 */
[----:B------:R-:W-:-:S07]  /*1320*/  IMAD.MOV.U32 R11, RZ, RZ, 0x1de ;  /* 0x000001deff0b7424 */ /* 0x000fce00078e00ff */
.L_x_240:
[----:B------:R-:W-:-:S05]  /*1330*/  IMAD.WIDE R14, R18, 0x8, R42 ;  /* 0x00000008120e7825 */ /* 0x000fca00078e022a */
[----:B------:R-:W2:Y:S01]  /*1340*/  LD.E.64.STRONG.GPU R12, desc[UR12][R14.64+-0x100] ;  /* 0xffff000c0e0c7980 */ /* 0x000ea2000c10fb00 */
[----:B------:R-:W-:Y:S05]  /*1350*/  YIELD ;  /* 0x0000000000007946 */ /* 0x000fea0003800000 */
[----:B------:R-:W-:Y:S01]  /*1360*/  UMOV UR5, 0xffffffff ;  /* 0xffffffff00057882 */ /* 0x000fe20000000000 */
[----:B------:R-:W-:Y:S02]  /*1370*/  SHF.R.U32.HI R11, RZ, 0x1, R11 ;  /* 0x00000001ff0b7819 */ /* 0x000fe4000001160b */
[----:B--2---:R-:W-:Y:S01]  /*1380*/  ISETP.NE.AND P0, PT, R12, 0x63, PT ;  /* 0x000000630c00780c */ /* 0x004fe20003f05270 */
[----:B------:R-:W-:-:S12]  /*1390*/  BRA.DIV UR5, `(.L_x_235) ;  /* 0x0000003205147947 */ /* 0x000fd8000b800000 */
[----:B------:R-:W-:-:S13]  /*13a0*/  VOTE.ANY P0, !P0 ;  /* 0x0000000000ff7806 */ /* 0x000fda0004000100 */
.L_x_273:
[----:B------:R-:W-:Y:S05]  /*13b0*/  @!P0 BRA `(.L_x_236) ;  /* 0x0000000000248947 */ /* 0x000fea0003800000 */
[----:B------:R-:W-:-:S07]  /*13c0*/  IMAD.MOV.U32 R16, RZ, RZ, R11 ;  /* 0x000000ffff107224 */ /* 0x000fce00078e000b */
.L_x_238:
[----:B------:R-:W-:Y:S05]  /*13d0*/  NANOSLEEP R16 ;  /* 0x000000100000735d */ /* 0x000fea0003800000 */
[----:B------:R-:W2:Y:S01]  /*13e0*/  LD.E.64.STRONG.GPU R12, desc[UR12][R14.64+-0x100] ;  /* 0xffff000c0e0c7980 */ /* 0x000ea2000c10fb00 */
[----:B------:R-:W-:Y:S01]  /*13f0*/  UMOV UR5, 0xffffffff ;  /* 0xffffffff00057882 */ /* 0x000fe20000000000 */
[----:B------:R-:W-:Y:S02]  /*1400*/  SHF.R.U32.HI R16, RZ, 0x1, R16 ;  /* 0x00000001ff107819 */ /* 0x000fe40000011610 */
[----:B--2---:R-:W-:Y:S01]  /*1410*/  ISETP.NE.AND P0, PT, R12, 0x63, PT ;  /* 0x000000630c00780c */ /* 0x004fe20003f05270 */
[----:B------:R-:W-:-:S12]  /*1420*/  BRA.DIV UR5, `(.L_x_237) ;  /* 0x0000003205107947 */ /* 0x000fd8000b800000 */
[----:B------:R-:W-:-:S13]  /*1430*/  VOTE.ANY P0, !P0 ;  /* 0x0000000000ff7806 */ /* 0x000fda0004000100 */
.L_x_276:
[----:B------:R-:W-:Y:S05]  /*1440*/  @P0 BRA `(.L_x_238) ;  /* 0xfffffffc00e00947 */ /* 0x000fea000383ffff */
.L_x_236:
[----:B------:R-:W-:Y:S01]  /*1450*/  UMOV UR5, 0xffffffff ;  /* 0xffffffff00057882 */ /* 0x000fe20000000000 */
[----:B------:R-:W-:Y:S02]  /*1460*/  ISETP.NE.AND P0, PT, R12, 0x65, PT ;  /* 0x000000650c00780c */ /* 0x000fe40003f05270 */
[----:B------:R-:W-:Y:S11]  /*1470*/  BRA.DIV UR5, `(.L_x_239) ;  /* 0x00000032051c7947 */ /* 0x000ff6000b800000 */
[----:B------:R-:W-:Y:S01]  /*1480*/  VOTE.ANY R10, PT, !P0 ;  /* 0x00000000000a7806 */ /* 0x000fe200040e0100 */
[----:B------:R-:W-:-:S03]  /*1490*/  VIADD R18, R18, 0xffffffe0 ;  /* 0xffffffe012127836 */ /* 0x000fc60000000000 */
[----:B------:R-:W-:-:S05]  /*14a0*/  LOP3.LUT R10, R10, 0x80000000, R8, 0xec, !PT ;  /* 0x800000000a0a7812 */ /* 0x000fca00078eec08 */
[----:B------:R-:W-:-:S05]  /*14b0*/  VIADD R15, R10, 0xffffffff ;  /* 0xffffffff0a0f7836 */ /* 0x000fca0000000000 */
[----:B------:R-:W-:-:S06]  /*14c0*/  LOP3.LUT R15, R10, R15, RZ, 0xc, !PT ;  /* 0x0000000f0a0f7212 */ /* 0x000fcc00078e0cff */
        /* <DEDUP_REMOVED lines=17> */
[----:B------:R-:W-:-:S03]  /*15e0*/  ISETP.NE.AND P0, PT, R12, 0x65, PT ;  /* 0x000000650c00780c */ /* 0x000fc60003f05270 */
[----:B------:R-:W-:-:S05]  /*15f0*/  IMAD.IADD R41, R13, 0x1, R16 ;  /* 0x000000010d297824 */ /* 0x000fca00078e0210 */
[----:B------:R-:W0:Y:S05]  /*1600*/  SHFL.DOWN PT, R16, R41, 0x10, R15 ;  /* 0x0a00000029107989 */ /* 0x000e2a00000e000f */
[----:B------:R-:W-:Y:S02]  /*1610*/  VOTE.ALL P0, P0 ;  /* 0x0000000000ff7806 */ /* 0x000fe40000000000 */
[----:B0-----:R-:W-:-:S04]  /*1620*/  SEL R16, R16, RZ, !P2 ;  /* 0x000000ff10107207 */ /* 0x001fc80005000000 */
[----:B------:R-:W-:-:S07]  /*1630*/  IADD3 R40, PT, PT, R41, R16, R40 ;  /* 0x0000001029287210 */ /* 0x000fce0007ffe028 */
.L_x_285:
[----:B------:R-:W-:Y:S05]  /*1640*/  @P0 BRA `(.L_x_240) ;  /* 0xfffffffc00380947 */ /* 0x000fea000383ffff */
.L_x_234:
[----:B------:R-:W-:Y:S01]  /*1650*/  ISETP.NE.AND P0, PT, R37, RZ, PT ;  /* 0x000000ff2500720c */ /* 0x000fe20003f05270 */
[----:B------:R-:W0:Y:S01]  /*1660*/  @!P1 S2R R11, SR_CgaCtaId ;  /* 0x00000000000b9919 */ /* 0x000e220000008800 */
[----:B------:R-:W-:Y:S01]  /*1670*/  @!P1 MOV R10, 0x400 ;  /* 0x00000400000a9802 */ /* 0x000fe20000000f00 */
[----:B------:R-:W-:Y:S02]  /*1680*/  @!P1 IMAD.IADD R9, R9, 0x1, R40 ;  /* 0x0000000109099824 */ /* 0x000fe400078e0228 */
[----:B------:R-:W-:Y:S02]  /*1690*/  @!P1 IMAD.MOV.U32 R8, RZ, RZ, 0x65 ;  /* 0x00000065ff089424 */ /* 0x000fe400078e00ff */
[----:B------:R-:W-:-:S03]  /*16a0*/  IMAD.MOV.U32 R38, RZ, RZ, R17 ;  /* 0x000000ffff267224 */ /* 0x000fc600078e0011 */
[----:B------:R1:W-:Y:S03]  /*16b0*/  @!P1 ST.E.64.STRONG.GPU desc[UR12][R44.64+0x100], R8 ;  /* 0x000100082c009985 */ /* 0x0003e6000c10fb0c */
[----:B------:R-:W-:Y:S01]  /*16c0*/  @!P0 MOV R12, 0x400 ;  /* 0x00000400000c8802 */ /* 0x000fe20000000f00 */
[----:B------:R-:W2:Y:S01]  /*16d0*/  @!P0 S2R R13, SR_CgaCtaId ;  /* 0x00000000000d8919 */ /* 0x000ea20000008800 */
[----:B------:R-:W-:Y:S01]  /*16e0*/  @!P0 IMAD.MOV.U32 R38, RZ, RZ, R40 ;  /* 0x000000ffff268224 */ /* 0x000fe200078e0028 */
[----:B0-----:R-:W-:-:S05]  /*16f0*/  @!P1 LEA R10, R11, R10, 0x18 ;  /* 0x0000000a0b0a9211 */ /* 0x001fca00078ec0ff */
[----:B------:R1:W-:Y:S04]  /*1700*/  @!P1 STS [R10+0x8], R9 ;  /* 0x000008090a009388 */ /* 0x0003e80000000800 */
[----:B------:R1:W-:Y:S01]  /*1710*/  @!P1 STS [R10+0x4], R40 ;  /* 0x000004280a009388 */ /* 0x0003e20000000800 */
[----:B--2---:R-:W-:-:S05]  /*1720*/  @!P0 LEA R13, R13, R12, 0x18 ;  /* 0x0000000c0d0d8211 */ /* 0x004fca00078ec0ff */
[----:B------:R1:W-:Y:S02]  /*1730*/  @!P0 STS [R13+0x54], R40 ;  /* 0x000054280d008388 */ /* 0x0003e40000000800 */
.L_x_228:
[----:B------:R-:W-:Y:S05]  /*1740*/  WARPSYNC.ALL ;  /* 0x0000000000007948 */ /* 0x000fea0003800000 */
[----:B------:R-:W0:Y:S08]  /*1750*/  S2UR UR7, SR_CgaCtaId ;  /* 0x00000000000779c3 */ /* 0x000e300000008800 */
[----:B------:R-:W-:Y:S01]  /*1760*/  BAR.SYNC.DEFER_BLOCKING 0x0 ;  /* 0x0000000000007b1d */ /* 0x000fe20000010000 */
[----:B------:R-:W-:-:S05]  /*1770*/  ISETP.NE.AND P0, PT, R35, RZ, PT ;  /* 0x000000ff2300720c */ /* 0x000fca0003f05270 */
[----:B------:R-:W-:Y:S02]  /*1780*/  UMOV UR5, 0x400 ;  /* 0x0000040000057882 */ /* 0x000fe40000000000 */
[----:B0-----:R-:W-:-:S09]  /*1790*/  ULEA UR5, UR7, UR5, 0x18 ;  /* 0x0000000507057291 */ /* 0x001fd2000f8ec0ff */
[----:B-1----:R-:W0:Y:S02]  /*17a0*/  LDS R8, [UR5+0x54] ;  /* 0x00005405ff087984 */ /* 0x002e240008000800 */
[----:B0-----:R-:W-:-:S05]  /*17b0*/  SEL R9, R8, RZ, P0 ;  /* 0x000000ff08097207 */ /* 0x001fca0000000000 */
[----:B------:R-:W-:-:S07]  /*17c0*/  IMAD.IADD R38, R9, 0x1, R38 ;  /* 0x0000000109267824 */ /* 0x000fce00078e0226 */
.L_x_227:
[----:B------:R-:W-:Y:S05]  /*17d0*/  BSYNC.RECONVERGENT B0 ;  /* 0x0000000000007941 */ /* 0x000fea0003800200 */
.L_x_225:
[----:B------:R-:W-:Y:S01]  /*17e0*/  IMAD.IADD R32, R32, 0x1, R38 ;  /* 0x0000000120207824 */ /* 0x000fe200078e0226 */
[----:B------:R-:W-:Y:S03]  /*17f0*/  BAR.SYNC.DEFER_BLOCKING 0x0 ;  /* 0x0000000000007b1d */ /* 0x000fe60000010000 */
[----:B------:R-:W-:-:S03]  /*1800*/  IMAD.IADD R29, R29, 0x1, R32 ;  /* 0x000000011d1d7824 */ /* 0x000fc600078e0220 */
[----:B------:R-:W1:Y:S01]  /*1810*/  LDCU.64 UR8, c[0x0][0x388] ;  /* 0x00007100ff0877ac */ /* 0x000e620008000a00 */
[----:B------:R-:W-:-:S04]  /*1820*/  IMAD.IADD R28, R28, 0x1, R29 ;  /* 0x000000011c1c7824 */ /* 0x000fc800078e021d */
[----:B------:R-:W-:-:S04]  /*1830*/  IMAD.IADD R27, R27, 0x1, R28 ;  /* 0x000000011b1b7824 */ /* 0x000fc800078e021c */
[----:B------:R-:W-:-:S04]  /*1840*/  IMAD.IADD R26, R26, 0x1, R27 ;  /* 0x000000011a1a7824 */ /* 0x000fc800078e021b */
[----:B------:R-:W-:-:S04]  /*1850*/  IMAD.IADD R25, R25, 0x1, R26 ;  /* 0x0000000119197824 */ /* 0x000fc800078e021a */
[----:B------:R-:W-:Y:S01]  /*1860*/  IMAD.IADD R24, R24, 0x1, R25 ;  /* 0x0000000118187824 */ /* 0x000fe200078e0219 */
[----:B------:R-:W-:Y:S03]  /*1870*/  STS [R33], R38 ;  /* 0x0000002621007388 */ /* 0x000fe60000000800 */
[----:B------:R-:W-:Y:S01]  /*1880*/  IMAD.IADD R23, R23, 0x1, R24 ;  /* 0x0000000117177824 */ /* 0x000fe200078e0218 */
[----:B------:R-:W-:Y:S03]  /*1890*/  STS [R33+0x4], R32 ;  /* 0x0000042021007388 */ /* 0x000fe60000000800 */
        /* <DEDUP_REMOVED lines=19> */
[----:B------:R-:W-:Y:S04]  /*19d0*/  STS [R33+0x2c], R20 ;  /* 0x00002c1421007388 */ /* 0x000fe80000000800 */
[----:B------:R-:W-:Y:S04]  /*19e0*/  STS [R33+0x30], R7 ;  /* 0x0000300721007388 */ /* 0x000fe80000000800 */
[----:B------:R-:W-:Y:S04]  /*19f0*/  STS [R33+0x34], R6 ;  /* 0x0000340621007388 */ /* 0x000fe80000000800 */
[----:B------:R-:W-:Y:S04]  /*1a00*/  STS [R33+0x38], R5 ;  /* 0x0000380521007388 */ /* 0x000fe80000000800 */
[----:B------:R-:W-:Y:S04]  /*1a10*/  STS [R33+0x3c], R4 ;  /* 0x00003c0421007388 */ /* 0x000fe80000000800 */
[----:B------:R-:W-:Y:S04]  /*1a20*/  STS [R33+0x40], R3 ;  /* 0x0000400321007388 */ /* 0x000fe80000000800 */
[----:B------:R1:W-:Y:S04]  /*1a30*/  STS [R33+0x44], R2 ;  /* 0x0000440221007388 */ /* 0x0003e80000000800 */
[----:B------:R-:W-:Y:S01]  /*1a40*/  STS [R33+0x48], R0 ;  /* 0x0000480021007388 */ /* 0x000fe20000000800 */
[----:B------:R-:W-:-:S03]  /*1a50*/  NOP ;  /* 0x0000000000007918 */ /* 0x000fc60000000000 */
[----:B0-----:R-:W0:Y:S01]  /*1a60*/  LDS R9, [R34] ;  /* 0x0000000022097984 */ /* 0x001e220000000800 */
[----:B-1----:R-:W-:-:S03]  /*1a70*/  IADD3 R2, P0, PT, R31, UR8, RZ ;  /* 0x000000081f027c10 */ /* 0x002fc6000ff1e0ff */
[----:B------:R-:W1:Y:S01]  /*1a80*/  LDS R7, [R34+0x80] ;  /* 0x0000800022077984 */ /* 0x000e620000000800 */
[----:B------:R-:W-:-:S03]  /*1a90*/  IADD3.X R3, PT, PT, R30, UR9, RZ, P0, !PT ;  /* 0x000000091e037c10 */ /* 0x000fc600087fe4ff */
        /* <DEDUP_REMOVED lines=17> */
[----:B0-----:R-:W-:Y:S04]  /*1bb0*/  STG.E desc[UR12][R2.64], R9 ;  /* 0x0000000902007986 */ /* 0x001fe8000c10190c */
[----:B-1----:R-:W-:Y:S04]  /*1bc0*/  STG.E desc[UR12][R2.64+0x80], R7 ;  /* 0x0000800702007986 */ /* 0x002fe8000c10190c */
[----:B--2---:R-:W-:Y:S04]  /*1bd0*/  STG.E desc[UR12][R2.64+0x100], R11 ;  /* 0x0001000b02007986 */ /* 0x004fe8000c10190c */
[----:B---3--:R-:W-:Y:S04]  /*1be0*/  STG.E desc[UR12][R2.64+0x180], R13 ;  /* 0x0001800d02007986 */ /* 0x008fe8000c10190c */
[----:B----4-:R-:W-:Y:S04]  /*1bf0*/  STG.E desc[UR12][R2.64+0x200], R5 ;  /* 0x0002000502007986 */ /* 0x010fe8000c10190c */
        /* <DEDUP_REMOVED lines=15> */
.L_x_224:
[----:B------:R-:W-:-:S04]  /*1cf0*/  ISETP.NE.U32.AND P0, PT, RZ, UR7, PT ;  /* 0x00000007ff007c0c */ /* 0x000fc8000bf05070 */
[----:B------:R-:W-:-:S13]  /*1d00*/  ISETP.NE.AND.EX P0, PT, RZ, UR4, PT, P0 ;  /* 0x00000004ff007c0c */ /* 0x000fda000bf05300 */
[----:B------:R-:W-:Y:S05]  /*1d10*/  @!P0 EXIT ;  /* 0x000000000000894d */ /* 0x000fea0003800000 */
[----:B------:R-:W0:Y:S02]  /*1d20*/  LDCU.64 UR4, c[0x0][0x380] ;  /* 0x00007000ff0477ac */ /* 0x000e240008000a00 */
[----:B0-----:R-:W-:-:S06]  /*1d30*/  UIMAD.WIDE UR4, UR6, 0x7b80, UR4 ;  /* 0x00007b80060478a5 */ /* 0x001fcc000f8e0204 */
[----:B------:R-:W-:Y:S02]  /*1d40*/  IMAD.U32 R2, RZ, RZ, UR4 ;  /* 0x00000004ff027e24 */ /* 0x000fe4000f8e00ff */
[----:B------:R-:W-:-:S05]  /*1d50*/  IMAD.U32 R3, RZ, RZ, UR5 ;  /* 0x00000005ff037e24 */ /* 0x000fca000f8e00ff */
[----:B------:R0:W2:Y:S01]  /*1d60*/  LDG.E R0, desc[UR12][R2.64] ;  /* 0x0000000c02007981 */ /* 0x0000a2000c1e1900 */
[----:B------:R-:W3:Y:S02]  /*1d70*/  S2R R31, SR_TID.X ;  /* 0x00000000001f7919 */ /* 0x000ee40000002100 */
[C---:B---3--:R-:W-:Y:S02]  /*1d80*/  LOP3.LUT R30, R31.reuse, 0x1f, RZ, 0xc0, !PT ;  /* 0x0000001f1f1e7812 */ /* 0x048fe400078ec0ff */
[----:B------:R-:W-:-:S05]  /*1d90*/  LOP3.LUT R5, R31, 0x3e0, RZ, 0xc0, !PT ;  /* 0x000003e01f057812 */ /* 0x000fca00078ec0ff */
[----:B------:R-:W-:-:S04]  /*1da0*/  IMAD R30, R5, 0x13, R30 ;  /* 0x00000013051e7824 */ /* 0x000fc800078e021e */
[C---:B------:R-:W-:Y:S01]  /*1db0*/  VIADD R4, R30.reuse, 0x20 ;  /* 0x000000201e047836 */ /* 0x040fe20000000000 */
[C---:B------:R-:W-:Y:S01]  /*1dc0*/  ISETP.GE.U32.AND P1, PT, R30.reuse, UR7, PT ;  /* 0x000000071e007c0c */ /* 0x040fe2000bf26070 */
[C---:B------:R-:W-:Y:S01]  /*1dd0*/  VIADD R5, R30.reuse, 0x40 ;  /* 0x000000401e057836 */ /* 0x040fe20000000000 */
[C---:B0-----:R-:W-:Y:S01]  /*1de0*/  LEA R2, P0, R30.reuse, UR4, 0x2 ;  /* 0x000000041e027c11 */ /* 0x041fe2000f8010ff */
[----:B------:R-:W-:Y:S01]  /*1df0*/  VIADD R3, R30, 0x80 ;  /* 0x000000801e037836 */ /* 0x000fe20000000000 */
[----:B------:R-:W-:Y:S01]  /*1e00*/  ISETP.GE.U32.AND P2, PT, R4, UR7, PT ;  /* 0x0000000704007c0c */ /* 0x000fe2000bf46070 */
[C---:B------:R-:W-:Y:S01]  /*1e10*/  VIADD R4, R30.reuse, 0xa0 ;  /* 0x000000a01e047836 */ /* 0x040fe20000000000 */
[----:B------:R-:W-:Y:S01]  /*1e20*/  ISETP.GE.U32.AND P3, PT, R5, UR7, PT ;  /* 0x0000000705007c0c */ /* 0x000fe2000bf66070 */
[----:B------:R-:W-:Y:S01]  /*1e30*/  VIADD R5, R30, 0xc0 ;  /* 0x000000c01e057836 */ /* 0x000fe20000000000 */
[----:B------:R-:W-:Y:S01]  /*1e40*/  ISETP.GE.U32.AND P5, PT, R3, UR7, PT ;  /* 0x0000000703007c0c */ /* 0x000fe2000bfa6070 */
[----:B------:R-:W-:Y:S01]  /*1e50*/  IMAD.X R3, RZ, RZ, UR5, P0 ;  /* 0x00000005ff037e24 */ /* 0x000fe200080e06ff */
[----:B------:R-:W-:Y:S01]  /*1e60*/  ISETP.GE.U32.AND P6, PT, R4, UR7, PT ;  /* 0x0000000704007c0c */ /* 0x000fe2000bfc6070 */
[C---:B------:R-:W-:Y:S01]  /*1e70*/  VIADD R6, R30.reuse, 0x60 ;  /* 0x000000601e067836 */ /* 0x040fe20000000000 */
[----:B------:R-:W-:Y:S01]  /*1e80*/  ISETP.GE.U32.AND P0, PT, R5, UR7, PT ;  /* 0x0000000705007c0c */ /* 0x000fe2000bf06070 */
[----:B------:R-:W-:-:S02]  /*1e90*/  VIADD R5, R30, 0xe0 ;  /* 0x000000e01e057836 */ /* 0x000fc40000000000 */
[----:B------:R-:W-:Y:S01]  /*1ea0*/  VIADD R37, R30, 0x100 ;  /* 0x000001001e257836 */ /* 0x000fe20000000000 */
[----:B------:R-:W-:Y:S01]  /*1eb0*/  ISETP.GE.U32.AND P4, PT, R6, UR7, PT ;  /* 0x0000000706007c0c */ /* 0x000fe2000bf86070 */
[C---:B------:R-:W-:Y:S02]  /*1ec0*/  VIADD R7, R30.reuse, 0x140 ;  /* 0x000001401e077836 */ /* 0x040fe40000000000 */
[C---:B------:R-:W-:Y:S02]  /*1ed0*/  VIADD R36, R30.reuse, 0x120 ;  /* 0x000001201e247836 */ /* 0x040fe40000000000 */
[C---:B------:R-:W-:Y:S02]  /*1ee0*/  VIADD R35, R30.reuse, 0x220 ;  /* 0x000002201e237836 */ /* 0x040fe40000000000 */
[----:B------:R-:W-:Y:S02]  /*1ef0*/  VIADD R34, R30, 0x240 ;  /* 0x000002401e227836 */ /* 0x000fe40000000000 */
[----:B--2---:R-:W-:-:S02]  /*1f00*/  IMAD.MOV.U32 R4, RZ, RZ, R0 ;  /* 0x000000ffff047224 */ /* 0x004fc400078e0000 */
[----:B------:R-:W2:Y:S02]  /*1f10*/  @!P1 LDG.E R0, desc[UR12][R2.64] ;  /* 0x0000000c02009981 */ /* 0x000ea4000c1e1900 */
[--C-:B------:R-:W-:Y:S01]  /*1f20*/  IMAD.MOV.U32 R12, RZ, RZ, R4.reuse ;  /* 0x000000ffff0c7224 */ /* 0x100fe200078e0004 */
[----:B------:R-:W-:Y:S01]  /*1f30*/  ISETP.GE.U32.AND P1, PT, R5, UR7, PT ;  /* 0x0000000705007c0c */ /* 0x000fe2000bf26070 */
[--C-:B------:R-:W-:Y:S02]  /*1f40*/  IMAD.MOV.U32 R8, RZ, RZ, R4.reuse ;  /* 0x000000ffff087224 */ /* 0x100fe400078e0004 */
[C---:B------:R-:W-:Y:S02]  /*1f50*/  VIADD R5, R30.reuse, 0x160 ;  /* 0x000001601e057836 */ /* 0x040fe40000000000 */
[--C-:B------:R-:W-:Y:S01]  /*1f60*/  IMAD.MOV.U32 R6, RZ, RZ, R4.reuse ;  /* 0x000000ffff067224 */ /* 0x100fe200078e0004 */
[----:B------:R-:W3:Y:S01]  /*1f70*/  @!P5 LDG.E R12, desc[UR12][R2.64+0x200] ;  /* 0x0002000c020cd981 */ /* 0x000ee2000c1e1900 */
[--C-:B------:R-:W-:Y:S01]  /*1f80*/  IMAD.MOV.U32 R14, RZ, RZ, R4.reuse ;  /* 0x000000ffff0e7224 */ /* 0x100fe200078e0004 */
[----:B------:R-:W-:Y:S01]  /*1f90*/  ISETP.GE.U32.AND P5, PT, R37, UR7, PT ;  /* 0x0000000725007c0c */ /* 0x000fe2000bfa6070 */
[----:B------:R-:W-:Y:S01]  /*1fa0*/  IMAD.MOV.U32 R16, RZ, RZ, R4 ;  /* 0x000000ffff107224 */ /* 0x000fe200078e0004 */
[----:B------:R-:W4:Y:S01]  /*1fb0*/  @!P3 LDG.E R8, desc[UR12][R2.64+0x100] ;  /* 0x0001000c0208b981 */ /* 0x000f22000c1e1900 */
[----:B------:R-:W-:Y:S01]  /*1fc0*/  ISETP.GE.U32.AND P3, PT, R5, UR7, PT ;  /* 0x0000000705007c0c */ /* 0x000fe2000bf66070 */
[----:B------:R-:W-:-:S02]  /*1fd0*/  VIADD R5, R30, 0x1a0 ;  /* 0x000001a01e057836 */ /* 0x000fc40000000000 */
[----:B------:R-:W4:Y:S01]  /*1fe0*/  @!P2 LDG.E R6, desc[UR12][R2.64+0x80] ;  /* 0x0000800c0206a981 */ /* 0x000f22000c1e1900 */
[----:B------:R-:W-:Y:S01]  /*1ff0*/  ISETP.GE.U32.AND P2, PT, R7, UR7, PT ;  /* 0x0000000707007c0c */ /* 0x000fe2000bf46070 */
[--C-:B------:R-:W-:Y:S02]  /*2000*/  IMAD.MOV.U32 R10, RZ, RZ, R4.reuse ;  /* 0x000000ffff0a7224 */ /* 0x100fe400078e0004 */
[----:B------:R-:W4:Y:S01]  /*2010*/  @!P6 LDG.E R14, desc[UR12][R2.64+0x280] ;  /* 0x0002800c020ee981 */ /* 0x000f22000c1e1900 */
[----:B------:R-:W-:Y:S01]  /*2020*/  ISETP.GE.U32.AND P6, PT, R36, UR7, PT ;  /* 0x0000000724007c0c */ /* 0x000fe2000bfc6070 */
[----:B------:R-:W-:Y:S02]  /*2030*/  IMAD.MOV.U32 R20, RZ, RZ, R4 ;  /* 0x000000ffff147224 */ /* 0x000fe400078e0004 */
[----:B------:R-:W4:Y:S01]  /*2040*/  @!P0 LDG.E R16, desc[UR12][R2.64+0x300] ;  /* 0x0003000c02108981 */ /* 0x000f22000c1e1900 */
[----:B------:R-:W-:Y:S01]  /*2050*/  ISETP.GE.U32.AND P0, PT, R5, UR7, PT ;  /* 0x0000000705007c0c */ /* 0x000fe2000bf06070 */
[----:B------:R-:W-:-:S02]  /*2060*/  VIADD R7, R30, 0x180 ;  /* 0x000001801e077836 */ /* 0x000fc40000000000 */
[C---:B------:R-:W-:Y:S01]  /*2070*/  VIADD R5, R30.reuse, 0x1e0 ;  /* 0x000001e01e057836 */ /* 0x040fe20000000000 */
[----:B------:R-:W4:Y:S01]  /*2080*/  @!P4 LDG.E R10, desc[UR12][R2.64+0x180] ;  /* 0x0001800c020ac981 */ /* 0x000f22000c1e1900 */
[--C-:B------:R-:W-:Y:S01]  /*2090*/  IMAD.MOV.U32 R18, RZ, RZ, R4.reuse ;  /* 0x000000ffff127224 */ /* 0x100fe200078e0004 */
[----:B------:R-:W-:Y:S01]  /*20a0*/  ISETP.GE.U32.AND P4, PT, R7, UR7, PT ;  /* 0x0000000707007c0c */ /* 0x000fe2000bf86070 */
[--C-:B------:R-:W-:Y:S01]  /*20b0*/  IMAD.MOV.U32 R22, RZ, RZ, R4.reuse ;  /* 0x000000ffff167224 */ /* 0x100fe200078e0004 */
[----:B------:R-:W4:Y:S01]  /*20c0*/  @!P5 LDG.E R20, desc[UR12][R2.64+0x400] ;  /* 0x0004000c0214d981 */ /* 0x000f22000c1e1900 */
[--C-:B------:R-:W-:Y:S01]  /*20d0*/  IMAD.MOV.U32 R24, RZ, RZ, R4.reuse ;  /* 0x000000ffff187224 */ /* 0x100fe200078e0004 */
[----:B------:R-:W-:Y:S01]  /*20e0*/  ISETP.GE.U32.AND P5, PT, R5, UR7, PT ;  /* 0x0000000705007c0c */ /* 0x000fe2000bfa6070 */
[----:B------:R-:W-:Y:S01]  /*20f0*/  IMAD.MOV.U32 R26, RZ, RZ, R4 ;  /* 0x000000ffff1a7224 */ /* 0x000fe200078e0004 */
[----:B------:R-:W4:Y:S01]  /*2100*/  @!P1 LDG.E R18, desc[UR12][R2.64+0x380] ;  /* 0x0003800c02129981 */ /* 0x000f22000c1e1900 */
[----:B------:R-:W-:-:S02]  /*2110*/  VIADD R7, R30, 0x1c0 ;  /* 0x000001c01e077836 */ /* 0x000fc40000000000 */
[----:B------:R-:W-:Y:S01]  /*2120*/  VIADD R5, R30, 0x200 ;  /* 0x000002001e057836 */ /* 0x000fe20000000000 */
[----:B------:R-:W4:Y:S02]  /*2130*/  @!P6 LDG.E R22, desc[UR12][R2.64+0x480] ;  /* 0x0004800c0216e981 */ /* 0x000f24000c1e1900 */
[----:B------:R-:W-:Y:S02]  /*2140*/  ISETP.GE.U32.AND P1, PT, R7, UR7, PT ;  /* 0x0000000707007c0c */ /* 0x000fe4000bf26070 */
[----:B------:R-:W4:Y:S01]  /*2150*/  @!P2 LDG.E R24, desc[UR12][R2.64+0x500] ;  /* 0x0005000c0218a981 */ /* 0x000f22000c1e1900 */
[----:B------:R-:W-:Y:S02]  /*2160*/  ISETP.GE.U32.AND P6, PT, R5, UR7, PT ;  /* 0x0000000705007c0c */ /* 0x000fe4000bfc6070 */
[----:B------:R-:W-:Y:S01]  /*2170*/  ISETP.GE.U32.AND P2, PT, R35, UR7, PT ;  /* 0x0000000723007c0c */ /* 0x000fe2000bf46070 */
[----:B------:R-:W4:Y:S01]  /*2180*/  @!P3 LDG.E R26, desc[UR12][R2.64+0x580] ;  /* 0x0005800c021ab981 */ /* 0x000f22000c1e1900 */
[----:B------:R-:W-:Y:S01]  /*2190*/  ISETP.GE.U32.AND P3, PT, R34, UR7, PT ;  /* 0x0000000722007c0c */ /* 0x000fe2000bf66070 */
[----:B------:R-:W-:-:S02]  /*21a0*/  IMAD.MOV.U32 R28, RZ, RZ, R4 ;  /* 0x000000ffff1c7224 */ /* 0x000fc400078e0004 */
[--C-:B------:R-:W-:Y:S02]  /*21b0*/  IMAD.MOV.U32 R40, RZ, RZ, R4.reuse ;  /* 0x000000ffff287224 */ /* 0x100fe400078e0004 */
[--C-:B------:R-:W-:Y:S02]  /*21c0*/  IMAD.MOV.U32 R42, RZ, RZ, R4.reuse ;  /* 0x000000ffff2a7224 */ /* 0x100fe400078e0004 */
[--C-:B------:R-:W-:Y:S01]  /*21d0*/  IMAD.MOV.U32 R44, RZ, RZ, R4.reuse ;  /* 0x000000ffff2c7224 */ /* 0x100fe200078e0004 */
[----:B------:R-:W4:Y:S01]  /*21e0*/  @!P4 LDG.E R28, desc[UR12][R2.64+0x600] ;  /* 0x0006000c021cc981 */ /* 0x000f22000c1e1900 */
[--C-:B------:R-:W-:Y:S02]  /*21f0*/  IMAD.MOV.U32 R5, RZ, RZ, R4.reuse ;  /* 0x000000ffff057224 */ /* 0x100fe400078e0004 */
[----:B------:R-:W-:Y:S01]  /*2200*/  IMAD.MOV.U32 R7, RZ, RZ, R4 ;  /* 0x000000ffff077224 */ /* 0x000fe200078e0004 */
[----:B------:R-:W4:Y:S04]  /*2210*/  @!P0 LDG.E R40, desc[UR12][R2.64+0x680] ;  /* 0x0006800c02288981 */ /* 0x000f28000c1e1900 */
[----:B------:R-:W4:Y:S04]  /*2220*/  @!P1 LDG.E R42, desc[UR12][R2.64+0x700] ;  /* 0x0007000c022a9981 */ /* 0x000f28000c1e1900 */
[----:B------:R-:W4:Y:S04]  /*2230*/  @!P5 LDG.E R44, desc[UR12][R2.64+0x780] ;  /* 0x0007800c022cd981 */ /* 0x000f28000c1e1900 */
[----:B------:R-:W4:Y:S04]  /*2240*/  @!P6 LDG.E R5, desc[UR12][R2.64+0x800] ;  /* 0x0008000c0205e981 */ /* 0x000f28000c1e1900 */
[----:B------:R-:W4:Y:S04]  /*2250*/  @!P2 LDG.E R7, desc[UR12][R2.64+0x880] ;  /* 0x0008800c0207a981 */ /* 0x000f28000c1e1900 */
[----:B------:R-:W4:Y:S01]  /*2260*/  @!P3 LDG.E R4, desc[UR12][R2.64+0x900] ;  /* 0x0009000c0204b981 */ /* 0x000f22000c1e1900 */
[----:B------:R-:W0:Y:S01]  /*2270*/  S2R R38, SR_LANEID ;  /* 0x0000000000267919 */ /* 0x000e220000000000 */
[----:B------:R-:W1:Y:S01]  /*2280*/  S2UR UR5, SR_CgaCtaId ;  /* 0x00000000000579c3 */ /* 0x000e620000008800 */
[----:B------:R-:W-:Y:S01]  /*2290*/  SHF.R.U32.HI R41, RZ, 0x5, R31 ;  /* 0x00000005ff297819 */ /* 0x000fe2000001161f */
[----:B------:R-:W-:-:S02]  /*22a0*/  UMOV UR4, 0x400 ;  /* 0x0000040000047882 */ /* 0x000fc40000000000 */
[----:B-1----:R-:W-:Y:S02]  /*22b0*/  ULEA UR4, UR5, UR4, 0x18 ;  /* 0x0000000405047291 */ /* 0x002fe4000f8ec0ff */
[----:B0-----:R-:W-:-:S05]  /*22c0*/  IMAD R29, R41, 0x260, R38 ;  /* 0x00000260291d7824 */ /* 0x001fca00078e0226 */
[----:B------:R-:W-:Y:S01]  /*22d0*/  LEA R29, R29, UR4, 0x2 ;  /* 0x000000041d1d7c11 */ /* 0x000fe2000f8e10ff */
[----:B------:R-:W-:-:S04]  /*22e0*/  UISETP.NE.AND UP0, UPT, UR6, URZ, UPT ;  /* 0x000000ff0600728c */ /* 0x000fc8000bf05270 */
[----:B--2---:R-:W-:Y:S04]  /*22f0*/  STS [R29], R0 ;  /* 0x000000001d007388 */ /* 0x004fe80000000800 */
[----:B---3--:R-:W-:Y:S04]  /*2300*/  STS [R29+0x200], R12 ;  /* 0x0002000c1d007388 */ /* 0x008fe80000000800 */
[----:B----4-:R0:W-:Y:S04]  /*2310*/  STS [R29+0x100], R8 ;  /* 0x000100081d007388 */ /* 0x0101e80000000800 */
[----:B------:R1:W-:Y:S01]  /*2320*/  STS [R29+0x80], R6 ;  /* 0x000080061d007388 */ /* 0x0003e20000000800 */
[----:B0-----:R-:W-:-:S03]  /*2330*/  IMAD R8, R38, 0x48, R29 ;  /* 0x0000004826087824 */ /* 0x001fc600078e021d */
        /* <DEDUP_REMOVED lines=16> */
[----:B------:R1:W0:Y:S04]  /*2440*/  LDS R32, [R8] ;  /* 0x0000000008207984 */ /* 0x0002280000000800 */
        /* <DEDUP_REMOVED lines=19> */
[----:B--234-:R-:W-:Y:S05]  /*2580*/  BRA.U UP0, `(.L_x_241) ;  /* 0x0000000500047547 */ /* 0x01cfea000b800000 */
[----:B01----:R-:W-:Y:S02]  /*2590*/  IADD3 R8, PT, PT, R28, R33, R32 ;  /* 0x000000211c087210 */ /* 0x003fe40007ffe020 */
[----:B------:R-:W-:Y:S02]  /*25a0*/  ISETP.NE.AND P1, PT, R38, 0x1f, PT ;  /* 0x0000001f2600780c */ /* 0x000fe40003f25270 */
[----:B------:R-:W-:Y:S02]  /*25b0*/  IADD3 R8, PT, PT, R26, R27, R8 ;  /* 0x0000001b1a087210 */ /* 0x000fe40007ffe008 */
[----:B------:R-:W-:Y:S02]  /*25c0*/  ISETP.NE.AND P2, PT, R41, 0xc, PT ;  /* 0x0000000c2900780c */ /* 0x000fe40003f45270 */
        /* <DEDUP_REMOVED lines=47> */
[----:B------:R-:W-:-:S04]  /*28c0*/  ISETP.NE.AND P0, PT, R41, 0x8, PT ;  /* 0x000000082900780c */ /* 0x000fc80003f05270 */
[----:B------:R-:W-:Y:S02]  /*28d0*/  SEL R8, R15, R8, !P0 ;  /* 0x000000080f087207 */ /* 0x000fe40004000000 */
[C---:B------:R-:W-:Y:S02]  /*28e0*/  ISETP.NE.AND P0, PT, R41.reuse, 0xa, PT ;  /* 0x0000000a2900780c */ /* 0x040fe40003f05270 */
[----:B------:R-:W-:Y:S02]  /*28f0*/  SEL R8, R16, R8, !P1 ;  /* 0x0000000810087207 */ /* 0x000fe40004800000 */
[----:B------:R-:W-:Y:S02]  /*2900*/  ISETP.NE.AND P1, PT, R41, 0xb, PT ;  /* 0x0000000b2900780c */ /* 0x000fe40003f25270 */
[----:B------:R-:W-:Y:S02]  /*2910*/  SEL R8, R17, R8, !P0 ;  /* 0x0000000811087207 */ /* 0x000fe40004000000 */
[----:B------:R-:W-:-:S02]  /*2920*/  ISETP.GE.U32.AND P0, PT, R31, 0x20, PT ;  /* 0x000000201f00780c */ /* 0x000fc40003f06070 */
[----:B------:R-:W-:Y:S01]  /*2930*/  SEL R8, R18, R8, !P1 ;  /* 0x0000000812087207 */ /* 0x000fe20004800000 */
[----:B------:R-:W-:Y:S01]  /*2940*/  @!P2 IMAD.IADD R8, R19, 0x1, R18 ;  /* 0x000000011308a824 */ /* 0x000fe200078e0212 */
[----:B------:R-:W-:-:S04]  /*2950*/  ISETP.NE.AND P1, PT, R38, RZ, PT ;  /* 0x000000ff2600720c */ /* 0x000fc80003f25270 */
[----:B------:R-:W-:Y:S02]  /*2960*/  SEL R40, R40, RZ, P1 ;  /* 0x000000ff28287207 */ /* 0x000fe40000800000 */
[----:B------:R-:W-:-:S04]  /*2970*/  SEL R8, R8, RZ, P0 ;  /* 0x000000ff08087207 */ /* 0x000fc80000000000 */
[----:B-----5:R-:W-:Y:S01]  /*2980*/  IADD3 R39, PT, PT, R8, R40, R39 ;  /* 0x0000002808277210 */ /* 0x020fe20007ffe027 */
[----:B------:R-:W-:Y:S06]  /*2990*/  BRA `(.L_x_242) ;  /* 0x0000000c00547947 */ /* 0x000fec0003800000 */
.L_x_241:
[----:B01----:R-:W-:Y:S02]  /*29a0*/  IADD3 R8, PT, PT, R28, R33, R32 ;  /* 0x000000211c087210 */ /* 0x003fe40007ffe020 */
[----:B------:R-:W-:Y:S02]  /*29b0*/  ISETP.NE.AND P1, PT, R38, 0x1f, PT ;  /* 0x0000001f2600780c */ /* 0x000fe40003f25270 */
        /* <DEDUP_REMOVED lines=9> */
[----:B-----5:R-:W-:-:S05]  /*2a50*/  IADD3 R39, PT, PT, R9, R0, R8 ;  /* 0x0000000009277210 */ /* 0x020fca0007ffe008 */
        /* <DEDUP_REMOVED lines=28> */
[----:B------:R-:W-:Y:S01]  /*2c20*/  IMAD.IADD R14, R14, 0x1, R13 ;  /* 0x000000010e0e7824 */ /* 0x000fe200078e020d */
[----:B------:R-:W0:Y:S02]  /*2c30*/  LDS R11, [UR4+0x40] ;  /* 0x00004004ff0b7984 */ /* 0x000e240008000800 */
        /* <DEDUP_REMOVED lines=14> */
[----:B------:R-:W-:-:S04]  /*2d20*/  ISETP.NE.AND P0, PT, R41, 0xa, PT ;  /* 0x0000000a2900780c */ /* 0x000fc80003f05270 */
[----:B------:R-:W-:Y:S01]  /*2d30*/  SEL R8, R17, R8, !P0 ;  /* 0x0000000811087207 */ /* 0x000fe20004000000 */
[----:B------:R-:W-:Y:S01]  /*2d40*/  IMAD.IADD R17, R40, 0x1, -R39 ;  /* 0x0000000128117824 */ /* 0x000fe200078e0a27 */
[----:B------:R-:W-:-:S04]  /*2d50*/  ISETP.NE.AND P0, PT, R41, 0xb, PT ;  /* 0x0000000b2900780c */ /* 0x000fc80003f05270 */
[----:B------:R-:W-:Y:S02]  /*2d60*/  SEL R8, R18, R8, !P0 ;  /* 0x0000000812087207 */ /* 0x000fe40004000000 */
[----:B------:R-:W-:Y:S01]  /*2d70*/  ISETP.GT.U32.AND P0, PT, R31, 0x1f, PT ;  /* 0x0000001f1f00780c */ /* 0x000fe20003f04070 */
[----:B0-----:R-:W-:Y:S01]  /*2d80*/  IMAD.IADD R11, R19, 0x1, R11 ;  /* 0x00000001130b7824 */ /* 0x001fe200078e020b */
        /* <DEDUP_REMOVED lines=22> */
.L_x_288:
[----:B------:R-:W-:Y:S05]  /*2ef0*/  @!P0 BRA `(.L_x_245) ;  /* 0x0000000000248947 */ /* 0x000fea0003800000 */
[----:B------:R-:W-:-:S07]  /*2f00*/  IMAD.MOV.U32 R14, RZ, RZ, 0x1de ;  /* 0x000001deff0e7424 */ /* 0x000fce00078e00ff */
.L_x_247:
[----:B------:R-:W-:Y:S05]  /*2f10*/  NANOSLEEP R14 ;  /* 0x0000000e0000735d */ /* 0x000fea0003800000 */
[----:B------:R-:W2:Y:S01]  /*2f20*/  LD.E.64.STRONG.GPU R8, desc[UR12][R12.64+0x100] ;  /* 0x0001000c0c087980 */ /* 0x000ea2000c10fb00 */
[----:B------:R-:W-:Y:S01]  /*2f30*/  UMOV UR5, 0xffffffff ;  /* 0xffffffff00057882 */ /* 0x000fe20000000000 */
[----:B------:R-:W-:Y:S02]  /*2f40*/  SHF.R.U32.HI R14, RZ, 0x1, R14 ;  /* 0x00000001ff0e7819 */ /* 0x000fe4000001160e */
[----:B--2---:R-:W-:Y:S01]  /*2f50*/  ISETP.NE.AND P0, PT, R8, 0x63, PT ;  /* 0x000000630800780c */ /* 0x004fe20003f05270 */
[----:B------:R-:W-:-:S12]  /*2f60*/  BRA.DIV UR5, `(.L_x_246) ;  /* 0x0000001a05607947 */ /* 0x000fd8000b800000 */
[----:B------:R-:W-:-:S13]  /*2f70*/  VOTE.ANY P0, !P0 ;  /* 0x0000000000ff7806 */ /* 0x000fda0004000100 */
.L_x_291:
[----:B------:R-:W-:Y:S05]  /*2f80*/  @P0 BRA `(.L_x_247) ;  /* 0xfffffffc00e00947 */ /* 0x000fea000383ffff */
.L_x_245:
[----:B------:R-:W-:Y:S01]  /*2f90*/  UMOV UR5, 0xffffffff ;  /* 0xffffffff00057882 */ /* 0x000fe20000000000 */
[----:B------:R-:W-:Y:S02]  /*2fa0*/  ISETP.NE.AND P2, PT, R8, 0x65, PT ;  /* 0x000000650800780c */ /* 0x000fe40003f45270 */
[----:B------:R-:W-:Y:S11]  /*2fb0*/  BRA.DIV UR5, `(.L_x_248) ;  /* 0x0000001a056c7947 */ /* 0x000ff6000b800000 */
[----:B------:R-:W0:Y:S01]  /*2fc0*/  S2R R19, SR_GEMASK ;  /* 0x0000000000137919 */ /* 0x000e220000003c00 */
[----:B------:R-:W-:-:S04]  /*2fd0*/  VOTE.ANY R10, PT, !P2 ;  /* 0x00000000000a7806 */ /* 0x000fc800050e0100 */
[----:B0-----:R-:W-:-:S05]  /*2fe0*/  LOP3.LUT R10, R10, 0x80000000, R19, 0xec, !PT ;  /* 0x800000000a0a7812 */ /* 0x001fca00078eec13 */
[----:B------:R-:W-:-:S05]  /*2ff0*/  VIADD R13, R10, 0xffffffff ;  /* 0xffffffff0a0d7836 */ /* 0x000fca0000000000 */
[----:B------:R-:W-:Y:S01]  /*3000*/  LOP3.LUT R13, R10, R13, RZ, 0xc, !PT ;  /* 0x0000000d0a0d7212 */ /* 0x000fe200078e0cff */
[----:B------:R-:W-:-:S03]  /*3010*/  VIADD R10, R38, 0x2 ;  /* 0x00000002260a7836 */ /* 0x000fc60000000000 */
[----:B------:R-:W0:Y:S02]  /*3020*/  POPC R15, R13 ;  /* 0x0000000d000f7309 */ /* 0x000e240000000000 */
[----:B0-----:R-:W0:Y:S01]  /*3030*/  SHFL.DOWN PT, R16, R9, 0x1, R15 ;  /* 0x0820000009107989 */ /* 0x001e2200000e000f */
[----:B------:R-:W-:-:S04]  /*3040*/  ISETP.GE.AND P0, PT, R38, R15, PT ;  /* 0x0000000f2600720c */ /* 0x000fc80003f06270 */
[----:B0-----:R-:W-:Y:S02]  /*3050*/  SEL R16, R16, RZ, !P0 ;  /* 0x000000ff10107207 */ /* 0x001fe40004000000 */
[----:B------:R-:W-:Y:S01]  /*3060*/  ISETP.GT.AND P0, PT, R10, R15, PT ;  /* 0x0000000f0a00720c */ /* 0x000fe20003f04270 */
[----:B------:R-:W-:Y:S02]  /*3070*/  VIADD R10, R38, 0x4 ;  /* 0x00000004260a7836 */ /* 0x000fe40000000000 */
[----:B------:R-:W-:-:S05]  /*3080*/  IMAD.IADD R12, R16, 0x1, R9 ;  /* 0x00000001100c7824 */ /* 0x000fca00078e0209 */
[----:B------:R-:W0:Y:S02]  /*3090*/  SHFL.DOWN PT, R16, R12, 0x2, R15 ;  /* 0x084000000c107989 */ /* 0x000e2400000e000f */
[----:B0-----:R-:W-:Y:S02]  /*30a0*/  SEL R39, R16, RZ, !P0 ;  /* 0x000000ff10277207 */ /* 0x001fe40004000000 */
[----:B------:R-:W-:Y:S01]  /*30b0*/  ISETP.GT.AND P0, PT, R10, R15, PT ;  /* 0x0000000f0a00720c */ /* 0x000fe20003f04270 */
[----:B------:R-:W-:Y:S02]  /*30c0*/  VIADD R10, R38, 0x8 ;  /* 0x00000008260a7836 */ /* 0x000fe40000000000 */
[----:B------:R-:W-:Y:S02]  /*30d0*/  IMAD.IADD R40, R12, 0x1, R39 ;  /* 0x000000010c287824 */ /* 0x000fe400078e0227 */
[----:B------:R-:W0:Y:S03]  /*30e0*/  LDC.64 R12, c[0x0][0x390] ;  /* 0x0000e400ff0c7b82 */ /* 0x000e260000000a00 */
[----:B------:R-:W1:Y:S02]  /*30f0*/  SHFL.DOWN PT, R16, R40, 0x4, R15 ;  /* 0x0880000028107989 */ /* 0x000e6400000e000f */
[----:B-1----:R-:W-:-:S02]  /*3100*/  SEL R9, R16, RZ, !P0 ;  /* 0x000000ff10097207 */ /* 0x002fc40004000000 */
[----:B------:R-:W-:-:S03]  /*3110*/  ISETP.GT.AND P0, PT, R10, R15, PT ;  /* 0x0000000f0a00720c */ /* 0x000fc60003f04270 */
[----:B------:R-:W-:Y:S01]  /*3120*/  IMAD.IADD R9, R40, 0x1, R9 ;  /* 0x0000000128097824 */ /* 0x000fe200078e0209 */
[----:B0-----:R-:W-:-:S04]  /*3130*/  IADD3 R40, P3, PT, R12, 0x100, RZ ;  /* 0x000001000c287810 */ /* 0x001fc80007f7e0ff */
[----:B------:R-:W0:Y:S01]  /*3140*/  SHFL.DOWN PT, R16, R9, 0x8, R15 ;  /* 0x0900000009107989 */ /* 0x000e2200000e000f */
[----:B------:R-:W-:Y:S01]  /*3150*/  IMAD.X R41, RZ, RZ, R13, P3 ;  /* 0x000000ffff297224 */ /* 0x000fe200018e060d */
[----:B0-----:R-:W-:Y:S02]  /*3160*/  SEL R16, R16, RZ, !P0 ;  /* 0x000000ff10107207 */ /* 0x001fe40004000000 */
[----:B------:R-:W-:Y:S01]  /*3170*/  ISETP.NE.AND P0, PT, R8, 0x65, PT ;  /* 0x000000650800780c */ /* 0x000fe20003f05270 */
[----:B------:R-:W-:Y:S02]  /*3180*/  VIADD R8, R38, 0x10 ;  /* 0x0000001026087836 */ /* 0x000fe40000000000 */
[----:B------:R-:W-:-:S03]  /*3190*/  IMAD.IADD R44, R9, 0x1, R16 ;  /* 0x00000001092c7824 */ /* 0x000fc600078e0210 */
[----:B------:R-:W-:Y:S02]  /*31a0*/  ISETP.GT.AND P2, PT, R8, R15, PT ;  /* 0x0000000f0800720c */ /* 0x000fe40003f44270 */
[----:B------:R-:W0:Y:S05]  /*31b0*/  SHFL.DOWN PT, R16, R44, 0x10, R15 ;  /* 0x0a0000002c107989 */ /* 0x000e2a00000e000f */
[----:B------:R-:W-:Y:S02]  /*31c0*/  VOTE.ALL P0, P0 ;  /* 0x0000000000ff7806 */ /* 0x000fe40000000000 */
[----:B0-----:R-:W-:-:S05]  /*31d0*/  SEL R9, R16, RZ, !P2 ;  /* 0x000000ff10097207 */ /* 0x001fca0005000000 */
[----:B------:R-:W-:-:S07]  /*31e0*/  IMAD.IADD R12, R44, 0x1, R9 ;  /* 0x000000012c0c7824 */ /* 0x000fce00078e0209 */
.L_x_300:
[----:B------:R-:W-:Y:S05]  /*31f0*/  @!P0 BRA `(.L_x_249) ;  /* 0x0000000000dc8947 */ /* 0x000fea0003800000 */
[----:B------:R-:W-:-:S07]  /*3200*/  IMAD.MOV.U32 R39, RZ, RZ, 0x1de ;  /* 0x000001deff277424 */ /* 0x000fce00078e00ff */
.L_x_255:
        /* <DEDUP_REMOVED lines=8> */
.L_x_303:
[----:B------:R-:W-:Y:S05]  /*3290*/  @!P0 BRA `(.L_x_251) ;  /* 0x0000000000248947 */ /* 0x000fea0003800000 */
[----:B------:R-:W-:-:S07]  /*32a0*/  IMAD.MOV.U32 R13, RZ, RZ, R39 ;  /* 0x000000ffff0d7224 */ /* 0x000fce00078e0027 */
.L_x_253:
[----:B------:R-:W-:Y:S05]  /*32b0*/  NANOSLEEP R13 ;  /* 0x0000000d0000735d */ /* 0x000fea0003800000 */
[----:B------:R-:W2:Y:S01]  /*32c0*/  LD.E.64.STRONG.GPU R8, desc[UR12][R14.64+-0x100] ;  /* 0xffff000c0e087980 */ /* 0x000ea2000c10fb00 */
[----:B------:R-:W-:Y:S01]  /*32d0*/  UMOV UR5, 0xffffffff ;  /* 0xffffffff00057882 */ /* 0x000fe20000000000 */
[----:B------:R-:W-:Y:S02]  /*32e0*/  SHF.R.U32.HI R13, RZ, 0x1, R13 ;  /* 0x00000001ff0d7819 */ /* 0x000fe4000001160d */
[----:B--2---:R-:W-:Y:S01]  /*32f0*/  ISETP.NE.AND P0, PT, R8, 0x63, PT ;  /* 0x000000630800780c */ /* 0x004fe20003f05270 */
[----:B------:R-:W-:-:S12]  /*3300*/  BRA.DIV UR5, `(.L_x_252) ;  /* 0x0000001a05bc7947 */ /* 0x000fd8000b800000 */
[----:B------:R-:W-:-:S13]  /*3310*/  VOTE.ANY P0, !P0 ;  /* 0x0000000000ff7806 */ /* 0x000fda0004000100 */
.L_x_306:
[----:B------:R-:W-:Y:S05]  /*3320*/  @P0 BRA `(.L_x_253) ;  /* 0xfffffffc00e00947 */ /* 0x000fea000383ffff */
.L_x_251:
[----:B------:R-:W-:Y:S01]  /*3330*/  UMOV UR5, 0xffffffff ;  /* 0xffffffff00057882 */ /* 0x000fe20000000000 */
[----:B------:R-:W-:Y:S02]  /*3340*/  ISETP.NE.AND P0, PT, R8, 0x65, PT ;  /* 0x000000650800780c */ /* 0x000fe40003f05270 */
[----:B------:R-:W-:Y:S11]  /*3350*/  BRA.DIV UR5, `(.L_x_254) ;  /* 0x0000001a05c87947 */ /* 0x000ff6000b800000 */
[----:B------:R-:W-:Y:S01]  /*3360*/  VOTE.ANY R10, PT, !P0 ;  /* 0x00000000000a7806 */ /* 0x000fe200040e0100 */
[----:B------:R-:W-:-:S03]  /*3370*/  VIADD R18, R18, 0xffffffe0 ;  /* 0xffffffe012127836 */ /* 0x000fc60000000000 */
[----:B------:R-:W-:-:S05]  /*3380*/  LOP3.LUT R10, R10, 0x80000000, R19, 0xec, !PT ;  /* 0x800000000a0a7812 */ /* 0x000fca00078eec13 */
        /* <DEDUP_REMOVED lines=14> */
[----:B------:R-:W-:-:S05]  /*3470*/  IMAD.IADD R45, R44, 0x1, R45 ;  /* 0x000000012c2d7824 */ /* 0x000fca00078e022d */
[----:B------:R-:W0:Y:S02]  /*3480*/  SHFL.DOWN PT, R16, R45, 0x4, R15 ;  /* 0x088000002d107989 */ /* 0x000e2400000e000f */
[----:B0-----:R-:W-:Y:S02]  /*3490*/  SEL R16, R16, RZ, !P0 ;  /* 0x000000ff10107207 */ /* 0x001fe40004000000 */
[----:B------:R-:W-:-:S03]  /*34a0*/  ISETP.GT.AND P0, PT, R10, R15, PT ;  /* 0x0000000f0a00720c */ /* 0x000fc60003f04270 */
[----:B------:R-:W-:-:S05]  /*34b0*/  IMAD.IADD R9, R45, 0x1, R16 ;  /* 0x000000012d097824 */ /* 0x000fca00078e0210 */
[----:B------:R-:W0:Y:S02]  /*34c0*/  SHFL.DOWN PT, R16, R9, 0x8, R15 ;  /* 0x0900000009107989 */ /* 0x000e2400000e000f */
[----:B0-----:R-:W-:Y:S02]  /*34d0*/  SEL R16, R16, RZ, !P0 ;  /* 0x000000ff10107207 */ /* 0x001fe40004000000 */
[----:B------:R-:W-:Y:S01]  /*34e0*/  ISETP.NE.AND P0, PT, R8, 0x65, PT ;  /* 0x000000650800780c */ /* 0x000fe20003f05270 */
[----:B------:R-:W-:Y:S02]  /*34f0*/  VIADD R8, R38, 0x10 ;  /* 0x0000001026087836 */ /* 0x000fe40000000000 */
[----:B------:R-:W-:-:S03]  /*3500*/  IMAD.IADD R44, R9, 0x1, R16 ;  /* 0x00000001092c7824 */ /* 0x000fc600078e0210 */
[----:B------:R-:W-:Y:S02]  /*3510*/  ISETP.GT.AND P2, PT, R8, R15, PT ;  /* 0x0000000f0800720c */ /* 0x000fe40003f44270 */
[----:B------:R-:W0:Y:S05]  /*3520*/  SHFL.DOWN PT, R16, R44, 0x10, R15 ;  /* 0x0a0000002c107989 */ /* 0x000e2a00000e000f */
[----:B------:R-:W-:Y:S02]  /*3530*/  VOTE.ALL P0, P0 ;  /* 0x0000000000ff7806 */ /* 0x000fe40000000000 */
[----:B0-----:R-:W-:-:S04]  /*3540*/  SEL R13, R16, RZ, !P2 ;  /* 0x000000ff100d7207 */ /* 0x001fc80005000000 */
[----:B------:R-:W-:-:S07]  /*3550*/  IADD3 R12, PT, PT, R44, R13, R12 ;  /* 0x0000000d2c0c7210 */ /* 0x000fce0007ffe00c */
.L_x_315:
[----:B------:R-:W-:Y:S05]  /*3560*/  @P0 BRA `(.L_x_255) ;  /* 0xfffffffc00280947 */ /* 0x000fea000383ffff */
.L_x_249:
[----:B------:R-:W-:Y:S01]  /*3570*/  ISETP.NE.AND P0, PT, R38, RZ, PT ;  /* 0x000000ff2600720c */ /* 0x000fe20003f05270 */
[----:B------:R-:W0:Y:S01]  /*3580*/  @!P1 S2R R9, SR_CgaCtaId ;  /* 0x0000000000099919 */ /* 0x000e220000008800 */
[----:B------:R-:W-:Y:S01]  /*3590*/  @!P1 MOV R8, 0x400 ;  /* 0x0000040000089802 */ /* 0x000fe20000000f00 */
[----:B------:R-:W-:Y:S02]  /*35a0*/  @!P1 IMAD.IADD R11, R11, 0x1, R12 ;  /* 0x000000010b0b9824 */ /* 0x000fe400078e020c */
[----:B------:R-:W-:-:S05]  /*35b0*/  @!P1 IMAD.MOV.U32 R10, RZ, RZ, 0x65 ;  /* 0x00000065ff0a9424 */ /* 0x000fca00078e00ff */
[----:B------:R1:W-:Y:S03]  /*35c0*/  @!P1 ST.E.64.STRONG.GPU desc[UR12][R42.64+0x100], R10 ;  /* 0x0001000a2a009985 */ /* 0x0003e6000c10fb0c */
[----:B------:R-:W-:Y:S01]  /*35d0*/  @!P0 MOV R13, 0x400 ;  /* 0x00000400000d8802 */ /* 0x000fe20000000f00 */
[----:B------:R-:W2:Y:S01]  /*35e0*/  @!P0 S2R R14, SR_CgaCtaId ;  /* 0x00000000000e8919 */ /* 0x000ea20000008800 */
[----:B0-----:R-:W-:Y:S01]  /*35f0*/  @!P1 LEA R9, R9, R8, 0x18 ;  /* 0x0000000809099211 */ /* 0x001fe200078ec0ff */
[----:B------:R-:W-:Y:S02]  /*3600*/  IMAD.MOV.U32 R8, RZ, RZ, R17 ;  /* 0x000000ffff087224 */ /* 0x000fe400078e0011 */
[----:B------:R-:W-:Y:S02]  /*3610*/  @!P0 IMAD.MOV.U32 R8, RZ, RZ, R12 ;  /* 0x000000ffff088224 */ /* 0x000fe400078e000c */
[----:B------:R1:W-:Y:S04]  /*3620*/  @!P1 STS [R9+0x8], R11 ;  /* 0x0000080b09009388 */ /* 0x0003e80000000800 */
[----:B------:R1:W-:Y:S01]  /*3630*/  @!P1 STS [R9+0x4], R12 ;  /* 0x0000040c09009388 */ /* 0x0003e20000000800 */
[----:B--2---:R-:W-:-:S05]  /*3640*/  @!P0 LEA R13, R14, R13, 0x18 ;  /* 0x0000000d0e0d8211 */ /* 0x004fca00078ec0ff */
[----:B------:R1:W-:Y:S02]  /*3650*/  @!P0 STS [R13+0x54], R12 ;  /* 0x0000540c0d008388 */ /* 0x0003e40000000800 */
.L_x_243:
        /* <DEDUP_REMOVED lines=9> */
.L_x_242:
[----:B------:R-:W-:Y:S01]  /*36f0*/  IMAD.IADD R32, R32, 0x1, R39 ;  /* 0x0000000120207824 */ /* 0x000fe200078e0227 */
[----:B------:R-:W0:Y:S01]  /*3700*/  S2R R8, SR_LANEID ;  /* 0x0000000000087919 */ /* 0x000e220000000000 */
[----:B------:R-:W-:Y:S02]  /*3710*/  BAR.SYNC.DEFER_BLOCKING 0x0 ;  /* 0x0000000000007b1d */ /* 0x000fe40000010000 */
[----:B------:R-:W-:Y:S01]  /*3720*/  IMAD.IADD R33, R33, 0x1, R32 ;  /* 0x0000000121217824 */ /* 0x000fe200078e0220 */
[----:B------:R-:W-:Y:S01]  /*3730*/  ISETP.NE.AND P0, PT, R31, RZ, PT ;  /* 0x000000ff1f00720c */ /* 0x000fe20003f05270 */
[----:B------:R-:W-:Y:S02]  /*3740*/  IMAD.U32 R12, RZ, RZ, UR7 ;  /* 0x00000007ff0c7e24 */ /* 0x000fe4000f8e00ff */
[----:B------:R-:W-:Y:S01]  /*3750*/  IMAD.IADD R28, R28, 0x1, R33 ;  /* 0x000000011c1c7824 */ /* 0x000fe200078e0221 */
[----:B------:R-:W1:Y:S03]  /*3760*/  LDCU.64 UR8, c[0x0][0x388] ;  /* 0x00007100ff0877ac */ /* 0x000e660008000a00 */
[----:B------:R-:W-:-:S04]  /*3770*/  IMAD.IADD R27, R27, 0x1, R28 ;  /* 0x000000011b1b7824 */ /* 0x000fc800078e021c */
[----:B------:R-:W-:-:S04]  /*3780*/  IMAD.IADD R26, R26, 0x1, R27 ;  /* 0x000000011a1a7824 */ /* 0x000fc800078e021b */
[----:B------:R-:W-:-:S04]  /*3790*/  IMAD.IADD R25, R25, 0x1, R26 ;  /* 0x0000000119197824 */ /* 0x000fc800078e021a */
[----:B------:R-:W-:-:S04]  /*37a0*/  IMAD.IADD R24, R24, 0x1, R25 ;  /* 0x0000000118187824 */ /* 0x000fc800078e0219 */
[----:B------:R-:W-:Y:S02]  /*37b0*/  IMAD.IADD R23, R23, 0x1, R24 ;  /* 0x0000000117177824 */ /* 0x000fe400078e0218 */
[----:B0-----:R-:W-:Y:S02]  /*37c0*/  IMAD R8, R8, 0x48, R29 ;  /* 0x0000004808087824 */ /* 0x001fe400078e021d */
[----:B------:R-:W-:-:S03]  /*37d0*/  IMAD.IADD R22, R22, 0x1, R23 ;  /* 0x0000000116167824 */ /* 0x000fc600078e0217 */
[----:B------:R-:W-:Y:S01]  /*37e0*/  STS [R8], R39 ;  /* 0x0000002708007388 */ /* 0x000fe20000000800 */
[----:B------:R-:W-:-:S03]  /*37f0*/  IMAD.IADD R21, R21, 0x1, R22 ;  /* 0x0000000115157824 */ /* 0x000fc600078e0216 */
[----:B------:R-:W-:Y:S01]  /*3800*/  STS [R8+0x4], R32 ;  /* 0x0000042008007388 */ /* 0x000fe20000000800 */
        /* <DEDUP_REMOVED lines=24> */
[----:B------:R0:W-:Y:S01]  /*3990*/  STS [R8+0x48], R0 ;  /* 0x0000480008007388 */ /* 0x0001e20000000800 */
[----:B------:R-:W-:-:S03]  /*39a0*/  NOP ;  /* 0x0000000000007918 */ /* 0x000fc60000000000 */
[----:B------:R-:W-:Y:S04]  /*39b0*/  LDS R39, [R29] ;  /* 0x000000001d277984 */ /* 0x000fe80000000800 */
        /* <DEDUP_REMOVED lines=18> */
[----:B------:R2:W-:Y:S01]  /*3ae0*/  @!P0 STS [UR4+0x7b80], R12 ;  /* 0x007b800cff008988 */ /* 0x0005e20008000804 */
[----:B------:R-:W-:Y:S01]  /*3af0*/  BAR.SYNC.DEFER_BLOCKING 0x0 ;  /* 0x0000000000007b1d */ /* 0x000fe20000010000 */
[----:B0-----:R-:W-:-:S05]  /*3b00*/  IADD3 R0, P0, PT, R30, UR10, RZ ;  /* 0x0000000a1e007c10 */ /* 0x001fca000ff1e0ff */
[----:B------:R-:W0:Y:S01]  /*3b10*/  S2R R2, SR_TID.X ;  /* 0x0000000000027919 */ /* 0x000e220000002100 */
[----:B------:R-:W3:Y:S01]  /*3b20*/  LDS R31, [UR4+0x7b80] ;  /* 0x007b8004ff1f7984 */ /* 0x000ee20008000800 */
[C---:B0-----:R-:W-:Y:S02]  /*3b30*/  LOP3.LUT R3, R2.reuse, 0x3e0, RZ, 0xc0, !PT ;  /* 0x000003e002037812 */ /* 0x041fe400078ec0ff */
[----:B------:R-:W-:-:S05]  /*3b40*/  LOP3.LUT R2, R2, 0x1f, RZ, 0xc0, !PT ;  /* 0x0000001f02027812 */ /* 0x000fca00078ec0ff */
[----:B------:R-:W-:Y:S02]  /*3b50*/  IMAD R8, R3, 0x13, R2 ;  /* 0x0000001303087824 */ /* 0x000fe400078e0202 */
[----:B------:R-:W-:Y:S01]  /*3b60*/  IMAD.X R3, RZ, RZ, UR11, P0 ;  /* 0x0000000bff037e24 */ /* 0x000fe200080e06ff */
[----:B-1----:R-:W-:Y:S01]  /*3b70*/  LEA R2, P0, R0, UR8, 0x2 ;  /* 0x0000000800027c11 */ /* 0x002fe2000f8010ff */
[C---:B------:R-:W-:Y:S02]  /*3b80*/  VIADD R10, R8.reuse, 0x20 ;  /* 0x00000020080a7836 */ /* 0x040fe40000000000 */
[----:B--2---:R-:W-:Y:S01]  /*3b90*/  VIADD R12, R8, 0xa0 ;  /* 0x000000a0080c7836 */ /* 0x004fe20000000000 */
[----:B------:R-:W-:Y:S01]  /*3ba0*/  LEA.HI.X R3, R0, UR9, R3, 0x2, P0 ;  /* 0x0000000900037c11 */ /* 0x000fe200080f1403 */
[----:B------:R-:W-:Y:S01]  /*3bb0*/  VIADD R0, R8, 0x40 ;  /* 0x0000004008007836 */ /* 0x000fe20000000000 */
[-C--:B---3--:R-:W-:Y:S02]  /*3bc0*/  ISETP.GE.AND P1, PT, R30, R31.reuse, PT ;  /* 0x0000001f1e00720c */ /* 0x088fe40003f26270 */
        /* <DEDUP_REMOVED lines=9> */
[----:B------:R0:W-:Y:S01]  /*3c60*/  @!P1 STG.E desc[UR12][R2.64], R39 ;  /* 0x0000002702009986 */ /* 0x0001e2000c10190c */
[-C--:B------:R-:W-:Y:S01]  /*3c70*/  ISETP.GE.AND P0, PT, R10, R31.reuse, PT ;  /* 0x0000001f0a00720c */ /* 0x080fe20003f06270 */
[----:B------:R-:W-:Y:S01]  /*3c80*/  VIADD R10, R8, 0x160 ;  /* 0x00000160080a7836 */ /* 0x000fe20000000000 */
[-C--:B------:R-:W-:Y:S01]  /*3c90*/  ISETP.GE.AND P1, PT, R0, R31.reuse, PT ;  /* 0x0000001f0000720c */ /* 0x080fe20003f26270 */
[----:B------:R-:W-:Y:S01]  /*3ca0*/  VIADD R0, R8, 0x140 ;  /* 0x0000014008007836 */ /* 0x000fe20000000000 */
[----:B------:R0:W-:Y:S01]  /*3cb0*/  @!P2 STG.E desc[UR12][R2.64+0x80], R41 ;  /* 0x000080290200a986 */ /* 0x0001e2000c10190c */
[----:B------:R-:W-:-:S03]  /*3cc0*/  ISETP.GE.AND P2, PT, R37, R31, PT ;  /* 0x0000001f2500720c */ /* 0x000fc60003f46270 */
[----:B------:R0:W-:Y:S01]  /*3cd0*/  @!P3 STG.E desc[UR12][R2.64+0x100], R43 ;  /* 0x0001002b0200b986 */ /* 0x0001e2000c10190c */
[----:B------:R-:W-:-:S03]  /*3ce0*/  ISETP.GE.AND P3, PT, R36, R31, PT ;  /* 0x0000001f2400720c */ /* 0x000fc60003f66270 */
        /* <DEDUP_REMOVED lines=32> */
.L_x_229:
[----:B------:R-:W-:Y:S01]  /*3ef0*/  BSSY B1, `(.L_x_256) ;  /* 0x0000006000017945 */ /* 0x000fe20003800000 */
[----:B------:R-:W-:Y:S01]  /*3f00*/  PLOP3.LUT P0, PT, P0, PT, PT, 0x8, 0x80 ;  /* 0x000000000080781c */ /* 0x000fe2000070e170 */
[----:B------:R-:W-:-:S12]  /*3f10*/  IMAD.MOV.U32 R10, RZ, RZ, -0x1 ;  /* 0xffffffffff0a7424 */ /* 0x000fd800078e00ff */
[----:B------:R-:W-:Y:S05]  /*3f20*/  WARPSYNC.COLLECTIVE R10, `(.L_x_257) ;  /* 0x000000000a087348 */ /* 0x000fea0003c00000 */
[----:B------:R-:W-:Y:S01]  /*3f30*/  VOTE.ANY P0, P0 ;  /* 0x0000000000ff7806 */ /* 0x000fe20000000100 */
[----:B------:R-:W-:-:S12]  /*3f40*/  ENDCOLLECTIVE ;  /* 0x000000000000791b */ /* 0x000fd80003800000 */
.L_x_257:
[----:B------:R-:W-:Y:S05]  /*3f50*/  BSYNC B1 ;  /* 0x0000000000017941 */ /* 0x000fea0003800000 */
.L_x_256:
[----:B------:R-:W-:Y:S05]  /*3f60*/  BRA `(.L_x_258) ;  /* 0xffffffd000287947 */ /* 0x000fea000383ffff */
.L_x_231:
[----:B------:R-:W-:Y:S01]  /*3f70*/  BSSY B1, `(.L_x_259) ;  /* 0x0000006000017945 */ /* 0x000fe20003800000 */
[----:B------:R-:W-:Y:S01]  /*3f80*/  PLOP3.LUT P0, PT, P0, PT, PT, 0x8, 0x80 ;  /* 0x000000000080781c */ /* 0x000fe2000070e170 */
[----:B------:R-:W-:-:S12]  /*3f90*/  IMAD.MOV.U32 R10, RZ, RZ, -0x1 ;  /* 0xffffffffff0a7424 */ /* 0x000fd800078e00ff */
[----:B------:R-:W-:Y:S05]  /*3fa0*/  WARPSYNC.COLLECTIVE R10, `(.L_x_260) ;  /* 0x000000000a087348 */ /* 0x000fea0003c00000 */
[----:B------:R-:W-:Y:S01]  /*3fb0*/  VOTE.ANY P0, P0 ;  /* 0x0000000000ff7806 */ /* 0x000fe20000000100 */
[----:B------:R-:W-:-:S12]  /*3fc0*/  ENDCOLLECTIVE ;  /* 0x000000000000791b */ /* 0x000fd80003800000 */
.L_x_260:
[----:B------:R-:W-:Y:S05]  /*3fd0*/  BSYNC B1 ;  /* 0x0000000000017941 */ /* 0x000fea0003800000 */
.L_x_259:
[----:B------:R-:W-:Y:S05]  /*3fe0*/  BRA `(.L_x_261) ;  /* 0xffffffd0002c7947 */ /* 0x000fea000383ffff */
.L_x_233:
[----:B------:R-:W0:Y:S01]  /*3ff0*/  S2R R8, SR_GEMASK ;  /* 0x0000000000087919 */ /* 0x000e220000003c00 */
[----:B------:R-:W-:Y:S01]  /*4000*/  BSSY B1, `(.L_x_262) ;  /* 0x0000006000017945 */ /* 0x000fe20003800000 */
[----:B------:R-:W-:Y:S01]  /*4010*/  PLOP3.LUT P2, PT, P0, PT, PT, 0x8, 0x80 ;  /* 0x000000000080781c */ /* 0x000fe2000074e170 */
[----:B------:R-:W-:-:S12]  /*4020*/  IMAD.MOV.U32 R10, RZ, RZ, -0x1 ;  /* 0xffffffffff0a7424 */ /* 0x000fd800078e00ff */
[----:B0-----:R-:W-:Y:S05]  /*4030*/  WARPSYNC.COLLECTIVE R10, `(.L_x_263) ;  /* 0x000000000a087348 */ /* 0x001fea0003c00000 */
[----:B------:R-:W-:Y:S01]  /*4040*/  VOTE.ANY R10, PT, P2 ;  /* 0x00000000000a7806 */ /* 0x000fe200010e0100 */
[----:B0-----:R-:W-:Y:S06]  /*4050*/  ENDCOLLECTIVE ;  /* 0x000000000000791b */ /* 0x001fec0003800000 */
.L_x_263:
[----:B------:R-:W-:Y:S05]  /*4060*/  BSYNC B1 ;  /* 0x0000000000017941 */ /* 0x000fea0003800000 */
.L_x_262:
[----:B------:R-:W-:Y:S01]  /*4070*/  LOP3.LUT R10, R10, 0x80000000, R8, 0xec, !PT ;  /* 0x800000000a0a7812 */ /* 0x000fe200078eec08 */
[----:B------:R-:W-:Y:S01]  /*4080*/  IMAD.MOV.U32 R14, RZ, RZ, 0x1 ;  /* 0x00000001ff0e7424 */ /* 0x000fe200078e00ff */
[----:B------:R-:W-:Y:S01]  /*4090*/  ISETP.NE.AND P0, PT, R12, 0x65, PT ;  /* 0x000000650c00780c */ /* 0x000fe20003f05270 */
[C---:B------:R-:W-:Y:S02]  /*40a0*/  VIADD R38, R37.reuse, 0x2 ;  /* 0x0000000225267836 */ /* 0x040fe40000000000 */
[C---:B------:R-:W-:Y:S02]  /*40b0*/  VIADD R11, R10.reuse, 0xffffffff ;  /* 0xffffffff0a0b7836 */ /* 0x040fe40000000000 */
[C---:B------:R-:W-:Y:S02]  /*40c0*/  VIADD R19, R37.reuse, 0x4 ;  /* 0x0000000425137836 */ /* 0x040fe40000000000 */
[----:B------:R-:W-:Y:S01]  /*40d0*/  VIADD R39, R37, 0x10 ;  /* 0x0000001025277836 */ /* 0x000fe20000000000 */
[----:B------:R-:W-:Y:S01]  /*40e0*/  LOP3.LUT R11, R10, R11, RZ, 0xc, !PT ;  /* 0x0000000b0a0b7212 */ /* 0x000fe200078e0cff */
[----:B------:R-:W-:-:S03]  /*40f0*/  IMAD.MOV.U32 R10, RZ, RZ, -0x1 ;  /* 0xffffffffff0a7424 */ /* 0x000fc600078e00ff */
[----:B------:R0:W1:Y:S04]  /*4100*/  POPC R15, R11 ;  /* 0x0000000b000f7309 */ /* 0x0000680000000000 */
[----:B01----:R-:W-:Y:S05]  /*4110*/  WARPSYNC.COLLECTIVE R10, `(.L_x_264) ;  /* 0x000000000a087348 */ /* 0x003fea0003c00000 */
[----:B-1----:R1:W2:Y:S02]  /*4120*/  SHFL.DOWN P2, R16, R13, R14, R15 ;  /* 0x0800000e0d107389 */ /* 0x0022a4000004000f */
[----:B012---:R-:W-:Y:S05]  /*4130*/  ENDCOLLECTIVE ;  /* 0x000000000000791b */ /* 0x007fea0003800000 */
.L_x_264:
[----:B------:R-:W-:Y:S01]  /*4140*/  IMAD.MOV.U32 R14, RZ, RZ, 0x2 ;  /* 0x00000002ff0e7424 */ /* 0x000fe200078e00ff */
[----:B------:R-:W-:-:S04]  /*4150*/  ISETP.GE.AND P2, PT, R37, R15, PT ;  /* 0x0000000f2500720c */ /* 0x000fc80003f46270 */
[----:B------:R-:W-:-:S05]  /*4160*/  SEL R16, R16, RZ, !P2 ;  /* 0x000000ff10107207 */ /* 0x000fca0005000000 */
[----:B------:R-:W-:-:S04]  /*4170*/  IMAD.IADD R36, R16, 0x1, R13 ;  /* 0x0000000110247824 */ /* 0x000fc800078e020d */
[----:B------:R-:W-:-:S07]  /*4180*/  IMAD.MOV.U32 R13, RZ, RZ, R36 ;  /* 0x000000ffff0d7224 */ /* 0x000fce00078e0024 */
[----:B------:R-:W-:Y:S05]  /*4190*/  WARPSYNC.COLLECTIVE R10, `(.L_x_265) ;  /* 0x000000000a087348 */ /* 0x000fea0003c00000 */
[----:B------:R0:W1:Y:S02]  /*41a0*/  SHFL.DOWN P2, R16, R13, R14, R15 ;  /* 0x0800000e0d107389 */ /* 0x000064000004000f */
[----:B01----:R-:W-:Y:S05]  /*41b0*/  ENDCOLLECTIVE ;  /* 0x000000000000791b */ /* 0x003fea0003800000 */
.L_x_265:
[----:B------:R-:W-:Y:S01]  /*41c0*/  IMAD.MOV.U32 R14, RZ, RZ, 0x4 ;  /* 0x00000004ff0e7424 */ /* 0x000fe200078e00ff */
[----:B------:R-:W-:-:S04]  /*41d0*/  ISETP.GT.AND P2, PT, R38, R15, PT ;  /* 0x0000000f2600720c */ /* 0x000fc80003f44270 */
[----:B------:R-:W-:-:S05]  /*41e0*/  SEL R11, R16, RZ, !P2 ;  /* 0x000000ff100b7207 */ /* 0x000fca0005000000 */
[----:B------:R-:W-:Y:S02]  /*41f0*/  IMAD.IADD R40, R36, 0x1, R11 ;  /* 0x0000000124287824 */ /* 0x000fe400078e020b */
[----:B------:R-:W-:Y:S02]  /*4200*/  VIADD R36, R37, 0x8 ;  /* 0x0000000825247836 */ /* 0x000fe40000000000 */
[----:B------:R-:W-:-:S07]  /*4210*/  IMAD.MOV.U32 R13, RZ, RZ, R40 ;  /* 0x000000ffff0d7224 */ /* 0x000fce00078e0028 */
[----:B------:R-:W-:Y:S05]  /*4220*/  WARPSYNC.COLLECTIVE R10, `(.L_x_266) ;  /* 0x000000000a087348 */ /* 0x000fea0003c00000 */
[----:B------:R0:W1:Y:S02]  /*4230*/  SHFL.DOWN P2, R16, R13, R14, R15 ;  /* 0x0800000e0d107389 */ /* 0x000064000004000f */
[----:B01----:R-:W-:Y:S05]  /*4240*/  ENDCOLLECTIVE ;  /* 0x000000000000791b */ /* 0x003fea0003800000 */
.L_x_266:
[----:B------:R-:W-:Y:S01]  /*4250*/  IMAD.MOV.U32 R14, RZ, RZ, 0x8 ;  /* 0x00000008ff0e7424 */ /* 0x000fe200078e00ff */
[----:B------:R-:W-:-:S04]  /*4260*/  ISETP.GT.AND P2, PT, R19, R15, PT ;  /* 0x0000000f1300720c */ /* 0x000fc80003f44270 */
[----:B------:R-:W-:-:S05]  /*4270*/  SEL R11, R16, RZ, !P2 ;  /* 0x000000ff100b7207 */ /* 0x000fca0005000000 */
[----:B------:R-:W-:-:S04]  /*4280*/  IMAD.IADD R42, R40, 0x1, R11 ;  /* 0x00000001282a7824 */ /* 0x000fc800078e020b */
[----:B------:R-:W-:-:S07]  /*4290*/  IMAD.MOV.U32 R13, RZ, RZ, R42 ;  /* 0x000000ffff0d7224 */ /* 0x000fce00078e002a */
[----:B------:R-:W-:Y:S05]  /*42a0*/  WARPSYNC.COLLECTIVE R10, `(.L_x_267) ;  /* 0x000000000a087348 */ /* 0x000fea0003c00000 */
[----:B------:R0:W1:Y:S02]  /*42b0*/  SHFL.DOWN P2, R16, R13, R14, R15 ;  /* 0x0800000e0d107389 */ /* 0x000064000004000f */
[----:B01----:R-:W-:Y:S05]  /*42c0*/  ENDCOLLECTIVE ;  /* 0x000000000000791b */ /* 0x003fea0003800000 */
.L_x_267:
        /* <DEDUP_REMOVED lines=8> */
.L_x_268:
[----:B------:R-:W-:Y:S05]  /*4350*/  WARPSYNC.COLLECTIVE R10, `(.L_x_269) ;  /* 0x000000000a087348 */ /* 0x000fea0003c00000 */
[----:B------:R-:W-:Y:S01]  /*4360*/  VOTE.ALL P0, P0 ;  /* 0x0000000000ff7806 */ /* 0x000fe20000000000 */
[----:B------:R-:W-:-:S12]  /*4370*/  ENDCOLLECTIVE ;  /* 0x000000000000791b */ /* 0x000fd80003800000 */
.L_x_269:
[----:B------:R-:W0:Y:S01]  /*4380*/  LDC.64 R12, c[0x0][0x390] ;  /* 0x0000e400ff0c7b82 */ /* 0x000e220000000a00 */
[----:B------:R-:W-:-:S04]  /*4390*/  ISETP.GT.AND P2, PT, R39, R15, PT ;  /* 0x0000000f2700720c */ /* 0x000fc80003f44270 */
[----:B------:R-:W-:-:S05]  /*43a0*/  SEL R16, R16, RZ, !P2 ;  /* 0x000000ff10107207 */ /* 0x000fca0005000000 */
[----:B------:R-:W-:Y:S01]  /*43b0*/  IMAD.IADD R40, R41, 0x1, R16 ;  /* 0x0000000129287824 */ /* 0x000fe200078e0210 */
[----:B0-----:R-:W-:-:S05]  /*43c0*/  IADD3 R42, P2, PT, R12, 0x100, RZ ;  /* 0x000001000c2a7810 */ /* 0x001fca0007f5e0ff */
[----:B------:R-:W-:Y:S01]  /*43d0*/  IMAD.X R43, RZ, RZ, R13, P2 ;  /* 0x000000ffff2b7224 */ /* 0x000fe200010e060d */
[----:B------:R-:W-:Y:S07]  /*43e0*/  BRA `(.L_x_270) ;  /* 0xffffffcc00c87947 */ /* 0x000fee000383ffff */
.L_x_235:
[----:B------:R-:W-:Y:S01]  /*43f0*/  BSSY B1, `(.L_x_271) ;  /* 0x0000006000017945 */ /* 0x000fe20003800000 */
[----:B------:R-:W-:Y:S01]  /*4400*/  PLOP3.LUT P0, PT, P0, PT, PT, 0x8, 0x80 ;  /* 0x000000000080781c */ /* 0x000fe2000070e170 */
[----:B------:R-:W-:-:S12]  /*4410*/  IMAD.MOV.U32 R10, RZ, RZ, -0x1 ;  /* 0xffffffffff0a7424 */ /* 0x000fd800078e00ff */
[----:B------:R-:W-:Y:S05]  /*4420*/  WARPSYNC.COLLECTIVE R10, `(.L_x_272) ;  /* 0x000000000a087348 */ /* 0x000fea0003c00000 */
[----:B------:R-:W-:Y:S01]  /*4430*/  VOTE.ANY P0, P0 ;  /* 0x0000000000ff7806 */ /* 0x000fe20000000100 */
[----:B------:R-:W-:-:S12]  /*4440*/  ENDCOLLECTIVE ;  /* 0x000000000000791b */ /* 0x000fd80003800000 */
.L_x_272:
[----:B------:R-:W-:Y:S05]  /*4450*/  BSYNC B1 ;  /* 0x0000000000017941 */ /* 0x000fea0003800000 */
.L_x_271:
[----:B------:R-:W-:Y:S05]  /*4460*/  BRA `(.L_x_273) ;  /* 0xffffffcc00d07947 */ /* 0x000fea000383ffff */
.L_x_237:
[----:B------:R-:W-:Y:S01]  /*4470*/  BSSY B1, `(.L_x_274) ;  /* 0x0000006000017945 */ /* 0x000fe20003800000 */
[----:B------:R-:W-:Y:S01]  /*4480*/  PLOP3.LUT P0, PT, P0, PT, PT, 0x8, 0x80 ;  /* 0x000000000080781c */ /* 0x000fe2000070e170 */
[----:B------:R-:W-:-:S12]  /*4490*/  IMAD.MOV.U32 R10, RZ, RZ, -0x1 ;  /* 0xffffffffff0a7424 */ /* 0x000fd800078e00ff */
[----:B------:R-:W-:Y:S05]  /*44a0*/  WARPSYNC.COLLECTIVE R10, `(.L_x_275) ;  /* 0x000000000a087348 */ /* 0x000fea0003c00000 */
[----:B------:R-:W-:Y:S01]  /*44b0*/  VOTE.ANY P0, P0 ;  /* 0x0000000000ff7806 */ /* 0x000fe20000000100 */
[----:B------:R-:W-:-:S12]  /*44c0*/  ENDCOLLECTIVE ;  /* 0x000000000000791b */ /* 0x000fd80003800000 */
.L_x_275:
[----:B------:R-:W-:Y:S05]  /*44d0*/  BSYNC B1 ;  /* 0x0000000000017941 */ /* 0x000fea0003800000 */
.L_x_274:
[----:B------:R-:W-:Y:S05]  /*44e0*/  BRA `(.L_x_276) ;  /* 0xffffffcc00d47947 */ /* 0x000fea000383ffff */
.L_x_239:
[----:B------:R-:W-:Y:S01]  /*44f0*/  BSSY B1, `(.L_x_277) ;  /* 0x0000006000017945 */ /* 0x000fe20003800000 */
[----:B------:R-:W-:Y:S01]  /*4500*/  PLOP3.LUT P2, PT, P0, PT, PT, 0x8, 0x80 ;  /* 0x000000000080781c */ /* 0x000fe2000074e170 */
[----:B------:R-:W-:-:S12]  /*4510*/  IMAD.MOV.U32 R10, RZ, RZ, -0x1 ;  /* 0xffffffffff0a7424 */ /* 0x000fd800078e00ff */
[----:B------:R-:W-:Y:S05]  /*4520*/  WARPSYNC.COLLECTIVE R10, `(.L_x_278) ;  /* 0x000000000a087348 */ /* 0x000fea0003c00000 */
[----:B------:R-:W-:Y:S01]  /*4530*/  VOTE.ANY R10, PT, P2 ;  /* 0x00000000000a7806 */ /* 0x000fe200010e0100 */
[----:B------:R-:W-:Y:S06]  /*4540*/  ENDCOLLECTIVE ;  /* 0x000000000000791b */ /* 0x000fec0003800000 */
.L_x_278:
[----:B------:R-:W-:Y:S05]  /*4550*/  BSYNC B1 ;  /* 0x0000000000017941 */ /* 0x000fea0003800000 */
.L_x_277:
[----:B------:R-:W-:Y:S01]  /*4560*/  LOP3.LUT R10, R10, 0x80000000, R8, 0xec, !PT ;  /* 0x800000000a0a7812 */ /* 0x000fe200078eec08 */
[----:B------:R-:W-:Y:S02]  /*4570*/  IMAD.MOV.U32 R14, RZ, RZ, 0x1 ;  /* 0x00000001ff0e7424 */ /* 0x000fe400078e00ff */
[----:B------:R-:W-:Y:S02]  /*4580*/  VIADD R18, R18, 0xffffffe0 ;  /* 0xffffffe012127836 */ /* 0x000fe40000000000 */
[----:B------:R-:W-:-:S05]  /*4590*/  VIADD R15, R10, 0xffffffff ;  /* 0xffffffff0a0f7836 */ /* 0x000fca0000000000 */
[----:B------:R-:W-:Y:S01]  /*45a0*/  LOP3.LUT R15, R10, R15, RZ, 0xc, !PT ;  /* 0x0000000f0a0f7212 */ /* 0x000fe200078e0cff */
[----:B------:R-:W-:-:S05]  /*45b0*/  IMAD.MOV.U32 R10, RZ, RZ, -0x1 ;  /* 0xffffffffff0a7424 */ /* 0x000fca00078e00ff */
[----:B------:R-:W0:Y:S02]  /*45c0*/  POPC R15, R15 ;  /* 0x0000000f000f7309 */ /* 0x000e240000000000 */
[----:B0-----:R-:W-:Y:S05]  /*45d0*/  WARPSYNC.COLLECTIVE R10, `(.L_x_279) ;  /* 0x000000000a087348 */ /* 0x001fea0003c00000 */
[----:B0-----:R0:W1:Y:S02]  /*45e0*/  SHFL.DOWN P2, R16, R13, R14, R15 ;  /* 0x0800000e0d107389 */ /* 0x001064000004000f */
[----:B01----:R-:W-:Y:S05]  /*45f0*/  ENDCOLLECTIVE ;  /* 0x000000000000791b */ /* 0x003fea0003800000 */
.L_x_279:
[----:B------:R-:W-:Y:S01]  /*4600*/  ISETP.GE.AND P0, PT, R37, R15, PT ;  /* 0x0000000f2500720c */ /* 0x000fe20003f06270 */
[----:B------:R-:W-:-:S03]  /*4610*/  IMAD.MOV.U32 R14, RZ, RZ, 0x2 ;  /* 0x00000002ff0e7424 */ /* 0x000fc600078e00ff */
[----:B------:R-:W-:Y:S02]  /*4620*/  SEL R16, R16, RZ, !P0 ;  /* 0x000000ff10107207 */ /* 0x000fe40004000000 */
[----:B------:R-:W-:-:S03]  /*4630*/  ISETP.GT.AND P0, PT, R38, R15, PT ;  /* 0x0000000f2600720c */ /* 0x000fc60003f04270 */
[----:B------:R-:W-:-:S04]  /*4640*/  IMAD.IADD R41, R16, 0x1, R13 ;  /* 0x0000000110297824 */ /* 0x000fc800078e020d */
[----:B------:R-:W-:-:S07]  /*4650*/  IMAD.MOV.U32 R13, RZ, RZ, R41 ;  /* 0x000000ffff0d7224 */ /* 0x000fce00078e0029 */
[----:B------:R-:W-:Y:S05]  /*4660*/  WARPSYNC.COLLECTIVE R10, `(.L_x_280) ;  /* 0x000000000a087348 */ /* 0x000fea0003c00000 */
[----:B------:R0:W1:Y:S02]  /*4670*/  SHFL.DOWN P2, R16, R13, R14, R15 ;  /* 0x0800000e0d107389 */ /* 0x000064000004000f */
[----:B01----:R-:W-:Y:S05]  /*4680*/  ENDCOLLECTIVE ;  /* 0x000000000000791b */ /* 0x003fea0003800000 */
.L_x_280:
[----:B------:R-:W-:Y:S01]  /*4690*/  IMAD.MOV.U32 R14, RZ, RZ, 0x4 ;  /* 0x00000004ff0e7424 */ /* 0x000fe200078e00ff */
[----:B------:R-:W-:Y:S02]  /*46a0*/  SEL R16, R16, RZ, !P0 ;  /* 0x000000ff10107207 */ /* 0x000fe40004000000 */
[----:B------:R-:W-:-:S03]  /*46b0*/  ISETP.GT.AND P0, PT, R19, R15, PT ;  /* 0x0000000f1300720c */ /* 0x000fc60003f04270 */
[----:B------:R-:W-:-:S04]  /*46c0*/  IMAD.IADD R41, R41, 0x1, R16 ;  /* 0x0000000129297824 */ /* 0x000fc800078e0210 */
[----:B------:R-:W-:-:S07]  /*46d0*/  IMAD.MOV.U32 R13, RZ, RZ, R41 ;  /* 0x000000ffff0d7224 */ /* 0x000fce00078e0029 */
[----:B------:R-:W-:Y:S05]  /*46e0*/  WARPSYNC.COLLECTIVE R10, `(.L_x_281) ;  /* 0x000000000a087348 */ /* 0x000fea0003c00000 */
[----:B------:R0:W1:Y:S02]  /*46f0*/  SHFL.DOWN P2, R16, R13, R14, R15 ;  /* 0x0800000e0d107389 */ /* 0x000064000004000f */
[----:B01----:R-:W-:Y:S05]  /*4700*/  ENDCOLLECTIVE ;  /* 0x000000000000791b */ /* 0x003fea0003800000 */
.L_x_281:
[----:B------:R-:W-:Y:S01]  /*4710*/  IMAD.MOV.U32 R14, RZ, RZ, 0x8 ;  /* 0x00000008ff0e7424 */ /* 0x000fe200078e00ff */
[----:B------:R-:W-:Y:S02]  /*4720*/  SEL R16, R16, RZ, !P0 ;  /* 0x000000ff10107207 */ /* 0x000fe40004000000 */
[----:B------:R-:W-:-:S03]  /*4730*/  ISETP.GT.AND P0, PT, R36, R15, PT ;  /* 0x0000000f2400720c */ /* 0x000fc60003f04270 */
[----:B------:R-:W-:-:S10]  /*4740*/  IMAD.IADD R13, R41, 0x1, R16 ;  /* 0x00000001290d7824 */ /* 0x000fd400078e0210 */
[----:B------:R-:W-:Y:S05]  /*4750*/  WARPSYNC.COLLECTIVE R10, `(.L_x_282) ;  /* 0x000000000a087348 */ /* 0x000fea0003c00000 */
[----:B------:R0:W1:Y:S02]  /*4760*/  SHFL.DOWN P2, R16, R13, R14, R15 ;  /* 0x0800000e0d107389 */ /* 0x000064000004000f */
[----:B01----:R-:W-:Y:S05]  /*4770*/  ENDCOLLECTIVE ;  /* 0x000000000000791b */ /* 0x003fea0003800000 */
.L_x_282:
        /* <DEDUP_REMOVED lines=8> */
.L_x_283:
[----:B------:R-:W-:Y:S02]  /*4800*/  SEL R16, R16, RZ, !P0 ;  /* 0x000000ff10107207 */ /* 0x000fe40004000000 */
[----:B------:R-:W-:Y:S02]  /*4810*/  ISETP.NE.AND P0, PT, R12, 0x65, PT ;  /* 0x000000650c00780c */ /* 0x000fe40003f05270 */
[----:B------:R-:W-:-:S11]  /*4820*/  IADD3 R40, PT, PT, R41, R16, R40 ;  /* 0x0000001029287210 */ /* 0x000fd60007ffe028 */
[----:B------:R-:W-:Y:S05]  /*4830*/  WARPSYNC.COLLECTIVE R10, `(.L_x_284) ;  /* 0x000000000a087348 */ /* 0x000fea0003c00000 */
[----:B------:R-:W-:Y:S01]  /*4840*/  VOTE.ALL P0, P0 ;  /* 0x0000000000ff7806 */ /* 0x000fe20000000000 */
[----:B------:R-:W-:-:S12]  /*4850*/  ENDCOLLECTIVE ;  /* 0x000000000000791b */ /* 0x000fd80003800000 */
.L_x_284:
[----:B------:R-:W-:Y:S05]  /*4860*/  BRA `(.L_x_285) ;  /* 0xffffffcc00747947 */ /* 0x000fea000383ffff */
.L_x_244:
[----:B------:R-:W-:Y:S01]  /*4870*/  BSSY B0, `(.L_x_286) ;  /* 0x0000006000007945 */ /* 0x000fe20003800000 */
[----:B------:R-:W-:Y:S01]  /*4880*/  PLOP3.LUT P0, PT, P0, PT, PT, 0x8, 0x80 ;  /* 0x000000000080781c */ /* 0x000fe2000070e170 */
[----:B------:R-:W-:-:S12]  /*4890*/  IMAD.MOV.U32 R10, RZ, RZ, -0x1 ;  /* 0xffffffffff0a7424 */ /* 0x000fd800078e00ff */
[----:B------:R-:W-:Y:S05]  /*48a0*/  WARPSYNC.COLLECTIVE R10, `(.L_x_287) ;  /* 0x000000000a087348 */ /* 0x000fea0003c00000 */
[----:B------:R-:W-:Y:S01]  /*48b0*/  VOTE.ANY P0, P0 ;  /* 0x0000000000ff7806 */ /* 0x000fe20000000100 */
[----:B------:R-:W-:-:S12]  /*48c0*/  ENDCOLLECTIVE ;  /* 0x000000000000791b */ /* 0x000fd80003800000 */
.L_x_287:
[----:B------:R-:W-:Y:S05]  /*48d0*/  BSYNC B0 ;  /* 0x0000000000007941 */ /* 0x000fea0003800000 */
.L_x_286:
[----:B------:R-:W-:Y:S05]  /*48e0*/  BRA `(.L_x_288) ;  /* 0xffffffe400807947 */ /* 0x000fea000383ffff */
.L_x_246:
[----:B------:R-:W-:Y:S01]  /*48f0*/  BSSY B0, `(.L_x_289) ;  /* 0x0000006000007945 */ /* 0x000fe20003800000 */
[----:B------:R-:W-:Y:S01]  /*4900*/  PLOP3.LUT P0, PT, P0, PT, PT, 0x8, 0x80 ;  /* 0x000000000080781c */ /* 0x000fe2000070e170 */
[----:B------:R-:W-:-:S12]  /*4910*/  IMAD.MOV.U32 R10, RZ, RZ, -0x1 ;  /* 0xffffffffff0a7424 */ /* 0x000fd800078e00ff */
[----:B------:R-:W-:Y:S05]  /*4920*/  WARPSYNC.COLLECTIVE R10, `(.L_x_290) ;  /* 0x000000000a087348 */ /* 0x000fea0003c00000 */
[----:B------:R-:W-:Y:S01]  /*4930*/  VOTE.ANY P0, P0 ;  /* 0x0000000000ff7806 */ /* 0x000fe20000000100 */
[----:B------:R-:W-:-:S12]  /*4940*/  ENDCOLLECTIVE ;  /* 0x000000000000791b */ /* 0x000fd80003800000 */
.L_x_290:
[----:B------:R-:W-:Y:S05]  /*4950*/  BSYNC B0 ;  /* 0x0000000000007941 */ /* 0x000fea0003800000 */
.L_x_289:
[----:B------:R-:W-:Y:S05]  /*4960*/  BRA `(.L_x_291) ;  /* 0xffffffe400847947 */ /* 0x000fea000383ffff */
.L_x_248:
[----:B------:R-:W0:Y:S01]  /*4970*/  S2R R19, SR_GEMASK ;  /* 0x0000000000137919 */ /* 0x000e220000003c00 */
[----:B------:R-:W-:Y:S01]  /*4980*/  BSSY B0, `(.L_x_292) ;  /* 0x0000007000007945 */ /* 0x000fe20003800000 */
[----:B------:R-:W-:Y:S01]  /*4990*/  ISETP.NE.AND P0, PT, R8, 0x65, PT ;  /* 0x000000650800780c */ /* 0x000fe20003f05270 */
[----:B------:R-:W-:Y:S01]  /*49a0*/  IMAD.MOV.U32 R10, RZ, RZ, -0x1 ;  /* 0xffffffffff0a7424 */ /* 0x000fe200078e00ff */
[----:B------:R-:W-:-:S13]  /*49b0*/  PLOP3.LUT P2, PT, P2, PT, PT, 0x8, 0x80 ;  /* 0x000000000080781c */ /* 0x000fda000174e170 */
[----:B0-----:R-:W-:Y:S05]  /*49c0*/  WARPSYNC.COLLECTIVE R10, `(.L_x_293) ;  /* 0x000000000a087348 */ /* 0x001fea0003c00000 */
[----:B------:R-:W-:Y:S01]  /*49d0*/  VOTE.ANY R10, PT, P2 ;  /* 0x00000000000a7806 */ /* 0x000fe200010e0100 */
[----:B0-----:R-:W-:Y:S06]  /*49e0*/  ENDCOLLECTIVE ;  /* 0x000000000000791b */ /* 0x001fec0003800000 */
.L_x_293:
[----:B------:R-:W-:Y:S05]  /*49f0*/  BSYNC B0 ;  /* 0x0000000000007941 */ /* 0x000fea0003800000 */
.L_x_292:
[----:B------:R-:W-:Y:S01]  /*4a00*/  LOP3.LUT R10, R10, 0x80000000, R19, 0xec, !PT ;  /* 0x800000000a0a7812 */ /* 0x000fe200078eec13 */
[----:B------:R-:W-:-:S04]  /*4a10*/  IMAD.MOV.U32 R14, RZ, RZ, 0x1 ;  /* 0x00000001ff0e7424 */ /* 0x000fc800078e00ff */
[----:B------:R-:W-:-:S05]  /*4a20*/  VIADD R13, R10, 0xffffffff ;  /* 0xffffffff0a0d7836 */ /* 0x000fca0000000000 */
[----:B------:R-:W-:Y:S01]  /*4a30*/  LOP3.LUT R8, R10, R13, RZ, 0xc, !PT ;  /* 0x0000000d0a087212 */ /* 0x000fe200078e0cff */
[----:B------:R-:W-:Y:S02]  /*4a40*/  IMAD.MOV.U32 R13, RZ, RZ, R9 ;  /* 0x000000ffff0d7224 */ /* 0x000fe400078e0009 */
[----:B------:R-:W-:Y:S01]  /*4a50*/  IMAD.MOV.U32 R10, RZ, RZ, -0x1 ;  /* 0xffffffffff0a7424 */ /* 0x000fe200078e00ff */
[----:B------:R0:W1:Y:S02]  /*4a60*/  POPC R15, R8 ;  /* 0x00000008000f7309 */ /* 0x0000640000000000 */
[----:B0-----:R-:W-:-:S07]  /*4a70*/  VIADD R8, R38, 0x4 ;  /* 0x0000000426087836 */ /* 0x001fce0000000000 */
[----:B-1----:R-:W-:Y:S05]  /*4a80*/  WARPSYNC.COLLECTIVE R10, `(.L_x_294) ;  /* 0x000000000a087348 */ /* 0x002fea0003c00000 */
[----:B-1----:R0:W1:Y:S02]  /*4a90*/  SHFL.DOWN P2, R16, R13, R14, R15 ;  /* 0x0800000e0d107389 */ /* 0x002064000004000f */
[----:B01----:R-:W-:Y:S05]  /*4aa0*/  ENDCOLLECTIVE ;  /* 0x000000000000791b */ /* 0x003fea0003800000 */
.L_x_294:
[----:B------:R-:W-:Y:S01]  /*4ab0*/  IMAD.MOV.U32 R14, RZ, RZ, 0x2 ;  /* 0x00000002ff0e7424 */ /* 0x000fe200078e00ff */
[----:B------:R-:W-:-:S04]  /*4ac0*/  ISETP.GE.AND P2, PT, R38, R15, PT ;  /* 0x0000000f2600720c */ /* 0x000fc80003f46270 */
[----:B------:R-:W-:Y:S01]  /*4ad0*/  SEL R12, R16, RZ, !P2 ;  /* 0x000000ff100c7207 */ /* 0x000fe20005000000 */
[----:B------:R-:W-:-:S04]  /*4ae0*/  VIADD R16, R38, 0x2 ;  /* 0x0000000226107836 */ /* 0x000fc80000000000 */
[----:B------:R-:W-:Y:S01]  /*4af0*/  IMAD.IADD R12, R12, 0x1, R9 ;  /* 0x000000010c0c7824 */ /* 0x000fe200078e0209 */
[----:B------:R-:W-:-:S03]  /*4b00*/  ISETP.GT.AND P3, PT, R16, R15, PT ;  /* 0x0000000f1000720c */ /* 0x000fc60003f64270 */
[----:B------:R-:W-:-:S10]  /*4b10*/  IMAD.MOV.U32 R13, RZ, RZ, R12 ;  /* 0x000000ffff0d7224 */ /* 0x000fd400078e000c */
[----:B------:R-:W-:Y:S05]  /*4b20*/  WARPSYNC.COLLECTIVE R10, `(.L_x_295) ;  /* 0x000000000a087348 */ /* 0x000fea0003c00000 */
[----:B------:R0:W1:Y:S02]  /*4b30*/  SHFL.DOWN P2, R16, R13, R14, R15 ;  /* 0x0800000e0d107389 */ /* 0x000064000004000f */
[----:B01----:R-:W-:Y:S05]  /*4b40*/  ENDCOLLECTIVE ;  /* 0x000000000000791b */ /* 0x003fea0003800000 */
.L_x_295:
[----:B------:R-:W-:Y:S01]  /*4b50*/  IMAD.MOV.U32 R14, RZ, RZ, 0x4 ;  /* 0x00000004ff0e7424 */ /* 0x000fe200078e00ff */
[----:B------:R-:W-:Y:S02]  /*4b60*/  SEL R9, R16, RZ, !P3 ;  /* 0x000000ff10097207 */ /* 0x000fe40005800000 */
[----:B------:R-:W-:Y:S01]  /*4b70*/  ISETP.GT.AND P3, PT, R8, R15, PT ;  /* 0x0000000f0800720c */ /* 0x000fe20003f64270 */
[----:B------:R-:W-:Y:S02]  /*4b80*/  VIADD R8, R38, 0x8 ;  /* 0x0000000826087836 */ /* 0x000fe40000000000 */
[----:B------:R-:W-:-:S04]  /*4b90*/  IMAD.IADD R40, R12, 0x1, R9 ;  /* 0x000000010c287824 */ /* 0x000fc800078e0209 */
[----:B------:R-:W-:-:S07]  /*4ba0*/  IMAD.MOV.U32 R13, RZ, RZ, R40 ;  /* 0x000000ffff0d7224 */ /* 0x000fce00078e0028 */
[----:B------:R-:W-:Y:S05]  /*4bb0*/  WARPSYNC.COLLECTIVE R10, `(.L_x_296) ;  /* 0x000000000a087348 */ /* 0x000fea0003c00000 */
[----:B------:R0:W1:Y:S02]  /*4bc0*/  SHFL.DOWN P2, R16, R13, R14, R15 ;  /* 0x0800000e0d107389 */ /* 0x000064000004000f */
[----:B01----:R-:W-:Y:S05]  /*4bd0*/  ENDCOLLECTIVE ;  /* 0x000000000000791b */ /* 0x003fea0003800000 */
.L_x_296:
        /* <DEDUP_REMOVED lines=9> */
.L_x_297:
[----:B------:R-:W-:Y:S01]  /*4c70*/  IMAD.MOV.U32 R14, RZ, RZ, 0x10 ;  /* 0x00000010ff0e7424 */ /* 0x000fe200078e00ff */
[----:B------:R-:W-:-:S05]  /*4c80*/  SEL R16, R16, RZ, !P3 ;  /* 0x000000ff10107207 */ /* 0x000fca0005800000 */
[----:B------:R-:W-:-:S04]  /*4c90*/  IMAD.IADD R44, R9, 0x1, R16 ;  /* 0x00000001092c7824 */ /* 0x000fc800078e0210 */
[----:B------:R-:W-:-:S07]  /*4ca0*/  IMAD.MOV.U32 R13, RZ, RZ, R44 ;  /* 0x000000ffff0d7224 */ /* 0x000fce00078e002c */
[----:B------:R-:W-:Y:S05]  /*4cb0*/  WARPSYNC.COLLECTIVE R10, `(.L_x_298) ;  /* 0x000000000a087348 */ /* 0x000fea0003c00000 */
[----:B------:R0:W1:Y:S02]  /*4cc0*/  SHFL.DOWN P2, R16, R13, R14, R15 ;  /* 0x0800000e0d107389 */ /* 0x000064000004000f */
[----:B01----:R-:W-:Y:S05]  /*4cd0*/  ENDCOLLECTIVE ;  /* 0x000000000000791b */ /* 0x003fea0003800000 */
.L_x_298:
[----:B------:R-:W-:Y:S05]  /*4ce0*/  WARPSYNC.COLLECTIVE R10, `(.L_x_299) ;  /* 0x000000000a087348 */ /* 0x000fea0003c00000 */
[----:B------:R-:W-:Y:S01]  /*4cf0*/  VOTE.ALL P0, P0 ;  /* 0x0000000000ff7806 */ /* 0x000fe20000000000 */
[----:B------:R-:W-:-:S12]  /*4d00*/  ENDCOLLECTIVE ;  /* 0x000000000000791b */ /* 0x000fd80003800000 */
.L_x_299:
[----:B------:R-:W-:-:S04]  /*4d10*/  ISETP.GT.AND P2, PT, R8, R15, PT ;  /* 0x0000000f0800720c */ /* 0x000fc80003f44270 */
[----:B------:R-:W-:-:S05]  /*4d20*/  SEL R9, R16, RZ, !P2 ;  /* 0x000000ff10097207 */ /* 0x000fca0005000000 */
[----:B------:R-:W-:Y:S02]  /*4d30*/  IMAD.IADD R12, R44, 0x1, R9 ;  /* 0x000000012c0c7824 */ /* 0x000fe400078e0209 */
[----:B------:R-:W0:Y:S02]  /*4d40*/  LDC.64 R8, c[0x0][0x390] ;  /* 0x0000e400ff087b82 */ /* 0x000e240000000a00 */
[----:B0-----:R-:W-:-:S05]  /*4d50*/  IADD3 R40, P2, PT, R8, 0x100, RZ ;  /* 0x0000010008287810 */ /* 0x001fca0007f5e0ff */
[----:B------:R-:W-:Y:S01]  /*4d60*/  IMAD.X R41, RZ, RZ, R9, P2 ;  /* 0x000000ffff297224 */ /* 0x000fe200010e0609 */
[----:B------:R-:W-:Y:S07]  /*4d70*/  BRA `(.L_x_300) ;  /* 0xffffffe4001c7947 */ /* 0x000fee000383ffff */
.L_x_250:
[----:B------:R-:W-:Y:S01]  /*4d80*/  BSSY B0, `(.L_x_301) ;  /* 0x0000006000007945 */ /* 0x000fe20003800000 */
[----:B------:R-:W-:Y:S01]  /*4d90*/  PLOP3.LUT P0, PT, P0, PT, PT, 0x8, 0x80 ;  /* 0x000000000080781c */ /* 0x000fe2000070e170 */
[----:B------:R-:W-:-:S12]  /*4da0*/  IMAD.MOV.U32 R10, RZ, RZ, -0x1 ;  /* 0xffffffffff0a7424 */ /* 0x000fd800078e00ff */
[----:B------:R-:W-:Y:S05]  /*4db0*/  WARPSYNC.COLLECTIVE R10, `(.L_x_302) ;  /* 0x000000000a087348 */ /* 0x000fea0003c00000 */
[----:B------:R-:W-:Y:S01]  /*4dc0*/  VOTE.ANY P0, P0 ;  /* 0x0000000000ff7806 */ /* 0x000fe20000000100 */
[----:B------:R-:W-:-:S12]  /*4dd0*/  ENDCOLLECTIVE ;  /* 0x000000000000791b */ /* 0x000fd80003800000 */
.L_x_302:
[----:B------:R-:W-:Y:S05]  /*4de0*/  BSYNC B0 ;  /* 0x0000000000007941 */ /* 0x000fea0003800000 */
.L_x_301:
[----:B------:R-:W-:Y:S05]  /*4df0*/  BRA `(.L_x_303) ;  /* 0xffffffe400247947 */ /* 0x000fea000383ffff */
.L_x_252:
[----:B------:R-:W-:Y:S01]  /*4e00*/  BSSY B0, `(.L_x_304) ;  /* 0x0000006000007945 */ /* 0x000fe20003800000 */
[----:B------:R-:W-:Y:S01]  /*4e10*/  PLOP3.LUT P0, PT, P0, PT, PT, 0x8, 0x80 ;  /* 0x000000000080781c */ /* 0x000fe2000070e170 */
[----:B------:R-:W-:-:S12]  /*4e20*/  IMAD.MOV.U32 R10, RZ, RZ, -0x1 ;  /* 0xffffffffff0a7424 */ /* 0x000fd800078e00ff */
[----:B------:R-:W-:Y:S05]  /*4e30*/  WARPSYNC.COLLECTIVE R10, `(.L_x_305) ;  /* 0x000000000a087348 */ /* 0x000fea0003c00000 */
[----:B------:R-:W-:Y:S01]  /*4e40*/  VOTE.ANY P0, P0 ;  /* 0x0000000000ff7806 */ /* 0x000fe20000000100 */
[----:B------:R-:W-:-:S12]  /*4e50*/  ENDCOLLECTIVE ;  /* 0x000000000000791b */ /* 0x000fd80003800000 */
.L_x_305:
[----:B------:R-:W-:Y:S05]  /*4e60*/  BSYNC B0 ;  /* 0x0000000000007941 */ /* 0x000fea0003800000 */
.L_x_304:
[----:B------:R-:W-:Y:S05]  /*4e70*/  BRA `(.L_x_306) ;  /* 0xffffffe400287947 */ /* 0x000fea000383ffff */
.L_x_254:
[----:B------:R-:W-:Y:S01]  /*4e80*/  BSSY B0, `(.L_x_307) ;  /* 0x0000006000007945 */ /* 0x000fe20003800000 */
[----:B------:R-:W-:Y:S01]  /*4e90*/  PLOP3.LUT P2, PT, P0, PT, PT, 0x8, 0x80 ;  /* 0x000000000080781c */ /* 0x000fe2000074e170 */
[----:B------:R-:W-:-:S12]  /*4ea0*/  IMAD.MOV.U32 R10, RZ, RZ, -0x1 ;  /* 0xffffffffff0a7424 */ /* 0x000fd800078e00ff */
[----:B------:R-:W-:Y:S05]  /*4eb0*/  WARPSYNC.COLLECTIVE R10, `(.L_x_308) ;  /* 0x000000000a087348 */ /* 0x000fea0003c00000 */
[----:B------:R-:W-:Y:S01]  /*4ec0*/  VOTE.ANY R10, PT, P2 ;  /* 0x00000000000a7806 */ /* 0x000fe200010e0100 */
[----:B------:R-:W-:Y:S06]  /*4ed0*/  ENDCOLLECTIVE ;  /* 0x000000000000791b */ /* 0x000fec0003800000 */
.L_x_308:
[----:B------:R-:W-:Y:S05]  /*4ee0*/  BSYNC B0 ;  /* 0x0000000000007941 */ /* 0x000fea0003800000 */
.L_x_307:
[----:B------:R-:W-:Y:S01]  /*4ef0*/  LOP3.LUT R10, R10, 0x80000000, R19, 0xec, !PT ;  /* 0x800000000a0a7812 */ /* 0x000fe200078eec13 */
[----:B------:R-:W-:Y:S02]  /*4f00*/  IMAD.MOV.U32 R14, RZ, RZ, 0x1 ;  /* 0x00000001ff0e7424 */ /* 0x000fe400078e00ff */
[----:B------:R-:W-:Y:S02]  /*4f10*/  VIADD R18, R18, 0xffffffe0 ;  /* 0xffffffe012127836 */ /* 0x000fe40000000000 */
[----:B------:R-:W-:-:S05]  /*4f20*/  VIADD R13, R10, 0xffffffff ;  /* 0xffffffff0a0d7836 */ /* 0x000fca0000000000 */
[----:B------:R-:W-:Y:S01]  /*4f30*/  LOP3.LUT R45, R10, R13, RZ, 0xc, !PT ;  /* 0x0000000d0a2d7212 */ /* 0x000fe200078e0cff */
[----:B------:R-:W-:Y:S02]  /*4f40*/  IMAD.MOV.U32 R13, RZ, RZ, R9 ;  /* 0x000000ffff0d7224 */ /* 0x000fe400078e0009 */
[----:B------:R-:W-:Y:S01]  /*4f50*/  IMAD.MOV.U32 R10, RZ, RZ, -0x1 ;  /* 0xffffffffff0a7424 */ /* 0x000fe200078e00ff */
[----:B------:R0:W1:Y:S06]  /*4f60*/  POPC R15, R45 ;  /* 0x0000002d000f7309 */ /* 0x00006c0000000000 */
[----:B01----:R-:W-:Y:S05]  /*4f70*/  WARPSYNC.COLLECTIVE R10, `(.L_x_309) ;  /* 0x000000000a087348 */ /* 0x003fea0003c00000 */
[----:B-1----:R1:W2:Y:S02]  /*4f80*/  SHFL.DOWN P2, R16, R13, R14, R15 ;  /* 0x0800000e0d107389 */ /* 0x0022a4000004000f */
[----:B012---:R-:W-:Y:S05]  /*4f90*/  ENDCOLLECTIVE ;  /* 0x000000000000791b */ /* 0x007fea0003800000 */
.L_x_309:
[----:B------:R-:W-:Y:S01]  /*4fa0*/  ISETP.GE.AND P0, PT, R38, R15, PT ;  /* 0x0000000f2600720c */ /* 0x000fe20003f06270 */
[----:B------:R-:W-:-:S03]  /*4fb0*/  IMAD.MOV.U32 R14, RZ, RZ, 0x2 ;  /* 0x00000002ff0e7424 */ /* 0x000fc600078e00ff */
[----:B------:R-:W-:-:S05]  /*4fc0*/  SEL R16, R16, RZ, !P0 ;  /* 0x000000ff10107207 */ /* 0x000fca0004000000 */
[----:B------:R-:W-:Y:S02]  /*4fd0*/  IMAD.IADD R44, R16, 0x1, R9 ;  /* 0x00000001102c7824 */ /* 0x000fe400078e0209 */
[----:B------:R-:W-:Y:S02]  /*4fe0*/  VIADD R16, R38, 0x2 ;  /* 0x0000000226107836 */ /* 0x000fe40000000000 */
[----:B------:R-:W-:-:S03]  /*4ff0*/  IMAD.MOV.U32 R13, RZ, RZ, R44 ;  /* 0x000000ffff0d7224 */ /* 0x000fc600078e002c */
[----:B------:R-:W-:-:S13]  /*5000*/  ISETP.GT.AND P0, PT, R16, R15, PT ;  /* 0x0000000f1000720c */ /* 0x000fda0003f04270 */
[----:B------:R-:W-:Y:S05]  /*5010*/  WARPSYNC.COLLECTIVE R10, `(.L_x_310) ;  /* 0x000000000a087348 */ /* 0x000fea0003c00000 */
[----:B------:R0:W1:Y:S02]  /*5020*/  SHFL.DOWN P2, R16, R13, R14, R15 ;  /* 0x0800000e0d107389 */ /* 0x000064000004000f */
[----:B01----:R-:W-:Y:S05]  /*5030*/  ENDCOLLECTIVE ;  /* 0x000000000000791b */ /* 0x003fea0003800000 */
.L_x_310:
[----:B------:R-:W-:Y:S01]  /*5040*/  IMAD.MOV.U32 R14, RZ, RZ, 0x4 ;  /* 0x00000004ff0e7424 */ /* 0x000fe200078e00ff */
        /* <DEDUP_REMOVED lines=8> */
.L_x_311:
[----:B------:R-:W-:Y:S01]  /*50d0*/  IMAD.MOV.U32 R14, RZ, RZ, 0x8 ;  /* 0x00000008ff0e7424 */ /* 0x000fe200078e00ff */
        /* <DEDUP_REMOVED lines=8> */
.L_x_312:
        /* <DEDUP_REMOVED lines=9> */
.L_x_313:
[----:B------:R-:W-:Y:S02]  /*51f0*/  SEL R9, R16, RZ, !P0 ;  /* 0x000000ff10097207 */ /* 0x000fe40004000000 */
[----:B------:R-:W-:Y:S02]  /*5200*/  ISETP.NE.AND P0, PT, R8, 0x65, PT ;  /* 0x000000650800780c */ /* 0x000fe40003f05270 */
[----:B------:R-:W-:-:S11]  /*5210*/  IADD3 R12, PT, PT, R44, R9, R12 ;  /* 0x000000092c0c7210 */ /* 0x000fd60007ffe00c */
[----:B------:R-:W-:Y:S05]  /*5220*/  WARPSYNC.COLLECTIVE R10, `(.L_x_314) ;  /* 0x000000000a087348 */ /* 0x000fea0003c00000 */
[----:B------:R-:W-:Y:S01]  /*5230*/  VOTE.ALL P0, P0 ;  /* 0x0000000000ff7806 */ /* 0x000fe20000000000 */
[----:B------:R-:W-:-:S12]  /*5240*/  ENDCOLLECTIVE ;  /* 0x000000000000791b */ /* 0x000fd80003800000 */
.L_x_314:
[----:B------:R-:W-:Y:S05]  /*5250*/  BRA `(.L_x_315) ;  /* 0xffffffe000c07947 */ /* 0x000fea000383ffff */
.L_x_316:
        /* <DEDUP_REMOVED lines=10> */
.L_x_675:


//--------------------- .text._ZN3cub18CUB_300001_SM_10006detail4scan16DeviceScanKernelINS2_10policy_hubIiiijN4cuda3std3__44plusIvEEE10Policy1000EN6thrust24THRUST_300001_SM_1000_NS10device_ptrIiEESF_NS0_13ScanTileStateIiLb1EEES9_NS1_10InputValueIiPiEEjiLb0EiEEvT0_T1_T2_iT3_T4_T5_ --------------------------
	.section	.text._ZN3cub18CUB_300001_SM_10006detail4scan16DeviceScanKernelINS2_10policy_hubIiiijN4cuda3std3__44plusIvEEE10Policy1000EN6thrust24THRUST_300001_SM_1000_NS10device_ptrIiEESF_NS0_13ScanTileStateIiLb1EEES9_NS1_10InputValueIiPiEEjiLb0EiEEvT0_T1_T2_iT3_T4_T5_,"ax",@progbits
	.align	128
        .global         _ZN3cub18CUB_300001_SM_10006detail4scan16DeviceScanKernelINS2_10policy_hubIiiijN4cuda3std3__44plusIvEEE10Policy1000EN6thrust24THRUST_300001_SM_1000_NS10device_ptrIiEESF_NS0_13ScanTileStateIiLb1EEES9_NS1_10InputValueIiPiEEjiLb0EiEEvT0_T1_T2_iT3_T4_T5_
        .type           _ZN3cub18CUB_300001_SM_10006detail4scan16DeviceScanKernelINS2_10policy_hubIiiijN4cuda3std3__44plusIvEEE10Policy1000EN6thrust24THRUST_300001_SM_1000_NS10device_ptrIiEESF_NS0_13ScanTileStateIiLb1EEES9_NS1_10InputValueIiPiEEjiLb0EiEEvT0_T1_T2_iT3_T4_T5_,@function
        .size           _ZN3cub18CUB_300001_SM_10006detail4scan16DeviceScanKernelINS2_10policy_hubIiiijN4cuda3std3__44plusIvEEE10Policy1000EN6thrust24THRUST_300001_SM_1000_NS10device_ptrIiEESF_NS0_13ScanTileStateIiLb1EEES9_NS1_10InputValueIiPiEEjiLb0EiEEvT0_T1_T2_iT3_T4_T5_,(.L_x_676 - _ZN3cub18CUB_300001_SM_10006detail4scan16DeviceScanKernelINS2_10policy_hubIiiijN4cuda3std3__44plusIvEEE10Policy1000EN6thrust24THRUST_300001_SM_1000_NS10device_ptrIiEESF_NS0_13ScanTileStateIiLb1EEES9_NS1_10InputValueIiPiEEjiLb0EiEEvT0_T1_T2_iT3_T4_T5_)
        .other          _ZN3cub18CUB_300001_SM_10006detail4scan16DeviceScanKernelINS2_10policy_hubIiiijN4cuda3std3__44plusIvEEE10Policy1000EN6thrust24THRUST_300001_SM_1000_NS10device_ptrIiEESF_NS0_13ScanTileStateIiLb1EEES9_NS1_10InputValueIiPiEEjiLb0EiEEvT0_T1_T2_iT3_T4_T5_,@"STO_CUDA_ENTRY STV_DEFAULT"
_ZN3cub18CUB_300001_SM_10006detail4scan16DeviceScanKernelINS2_10policy_hubIiiijN4cuda3std3__44plusIvEEE10Policy1000EN6thrust24THRUST_300001_SM_1000_NS10device_ptrIiEESF_NS0_13ScanTileStateIiLb1EEES9_NS1_10InputValueIiPiEEjiLb0EiEEvT0_T1_T2_iT3_T4_T5_:
.text._ZN3cub18CUB_300001_SM_10006detail4scan16DeviceScanKernelINS2_10policy_hubIiiijN4cuda3std3__44plusIvEEE10Policy1000EN6thrust24THRUST_300001_SM_1000_NS10device_ptrIiEESF_NS0_13ScanTileStateIiLb1EEES9_NS1_10InputValueIiPiEEjiLb0EiEEvT0_T1_T2_iT3_T4_T5_:
[----:B------:R-:W-:Y:S01]  /*0000*/  LDC R1, c[0x0][0x37c] ;  /* 0x0000df00ff017b82 */ /* 0x000fe20000000800 */
[----:B------:R-:W0:Y:S07]  /*0010*/  LDCU UR4, c[0x0][0x3a0] ;  /* 0x00007400ff0477ac */ /* 0x000e2e0008000800 */
[----:B------:R-:W1:Y:S01]  /*0020*/  LDC R42, c[0x0][0x398] ;  /* 0x0000e600ff2a7b82 */ /* 0x000e620000000800 */
[----:B------:R-:W2:Y:S01]  /*0030*/  LDCU.64 UR8, c[0x0][0x358] ;  /* 0x00006b00ff0877ac */ /* 0x000ea20008000a00 */
[----:B------:R-:W3:Y:S01]  /*0040*/  LDCU UR5, c[0x0][0x3b0] ;  /* 0x00007600ff0577ac */ /* 0x000ee20008000800 */
[----:B0-----:R-:W-:-:S06]  /*0050*/  UPRMT UR4, UR4, 0x7770, URZ ;  /* 0x0000777004047896 */ /* 0x001fcc00080000ff */
[----:B------:R-:W-:-:S13]  /*0060*/  ISETP.NE.AND P0, PT, RZ, UR4, PT ;  /* 0x00000004ff007c0c */ /* 0x000fda000bf05270 */
[----:B------:R-:W2:Y:S02]  /*0070*/  @P0 LDC.64 R2, c[0x0][0x3a8] ;  /* 0x0000ea00ff020b82 */ /* 0x000ea40000000a00 */
[----:B--2---:R0:W5:Y:S06]  /*0080*/  @P0 LDG.E R44, desc[UR8][R2.64] ;  /* 0x00000008022c0981 */ /* 0x00416c000c1e1900 */
[----:B------:R-:W1:Y:S02]  /*0090*/  S2UR UR4, SR_CTAID.X ;  /* 0x00000000000479c3 */ /* 0x000e640000002500 */
[----:B-1----:R-:W-:-:S04]  /*00a0*/  VIADD R42, R42, UR4 ;  /* 0x000000042a2a7c36 */ /* 0x002fc80008000000 */
[----:B------:R-:W-:-:S05]  /*00b0*/  IMAD R7, R42, 0x2100, RZ ;  /* 0x000021002a077824 */ /* 0x000fca00078e02ff */
[----:B---3--:R-:W-:Y:S01]  /*00c0*/  IADD3 R0, PT, PT, -R7, UR5, RZ ;  /* 0x0000000507007c10 */ /* 0x008fe2000fffe1ff */
[----:B------:R-:W1:Y:S03]  /*00d0*/  @!P0 LDC R44, c[0x0][0x3a8] ;  /* 0x0000ea00ff2c8b82 */ /* 0x000e660000000800 */
[----:B------:R-:W-:-:S13]  /*00e0*/  ISETP.GE.U32.AND P0, PT, R0, 0x2101, PT ;  /* 0x000021010000780c */ /* 0x000fda0003f06070 */
[----:B0-----:R-:W-:Y:S05]  /*00f0*/  @!P0 BRA `(.L_x_317) ;  /* 0x0000001c00ac8947 */ /* 0x001fea0003800000 */
[----:B------:R-:W0:Y:S01]  /*0100*/  S2R R16, SR_TID.X ;  /* 0x0000000000107919 */ /* 0x000e220000002100 */
[----:B------:R-:W2:Y:S01]  /*0110*/  LDCU.64 UR4, c[0x0][0x380] ;  /* 0x00007000ff0477ac */ /* 0x000ea20008000a00 */
[C---:B0-----:R-:W-:Y:S02]  /*0120*/  LOP3.LUT R0, R16.reuse, 0x1f, RZ, 0xc0, !PT ;  /* 0x0000001f10007812 */ /* 0x041fe400078ec0ff */
[----:B------:R-:W-:-:S05]  /*0130*/  LOP3.LUT R3, R16, 0x3e0, RZ, 0xc0, !PT ;  /* 0x000003e010037812 */ /* 0x000fca00078ec0ff */
[----:B------:R-:W-:-:S05]  /*0140*/  IMAD R0, R3, 0x16, R0 ;  /* 0x0000001603007824 */ /* 0x000fca00078e0200 */
[----:B------:R-:W-:-:S05]  /*0150*/  IADD3 R0, P0, PT, R7, R0, RZ ;  /* 0x0000000007007210 */ /* 0x000fca0007f1e0ff */
[----:B------:R-:W-:Y:S02]  /*0160*/  IMAD.X R3, RZ, RZ, RZ, P0 ;  /* 0x000000ffff037224 */ /* 0x000fe400000e06ff */
        /* <DEDUP_REMOVED lines=30> */
[----:B------:R-:W-:Y:S01]  /*0350*/  ISETP.NE.AND P0, PT, R42, RZ, PT ;  /* 0x000000ff2a00720c */ /* 0x000fe20003f05270 */
        /* <DEDUP_REMOVED lines=28> */
[----:B------:R0:W1:Y:S04]  /*0520*/  LDS.64 R36, [R27] ;  /* 0x000000001b247984 */ /* 0x0000680000000a00 */
[----:B------:R0:W2:Y:S04]  /*0530*/  LDS.64 R34, [R27+0x8] ;  /* 0x000008001b227984 */ /* 0x0000a80000000a00 */
[----:B------:R0:W3:Y:S04]  /*0540*/  LDS.64 R32, [R27+0x10] ;  /* 0x000010001b207984 */ /* 0x0000e80000000a00 */
[----:B------:R0:W4:Y:S04]  /*0550*/  LDS.64 R18, [R27+0x18] ;  /* 0x000018001b127984 */ /* 0x0001280000000a00 */
[----:B------:R0:W0:Y:S04]  /*0560*/  LDS.64 R14, [R27+0x20] ;  /* 0x000020001b0e7984 */ /* 0x0000280000000a00 */
[----:B------:R0:W0:Y:S04]  /*0570*/  LDS.64 R12, [R27+0x28] ;  /* 0x000028001b0c7984 */ /* 0x0000280000000a00 */
[----:B------:R0:W0:Y:S04]  /*0580*/  LDS.64 R10, [R27+0x30] ;  /* 0x000030001b0a7984 */ /* 0x0000280000000a00 */
[----:B------:R0:W0:Y:S04]  /*0590*/  LDS.64 R8, [R27+0x38] ;  /* 0x000038001b087984 */ /* 0x0000280000000a00 */
[----:B------:R0:W0:Y:S04]  /*05a0*/  LDS.64 R6, [R27+0x40] ;  /* 0x000040001b067984 */ /* 0x0000280000000a00 */
[----:B------:R0:W0:Y:S04]  /*05b0*/  LDS.64 R4, [R27+0x48] ;  /* 0x000048001b047984 */ /* 0x0000280000000a00 */
[----:B------:R0:W0:Y:S01]  /*05c0*/  LDS.64 R2, [R27+0x50] ;  /* 0x000050001b027984 */ /* 0x0000220000000a00 */
[----:B------:R-:W-:Y:S06]  /*05d0*/  BAR.SYNC.DEFER_BLOCKING 0x0 ;  /* 0x0000000000007b1d */ /* 0x000fec0000010000 */
[----:B-1----:R-:W-:Y:S05]  /*05e0*/  @P0 BRA `(.L_x_319) ;  /* 0x00000004001c0947 */ /* 0x002fea0003800000 */
[----:B0-2---:R-:W-:Y:S02]  /*05f0*/  IADD3 R17, PT, PT, R34, R37, R36 ;  /* 0x0000002522117210 */ /* 0x005fe40007ffe024 */
[C---:B------:R-:W-:Y:S02]  /*0600*/  ISETP.NE.AND P1, PT, R39.reuse, 0x1f, PT ;  /* 0x0000001f2700780c */ /* 0x040fe40003f25270 */
[----:B---3--:R-:W-:Y:S02]  /*0610*/  IADD3 R17, PT, PT, R32, R35, R17 ;  /* 0x0000002320117210 */ /* 0x008fe40007ffe011 */
[----:B------:R-:W-:Y:S02]  /*0620*/  ISETP.NE.AND P2, PT, R39, RZ, PT ;  /* 0x000000ff2700720c */ /* 0x000fe40003f45270 */
[----:B----4-:R-:W-:-:S04]  /*0630*/  IADD3 R17, PT, PT, R18, R33, R17 ;  /* 0x0000002112117210 */ /* 0x010fc80007ffe011 */
[----:B------:R-:W-:-:S03]  /*0640*/  IADD3 R17, PT, PT, R14, R19, R17 ;  /* 0x000000130e117210 */ /* 0x000fc60007ffe011 */
[----:B------:R-:W-:Y:S02]  /*0650*/  @!P1 LEA R43, R40, UR4, 0x2 ;  /* 0x00000004282b9c11 */ /* 0x000fe4000f8e10ff */
[----:B------:R-:W-:-:S04]  /*0660*/  IADD3 R17, PT, PT, R12, R15, R17 ;  /* 0x0000000f0c117210 */ /* 0x000fc80007ffe011 */
[----:B------:R-:W-:-:S04]  /*0670*/  IADD3 R17, PT, PT, R10, R13, R17 ;  /* 0x0000000d0a117210 */ /* 0x000fc80007ffe011 */
[----:B------:R-:W-:-:S04]  /*0680*/  IADD3 R17, PT, PT, R8, R11, R17 ;  /* 0x0000000b08117210 */ /* 0x000fc80007ffe011 */
[----:B------:R-:W-:-:S04]  /*0690*/  IADD3 R17, PT, PT, R6, R9, R17 ;  /* 0x0000000906117210 */ /* 0x000fc80007ffe011 */
[----:B------:R-:W-:-:S04]  /*06a0*/  IADD3 R17, PT, PT, R4, R7, R17 ;  /* 0x0000000704117210 */ /* 0x000fc80007ffe011 */
[----:B------:R-:W-:-:S05]  /*06b0*/  IADD3 R20, PT, PT, R2, R5, R17 ;  /* 0x0000000502147210 */ /* 0x000fca0007ffe011 */
        /* <DEDUP_REMOVED lines=38> */
[----:B------:R-:W-:Y:S02]  /*0920*/  SEL R20, R26, R20, !P0 ;  /* 0x000000141a147207 */ /* 0x000fe40004000000 */
[----:B------:R-:W-:-:S04]  /*0930*/  ISETP.NE.AND P0, PT, R40, 0x8, PT ;  /* 0x000000082800780c */ /* 0x000fc80003f05270 */
[----:B------:R-:W-:Y:S02]  /*0940*/  SEL R20, R27, R20, !P0 ;  /* 0x000000141b147207 */ /* 0x000fe40004000000 */
[----:B------:R-:W-:Y:S02]  /*0950*/  ISETP.NE.AND P0, PT, R40, 0xa, PT ;  /* 0x0000000a2800780c */ /* 0x000fe40003f05270 */
[----:B------:R-:W-:Y:S02]  /*0960*/  SEL R20, R28, R20, !P1 ;  /* 0x000000141c147207 */ /* 0x000fe40004800000 */
[----:B------:R-:W-:Y:S02]  /*0970*/  ISETP.NE.AND P1, PT, R40, 0xb, PT ;  /* 0x0000000b2800780c */ /* 0x000fe40003f25270 */
[----:B------:R-:W-:Y:S01]  /*0980*/  SEL R20, R29, R20, !P0 ;  /* 0x000000141d147207 */ /* 0x000fe20004000000 */
[----:B------:R-:W-:Y:S01]  /*0990*/  IMAD.IADD R29, R30, 0x1, R29 ;  /* 0x000000011e1d7824 */ /* 0x000fe200078e021d */
[----:B------:R-:W-:-:S04]  /*09a0*/  ISETP.GE.U32.AND P0, PT, R16, 0x20, PT ;  /* 0x000000201000780c */ /* 0x000fc80003f06070 */
[----:B------:R-:W-:Y:S02]  /*09b0*/  SEL R20, R29, R20, !P1 ;  /* 0x000000141d147207 */ /* 0x000fe40004800000 */
[----:B------:R-:W-:Y:S02]  /*09c0*/  ISETP.NE.AND P1, PT, R16, RZ, PT ;  /* 0x000000ff1000720c */ /* 0x000fe40003f25270 */
[----:B------:R-:W-:Y:S02]  /*09d0*/  SEL R16, R3, RZ, P2 ;  /* 0x000000ff03107207 */ /* 0x000fe40001000000 */
[----:B------:R-:W-:Y:S02]  /*09e0*/  SEL R3, R20, RZ, P0 ;  /* 0x000000ff14037207 */ /* 0x000fe40000000000 */
[--C-:B-----5:R-:W-:Y:S02]  /*09f0*/  IADD3 R31, PT, PT, R29, R31, R44.reuse ;  /* 0x0000001f1d1f7210 */ /* 0x120fe40007ffe02c */
[----:B------:R-:W-:-:S05]  /*0a00*/  IADD3 R44, PT, PT, R3, R16, R44 ;  /* 0x00000010032c7210 */ /* 0x000fca0007ffe02c */
[----:B------:R-:W-:Y:S05]  /*0a10*/  @P1 BRA `(.L_x_320) ;  /* 0x0000000c00f41947 */ /* 0x000fea0003800000 */
[----:B------:R-:W0:Y:S01]  /*0a20*/  LDC.64 R16, c[0x0][0x390] ;  /* 0x0000e400ff107b82 */ /* 0x000e220000000a00 */
[----:B------:R-:W-:-:S05]  /*0a30*/  IMAD.MOV.U32 R30, RZ, RZ, 0x65 ;  /* 0x00000065ff1e7424 */ /* 0x000fca00078e00ff */
[----:B0-----:R0:W-:Y:S01]  /*0a40*/  ST.E.64.STRONG.GPU desc[UR8][R16.64+0x100], R30 ;  /* 0x0001001e10007985 */ /* 0x0011e2000c10fb08 */
[----:B------:R-:W-:Y:S05]  /*0a50*/  BRA `(.L_x_320) ;  /* 0x0000000c00e47947 */ /* 0x000fea0003800000 */
.L_x_319:
        /* <DEDUP_REMOVED lines=57> */
[----:B------:R-:W-:Y:S02]  /*0df0*/  ISETP.NE.AND P0, PT, R40, 0xa, PT ;  /* 0x0000000a2800780c */ /* 0x000fe40003f05270 */
[----:B------:R-:W-:Y:S02]  /*0e00*/  SEL R20, R28, R20, !P1 ;  /* 0x000000141c147207 */ /* 0x000fe40004800000 */
[----:B------:R-:W-:Y:S02]  /*0e10*/  ISETP.NE.AND P1, PT, R40, 0xb, PT ;  /* 0x0000000b2800780c */ /* 0x000fe40003f25270 */
[----:B------:R-:W-:Y:S02]  /*0e20*/  SEL R20, R29, R20, !P0 ;  /* 0x000000141d147207 */ /* 0x000fe40004000000 */
[----:B------:R-:W-:-:S02]  /*0e30*/  ISETP.GT.U32.AND P0, PT, R16, 0x1f, PT ;  /* 0x0000001f1000780c */ /* 0x000fc40003f04070 */
[----:B------:R-:W-:Y:S02]  /*0e40*/  SEL R20, R30, R20, !P1 ;  /* 0x000000141e147207 */ /* 0x000fe40004800000 */
[----:B------:R-:W-:-:S03]  /*0e50*/  ISETP.GE.U32.AND P1, PT, R16, 0x20, PT ;  /* 0x000000201000780c */ /* 0x000fc60003f26070 */
[----:B------:R-:W-:-:S05]  /*0e60*/  IMAD.IADD R20, R20, 0x1, R17 ;  /* 0x0000000114147824 */ /* 0x000fca00078e0211 */
[----:B------:R-:W-:Y:S01]  /*0e70*/  SEL R23, R3, R20, !P1 ;  /* 0x0000001403177207 */ /* 0x000fe20004800000 */
[----:B------:R-:W-:Y:S06]  /*0e80*/  @P0 BRA `(.L_x_321) ;  /* 0x0000000800b00947 */ /* 0x000fec0003800000 */
[----:B------:R-:W0:Y:S01]  /*0e90*/  LDC.64 R20, c[0x0][0x390] ;  /* 0x0000e400ff147b82 */ /* 0x000e220000000a00 */
[----:B------:R-:W-:Y:S02]  /*0ea0*/  ISETP.NE.AND P1, PT, R16, RZ, PT ;  /* 0x000000ff1000720c */ /* 0x000fe40003f25270 */
[----:B------:R-:W-:-:S05]  /*0eb0*/  LOP3.LUT R3, RZ, R16, RZ, 0x33, !PT ;  /* 0x00000010ff037212 */ /* 0x000fca00078e33ff */
[----:B------:R-:W-:-:S06]  /*0ec0*/  IMAD.IADD R40, R42, 0x1, R3 ;  /* 0x000000012a287824 */ /* 0x000fcc00078e0203 */
        /* <DEDUP_REMOVED lines=11> */
.L_x_351:
[----:B------:R-:W-:Y:S05]  /*0f80*/  @!P0 BRA `(.L_x_323) ;  /* 0x0000000000748947 */ /* 0x000fea0003800000 */
[----:B------:R-:W-:-:S07]  /*0f90*/  IMAD.MOV.U32 R3, RZ, RZ, 0x3b8 ;  /* 0x000003b8ff037424 */ /* 0x000fce00078e00ff */
.L_x_325:
[----:B------:R-:W-:Y:S02]  /*0fa0*/  VIADD R27, R3, 0x1 ;  /* 0x00000001031b7836 */ /* 0x000fe40000000000 */
[----:B------:R-:W-:Y:S02]  /*0fb0*/  IMAD R42, R42, 0x41a7, RZ ;  /* 0x000041a72a2a7824 */ /* 0x000fe400078e02ff */
[----:B------:R-:W0:Y:S01]  /*0fc0*/  I2F.U32.RP R22, R27 ;  /* 0x0000001b00167306 */ /* 0x000e220000209000 */
[----:B------:R-:W-:Y:S01]  /*0fd0*/  IMAD.MOV R29, RZ, RZ, -R27 ;  /* 0x000000ffff1d7224 */ /* 0x000fe200078e0a1b */
[----:B------:R-:W-:Y:S02]  /*0fe0*/  ISETP.NE.U32.AND P2, PT, R27, RZ, PT ;  /* 0x000000ff1b00720c */ /* 0x000fe40003f45070 */
[----:B------:R-:W-:-:S04]  /*0ff0*/  LOP3.LUT R42, R42, 0x7fffffff, RZ, 0xc0, !PT ;  /* 0x7fffffff2a2a7812 */ /* 0x000fc800078ec0ff */
[----:B0-----:R-:W0:Y:S02]  /*1000*/  MUFU.RCP R22, R22 ;  /* 0x0000001600167308 */ /* 0x001e240000001000 */
[----:B0-----:R-:W-:-:S06]  /*1010*/  VIADD R20, R22, 0xffffffe ;  /* 0x0ffffffe16147836 */ /* 0x001fcc0000000000 */
[----:B------:R0:W1:Y:S02]  /*1020*/  F2I.FTZ.U32.TRUNC.NTZ R21, R20 ;  /* 0x0000001400157305 */ /* 0x000064000021f000 */
[----:B0-----:R-:W-:Y:S02]  /*1030*/  IMAD.MOV.U32 R20, RZ, RZ, RZ ;  /* 0x000000ffff147224 */ /* 0x001fe400078e00ff */
[----:B-1----:R-:W-:-:S04]  /*1040*/  IMAD R29, R29, R21, RZ ;  /* 0x000000151d1d7224 */ /* 0x002fc800078e02ff */
[----:B------:R-:W-:-:S06]  /*1050*/  IMAD.HI.U32 R21, R21, R29, R20 ;  /* 0x0000001d15157227 */ /* 0x000fcc00078e0014 */
[----:B------:R-:W-:-:S04]  /*1060*/  IMAD.HI.U32 R21, R21, R42, RZ ;  /* 0x0000002a15157227 */ /* 0x000fc800078e00ff */
[----:B------:R-:W-:-:S04]  /*1070*/  IMAD.MOV R21, RZ, RZ, -R21 ;  /* 0x000000ffff157224 */ /* 0x000fc800078e0a15 */
[----:B------:R-:W-:-:S05]  /*1080*/  IMAD R22, R27, R21, R42 ;  /* 0x000000151b167224 */ /* 0x000fca00078e022a */
[----:B------:R-:W-:-:S13]  /*1090*/  ISETP.GE.U32.AND P0, PT, R22, R27, PT ;  /* 0x0000001b1600720c */ /* 0x000fda0003f06070 */
[----:B------:R-:W-:-:S05]  /*10a0*/  @P0 IMAD.IADD R22, R22, 0x1, -R27 ;  /* 0x0000000116160824 */ /* 0x000fca00078e0a1b */
[----:B------:R-:W-:-:S13]  /*10b0*/  ISETP.GE.U32.AND P0, PT, R22, R27, PT ;  /* 0x0000001b1600720c */ /* 0x000fda0003f06070 */
[----:B------:R-:W-:Y:S01]  /*10c0*/  @P0 IMAD.IADD R22, R22, 0x1, -R27 ;  /* 0x0000000116160824 */ /* 0x000fe200078e0a1b */
[----:B------:R-:W-:-:S04]  /*10d0*/  @!P2 LOP3.LUT R22, RZ, R27, RZ, 0x33, !PT ;  /* 0x0000001bff16a212 */ /* 0x000fc800078e33ff */
[----:B------:R-:W-:Y:S05]  /*10e0*/  NANOSLEEP R22 ;  /* 0x000000160000735d */ /* 0x000fea0003800000 */
[----:B------:R-:W2:Y:S01]  /*10f0*/  LD.E.64.STRONG.GPU R26, desc[UR8][R16.64+0x100] ;  /* 0x00010008101a7980 */ /* 0x000ea2000c10fb00 */
[----:B------:R-:W-:Y:S01]  /*1100*/  UMOV UR5, 0xffffffff ;  /* 0xffffffff00057882 */ /* 0x000fe20000000000 */
[----:B------:R-:W-:Y:S02]  /*1110*/  SHF.R.U32.HI R3, RZ, 0x1, R3 ;  /* 0x00000001ff037819 */ /* 0x000fe40000011603 */
[----:B--2---:R-:W-:Y:S01]  /*1120*/  ISETP.NE.AND P0, PT, R26, 0x63, PT ;  /* 0x000000631a00780c */ /* 0x004fe20003f05270 */
[----:B------:R-:W-:-:S12]  /*1130*/  BRA.DIV UR5, `(.L_x_324) ;  /* 0x0000003605187947 */ /* 0x000fd8000b800000 */
[----:B------:R-:W-:-:S13]  /*1140*/  VOTE.ANY P0, !P0 ;  /* 0x0000000000ff7806 */ /* 0x000fda0004000100 */
.L_x_354:
[----:B------:R-:W-:Y:S05]  /*1150*/  @P0 BRA `(.L_x_325) ;  /* 0xfffffffc00900947 */ /* 0x000fea000383ffff */
.L_x_323:
[----:B------:R-:W-:Y:S01]  /*1160*/  UMOV UR5, 0xffffffff ;  /* 0xffffffff00057882 */ /* 0x000fe20000000000 */
[----:B------:R-:W-:Y:S02]  /*1170*/  ISETP.NE.AND P0, PT, R26, 0x65, PT ;  /* 0x000000651a00780c */ /* 0x000fe40003f05270 */
[----:B------:R-:W-:Y:S11]  /*1180*/  BRA.DIV UR5, `(.L_x_326) ;  /* 0x0000003605247947 */ /* 0x000ff6000b800000 */
[----:B------:R-:W0:Y:S01]  /*1190*/  S2R R30, SR_GEMASK ;  /* 0x00000000001e7919 */ /* 0x000e220000003c00 */
[----:B------:R-:W-:Y:S01]  /*11a0*/  VOTE.ANY R21, PT, !P0 ;  /* 0x0000000000157806 */ /* 0x000fe200040e0100 */
[C---:B------:R-:W-:Y:S02]  /*11b0*/  VIADD R41, R39.reuse, 0x2 ;  /* 0x0000000227297836 */ /* 0x040fe40000000000 */
[C---:B------:R-:W-:Y:S02]  /*11c0*/  VIADD R43, R39.reuse, 0x4 ;  /* 0x00000004272b7836 */ /* 0x040fe40000000000 */
[C---:B------:R-:W-:Y:S02]  /*11d0*/  VIADD R44, R39.reuse, 0x8 ;  /* 0x00000008272c7836 */ /* 0x040fe40000000000 */
[----:B------:R-:W-:Y:S01]  /*11e0*/  VIADD R45, R39, 0x10 ;  /* 0x00000010272d7836 */ /* 0x000fe20000000000 */
[----:B0-----:R-:W-:-:S05]  /*11f0*/  LOP3.LUT R21, R21, 0x80000000, R30, 0xec, !PT ;  /* 0x8000000015157812 */ /* 0x001fca00078eec1e */
[----:B------:R-:W-:-:S05]  /*1200*/  VIADD R16, R21, 0xffffffff ;  /* 0xffffffff15107836 */ /* 0x000fca0000000000 */
[----:B------:R-:W-:-:S04]  /*1210*/  LOP3.LUT R16, R21, R16, RZ, 0xc, !PT ;  /* 0x0000001015107212 */ /* 0x000fc800078e0cff */
[----:B------:R0:W1:Y:S02]  /*1220*/  POPC R20, R16 ;  /* 0x0000001000147309 */ /* 0x0000640000000000 */
[----:B0-----:R-:W0:Y:S01]  /*1230*/  LDC.64 R16, c[0x0][0x390] ;  /* 0x0000e400ff107b82 */ /* 0x001e220000000a00 */
[----:B-1----:R-:W1:Y:S01]  /*1240*/  SHFL.DOWN PT, R22, R27, 0x1, R20 ;  /* 0x082000001b167989 */ /* 0x002e6200000e0014 */
[-C--:B------:R-:W-:Y:S02]  /*1250*/  ISETP.GE.AND P0, PT, R39, R20.reuse, PT ;  /* 0x000000142700720c */ /* 0x080fe40003f06270 */
[----:B------:R-:W-:Y:S02]  /*1260*/  ISETP.GT.AND P2, PT, R45, R20, PT ;  /* 0x000000142d00720c */ /* 0x000fe40003f44270 */
[----:B0-----:R-:W-:Y:S02]  /*1270*/  IADD3 R28, P3, PT, R16, 0x100, RZ ;  /* 0x00000100101c7810 */ /* 0x001fe40007f7e0ff */
[----:B-1----:R-:W-:-:S02]  /*1280*/  SEL R22, R22, RZ, !P0 ;  /* 0x000000ff16167207 */ /* 0x002fc40004000000 */
[----:B------:R-:W-:-:S03]  /*1290*/  ISETP.GT.AND P0, PT, R41, R20, PT ;  /* 0x000000142900720c */ /* 0x000fc60003f04270 */
[----:B------:R-:W-:-:S05]  /*12a0*/  IMAD.IADD R3, R22, 0x1, R27 ;  /* 0x0000000116037824 */ /* 0x000fca00078e021b */
[----:B------:R-:W0:Y:S02]  /*12b0*/  SHFL.DOWN PT, R22, R3, 0x2, R20 ;  /* 0x0840000003167989 */ /* 0x000e2400000e0014 */
[----:B0-----:R-:W-:Y:S02]  /*12c0*/  SEL R22, R22, RZ, !P0 ;  /* 0x000000ff16167207 */ /* 0x001fe40004000000 */
[----:B------:R-:W-:-:S03]  /*12d0*/  ISETP.GT.AND P0, PT, R43, R20, PT ;  /* 0x000000142b00720c */ /* 0x000fc60003f04270 */
[----:B------:R-:W-:Y:S02]  /*12e0*/  IMAD.IADD R29, R3, 0x1, R22 ;  /* 0x00000001031d7824 */ /* 0x000fe400078e0216 */
[----:B------:R-:W-:-:S03]  /*12f0*/  IMAD.X R3, RZ, RZ, R17, P3 ;  /* 0x000000ffff037224 */ /* 0x000fc600018e0611 */
        /* <DEDUP_REMOVED lines=10> */
[----:B0-----:R-:W-:-:S05]  /*13a0*/  SEL R22, R22, RZ, !P2 ;  /* 0x000000ff16167207 */ /* 0x001fca0005000000 */
[----:B------:R-:W-:-:S07]  /*13b0*/  IMAD.IADD R46, R47, 0x1, R22 ;  /* 0x000000012f2e7824 */ /* 0x000fce00078e0216 */
.L_x_363:
[----:B------:R-:W-:Y:S05]  /*13c0*/  @!P0 BRA `(.L_x_327) ;  /* 0x0000000400248947 */ /* 0x000fea0003800000 */
[----:B------:R-:W-:-:S07]  /*13d0*/  IMAD.MOV.U32 R29, RZ, RZ, 0x3b8 ;  /* 0x000003b8ff1d7424 */ /* 0x000fce00078e00ff */
.L_x_333:
[----:B------:R-:W-:Y:S02]  /*13e0*/  IMAD.MOV.U32 R16, RZ, RZ, R28 ;  /* 0x000000ffff107224 */ /* 0x000fe400078e001c */
[----:B------:R-:W-:Y:S02]  /*13f0*/  IMAD.MOV.U32 R17, RZ, RZ, R3 ;  /* 0x000000ffff117224 */ /* 0x000fe400078e0003 */
        /* <DEDUP_REMOVED lines=8> */
.L_x_366:
[----:B------:R-:W-:Y:S05]  /*1480*/  @!P0 BRA `(.L_x_329) ;  /* 0x0000000000748947 */ /* 0x000fea0003800000 */
[----:B------:R-:W-:-:S07]  /*1490*/  IMAD.MOV.U32 R22, RZ, RZ, R29 ;  /* 0x000000ffff167224 */ /* 0x000fce00078e001d */
.L_x_331:
        /* <DEDUP_REMOVED lines=27> */
.L_x_369:
[----:B------:R-:W-:Y:S05]  /*1650*/  @P0 BRA `(.L_x_331) ;  /* 0xfffffffc00900947 */ /* 0x000fea000383ffff */
.L_x_329:
[----:B------:R-:W-:Y:S01]  /*1660*/  UMOV UR5, 0xffffffff ;  /* 0xffffffff00057882 */ /* 0x000fe20000000000 */
[----:B------:R-:W-:Y:S02]  /*1670*/  ISETP.NE.AND P0, PT, R26, 0x65, PT ;  /* 0x000000651a00780c */ /* 0x000fe40003f05270 */
[----:B------:R-:W-:Y:S11]  /*1680*/  BRA.DIV UR5, `(.L_x_332) ;  /* 0x0000003605287947 */ /* 0x000ff6000b800000 */
[----:B------:R-:W-:Y:S01]  /*1690*/  VOTE.ANY R21, PT, !P0 ;  /* 0x0000000000157806 */ /* 0x000fe200040e0100 */
[----:B------:R-:W-:-:S03]  /*16a0*/  VIADD R40, R40, 0xffffffe0 ;  /* 0xffffffe028287836 */ /* 0x000fc60000000000 */
[----:B------:R-:W-:-:S05]  /*16b0*/  LOP3.LUT R21, R21, 0x80000000, R30, 0xec, !PT ;  /* 0x8000000015157812 */ /* 0x000fca00078eec1e */
        /* <DEDUP_REMOVED lines=25> */
.L_x_378:
[----:B------:R-:W-:Y:S05]  /*1850*/  @P0 BRA `(.L_x_333) ;  /* 0xfffffff800e00947 */ /* 0x000fea000383ffff */
.L_x_327:
        /* <DEDUP_REMOVED lines=8> */
[----:B0-----:R-:W-:-:S05]  /*18e0*/  @!P1 LEA R3, R16, R3, 0x18 ;  /* 0x0000000310039211 */ /* 0x001fca00078ec0ff */
[----:B------:R1:W-:Y:S04]  /*18f0*/  @!P1 STS [R3+0x8], R31 ;  /* 0x0000081f03009388 */ /* 0x0003e80000000800 */
[----:B------:R1:W-:Y:S01]  /*1900*/  @!P1 STS [R3+0x4], R46 ;  /* 0x0000042e03009388 */ /* 0x0003e20000000800 */
[----:B--2---:R-:W-:Y:S01]  /*1910*/  @!P0 LEA R17, R20, R17, 0x18 ;  /* 0x0000001114118211 */ /* 0x004fe200078ec0ff */
[----:B------:R-:W-:Y:S02]  /*1920*/  IMAD.MOV.U32 R20, RZ, RZ, R23 ;  /* 0x000000ffff147224 */ /* 0x000fe400078e0017 */
[----:B------:R-:W-:Y:S02]  /*1930*/  @!P0 IMAD.MOV.U32 R20, RZ, RZ, R46 ;  /* 0x000000ffff148224 */ /* 0x000fe400078e002e */
[----:B------:R1:W-:Y:S05]  /*1940*/  @!P0 STS [R17+0x4c], R46 ;  /* 0x00004c2e11008388 */ /* 0x0003ea0000000800 */
.L_x_321:
[----:B------:R-:W-:Y:S05]  /*1950*/  WARPSYNC.ALL ;  /* 0x0000000000007948 */ /* 0x000fea0003800000 */
[----:B------:R-:W0:Y:S08]  /*1960*/  S2UR UR6, SR_CgaCtaId ;  /* 0x00000000000679c3 */ /* 0x000e300000008800 */
[----:B------:R-:W-:Y:S06]  /*1970*/  BAR.SYNC.DEFER_BLOCKING 0x0 ;  /* 0x0000000000007b1d */ /* 0x000fec0000010000 */
[----:B------:R-:W-:Y:S01]  /*1980*/  UMOV UR5, 0x400 ;  /* 0x0000040000057882 */ /* 0x000fe20000000000 */
[----:B------:R-:W2:Y:S01]  /*1990*/  S2R R16, SR_TID.X ;  /* 0x0000000000107919 */ /* 0x000ea20000002100 */
[----:B0-----:R-:W-:-:S09]  /*19a0*/  ULEA UR5, UR6, UR5, 0x18 ;  /* 0x0000000506057291 */ /* 0x001fd2000f8ec0ff */
[----:B-1----:R-:W0:Y:S01]  /*19b0*/  LDS R3, [UR5+0x4c] ;  /* 0x00004c05ff037984 */ /* 0x002e220008000800 */
[----:B--2---:R-:W-:-:S04]  /*19c0*/  ISETP.NE.AND P0, PT, R16, RZ, PT ;  /* 0x000000ff1000720c */ /* 0x004fc80003f05270 */
[----:B0-----:R-:W-:-:S05]  /*19d0*/  SEL R3, R3, RZ, P0 ;  /* 0x000000ff03037207 */ /* 0x001fca0000000000 */
[----:B------:R-:W-:-:S07]  /*19e0*/  IMAD.IADD R44, R3, 0x1, R20 ;  /* 0x00000001032c7824 */ /* 0x000fce00078e0214 */
.L_x_320:
[----:B------:R-:W-:Y:S05]  /*19f0*/  BSYNC.RECONVERGENT B0 ;  /* 0x0000000000007941 */ /* 0x000fea0003800200 */
.L_x_318:
[----:B------:R-:W-:Y:S01]  /*1a00*/  IMAD.IADD R45, R36, 0x1, R44 ;  /* 0x00000001242d7824 */ /* 0x000fe200078e022c */
[----:B------:R-:W1:Y:S01]  /*1a10*/  S2R R3, SR_TID.X ;  /* 0x0000000000037919 */ /* 0x000e620000002100 */
[----:B------:R-:W2:Y:S01]  /*1a20*/  S2UR UR6, SR_CgaCtaId ;  /* 0x00000000000679c3 */ /* 0x000ea20000008800 */
[----:B------:R-:W-:Y:S01]  /*1a30*/  UMOV UR5, 0x400 ;  /* 0x0000040000057882 */ /* 0x000fe20000000000 */
[----:B0-----:R-:W-:Y:S01]  /*1a40*/  IMAD.IADD R16, R37, 0x1, R45 ;  /* 0x0000000125107824 */ /* 0x001fe200078e022d */
[----:B------:R-:W0:Y:S03]  /*1a50*/  S2R R24, SR_LANEID ;  /* 0x0000000000187919 */ /* 0x000e260000000000 */
[----:B------:R-:W-:Y:S02]  /*1a60*/  IMAD.IADD R17, R34, 0x1, R16 ;  /* 0x0000000122117824 */ /* 0x000fe400078e0210 */
[----:B------:R-:W-:Y:S02]  /*1a70*/  BAR.SYNC.DEFER_BLOCKING 0x0 ;  /* 0x0000000000007b1d */ /* 0x000fe40000010000 */
[----:B------:R-:W-:-:S04]  /*1a80*/  IMAD.IADD R22, R35, 0x1, R17 ;  /* 0x0000000123167824 */ /* 0x000fc800078e0211 */
[----:B------:R-:W-:-:S04]  /*1a90*/  IMAD.IADD R23, R32, 0x1, R22 ;  /* 0x0000000120177824 */ /* 0x000fc800078e0216 */
[----:B------:R-:W-:-:S04]  /*1aa0*/  IMAD.IADD R20, R33, 0x1, R23 ;  /* 0x0000000121147824 */ /* 0x000fc800078e0217 */
[----:B------:R-:W-:Y:S01]  /*1ab0*/  IMAD.IADD R21, R18, 0x1, R20 ;  /* 0x0000000112157824 */ /* 0x000fe200078e0214 */
[----:B--2---:R-:W-:-:S03]  /*1ac0*/  ULEA UR5, UR6, UR5, 0x18 ;  /* 0x0000000506057291 */ /* 0x004fc6000f8ec0ff */
[----:B------:R-:W-:Y:S01]  /*1ad0*/  IMAD.IADD R18, R19, 0x1, R21 ;  /* 0x0000000113127824 */ /* 0x000fe200078e0215 */
[----:B------:R-:W2:Y:S03]  /*1ae0*/  LDCU.64 UR6, c[0x0][0x388] ;  /* 0x00007100ff0677ac */ /* 0x000ea60008000a00 */
[----:B------:R-:W-:Y:S01]  /*1af0*/  IMAD.IADD R19, R14, 0x1, R18 ;  /* 0x000000010e137824 */ /* 0x000fe200078e0212 */
[----:B-1----:R-:W-:-:S03]  /*1b00*/  SHF.R.U32.HI R3, RZ, 0x5, R3 ;  /* 0x00000005ff037819 */ /* 0x002fc60000011603 */
[----:B------:R-:W-:Y:S02]  /*1b10*/  IMAD.IADD R14, R15, 0x1, R19 ;  /* 0x000000010f0e7824 */ /* 0x000fe400078e0213 */
[----:B0-----:R-:W-:Y:S02]  /*1b20*/  IMAD R3, R3, 0x2c0, R24 ;  /* 0x000002c003037824 */ /* 0x001fe400078e0218 */
[----:B------:R-:W-:-:S03]  /*1b30*/  IMAD.IADD R15, R12, 0x1, R14 ;  /* 0x000000010c0f7824 */ /* 0x000fc600078e020e */
[----:B------:R-:W-:Y:S01]  /*1b40*/  LEA R49, R3, UR5, 0x2 ;  /* 0x0000000503317c11 */ /* 0x000fe2000f8e10ff */
[----:B------:R-:W-:Y:S01]  /*1b50*/  IMAD.IADD R12, R13, 0x1, R15 ;  /* 0x000000010d0c7824 */ /* 0x000fe200078e020f */
[----:B--2---:R-:W-:-:S03]  /*1b60*/  IADD3 R38, P0, PT, R38, UR6, RZ ;  /* 0x0000000626267c10 */ /* 0x004fc6000ff1e0ff */
[----:B------:R-:W-:Y:S02]  /*1b70*/  IMAD.IADD R13, R10, 0x1, R12 ;  /* 0x000000010a0d7824 */ /* 0x000fe400078e020c */
[----:B------:R-:W-:Y:S01]  /*1b80*/  IMAD R24, R24, 0x54, R49 ;  /* 0x0000005418187824 */ /* 0x000fe200078e0231 */
[----:B------:R-:W-:Y:S01]  /*1b90*/  IADD3.X R39, PT, PT, R0, UR7, RZ, P0, !PT ;  /* 0x0000000700277c10 */ /* 0x000fe200087fe4ff */
[----:B------:R-:W-:-:S03]  /*1ba0*/  IMAD.IADD R10, R11, 0x1, R13 ;  /* 0x000000010b0a7824 */ /* 0x000fc600078e020d */
[----:B------:R-:W-:Y:S01]  /*1bb0*/  STS.64 [R24], R44 ;  /* 0x0000002c18007388 */ /* 0x000fe20000000a00 */
[----:B------:R-:W-:-:S03]  /*1bc0*/  IMAD.IADD R11, R8, 0x1, R10 ;  /* 0x00000001080b7824 */ /* 0x000fc600078e020a */
[----:B------:R-:W-:Y:S01]  /*1bd0*/  STS.64 [R24+0x8], R16 ;  /* 0x0000081018007388 */ /* 0x000fe20000000a00 */
        /* <DEDUP_REMOVED lines=11> */
[----:B------:R-:W-:Y:S04]  /*1c90*/  STS.64 [R24+0x38], R10 ;  /* 0x0000380a18007388 */ /* 0x000fe80000000a00 */
[----:B------:R-:W-:Y:S04]  /*1ca0*/  STS.64 [R24+0x40], R8 ;  /* 0x0000400818007388 */ /* 0x000fe80000000a00 */
[----:B------:R-:W-:Y:S04]  /*1cb0*/  STS.64 [R24+0x48], R6 ;  /* 0x0000480618007388 */ /* 0x000fe80000000a00 */
[----:B------:R-:W-:Y:S01]  /*1cc0*/  STS.64 [R24+0x50], R4 ;  /* 0x0000500418007388 */ /* 0x000fe20000000a00 */
[----:B------:R-:W-:-:S03]  /*1cd0*/  NOP ;  /* 0x0000000000007918 */ /* 0x000fc60000000000 */
        /* <DEDUP_REMOVED lines=45> */
.L_x_317:
[----:B------:R-:W-:-:S13]  /*1fb0*/  ISETP.NE.AND P0, PT, R0, RZ, PT ;  /* 0x000000ff0000720c */ /* 0x000fda0003f05270 */
[----:B------:R-:W-:Y:S05]  /*1fc0*/  @!P0 EXIT ;  /* 0x000000000000894d */ /* 0x000fea0003800000 */
[----:B------:R-:W0:Y:S02]  /*1fd0*/  LDC.64 R4, c[0x0][0x380] ;  /* 0x0000e000ff047b82 */ /* 0x000e240000000a00 */
[----:B0-----:R-:W-:-:S05]  /*1fe0*/  IMAD.WIDE.U32 R4, R7, 0x4, R4 ;  /* 0x0000000407047825 */ /* 0x001fca00078e0004 */
[----:B------:R0:W2:Y:S01]  /*1ff0*/  LDG.E R6, desc[UR8][R4.64] ;  /* 0x0000000804067981 */ /* 0x0000a2000c1e1900 */
[----:B------:R-:W3:Y:S02]  /*2000*/  S2R R2, SR_TID.X ;  /* 0x0000000000027919 */ /* 0x000ee40000002100 */
[C---:B---3--:R-:W-:Y:S02]  /*2010*/  LOP3.LUT R3, R2.reuse, 0x1f, RZ, 0xc0, !PT ;  /* 0x0000001f02037812 */ /* 0x048fe400078ec0ff */
[----:B------:R-:W-:-:S05]  /*2020*/  LOP3.LUT R8, R2, 0x3e0, RZ, 0xc0, !PT ;  /* 0x000003e002087812 */ /* 0x000fca00078ec0ff */
[----:B------:R-:W-:-:S04]  /*2030*/  IMAD R3, R8, 0x16, R3 ;  /* 0x0000001608037824 */ /* 0x000fc800078e0203 */
[C---:B------:R-:W-:Y:S01]  /*2040*/  VIADD R7, R3.reuse, 0x20 ;  /* 0x0000002003077836 */ /* 0x040fe20000000000 */
[C---:B------:R-:W-:Y:S01]  /*2050*/  ISETP.GE.U32.AND P6, PT, R3.reuse, R0, PT ;  /* 0x000000000300720c */ /* 0x040fe20003fc6070 */
[C---:B------:R-:W-:Y:S01]  /*2060*/  VIADD R9, R3.reuse, 0x40 ;  /* 0x0000004003097836 */ /* 0x040fe20000000000 */
[C---:B0-----:R-:W-:Y:S01]  /*2070*/  LEA R4, P1, R3.reuse, R4, 0x2 ;  /* 0x0000000403047211 */ /* 0x041fe200078210ff */
[----:B------:R-:W-:Y:S01]  /*2080*/  VIADD R11, R3, 0x60 ;  /* 0x00000060030b7836 */ /* 0x000fe20000000000 */
[-C--:B------:R-:W-:Y:S01]  /*2090*/  ISETP.GE.U32.AND P5, PT, R7, R0.reuse, PT ;  /* 0x000000000700720c */ /* 0x080fe20003fa6070 */
[----:B------:R-:W-:Y:S01]  /*20a0*/  VIADD R7, R3, 0x80 ;  /* 0x0000008003077836 */ /* 0x000fe20000000000 */
[-C--:B------:R-:W-:Y:S01]  /*20b0*/  ISETP.GE.U32.AND P0, PT, R9, R0.reuse, PT ;  /* 0x000000000900720c */ /* 0x080fe20003f06070 */
[----:B------:R-:W-:Y:S01]  /*20c0*/  IMAD.X R5, RZ, RZ, R5, P1 ;  /* 0x000000ffff057224 */ /* 0x000fe200008e0605 */
[-C--:B------:R-:W-:Y:S01]  /*20d0*/  ISETP.GE.U32.AND P4, PT, R11, R0.reuse, PT ;  /* 0x000000000b00720c */ /* 0x080fe20003f86070 */
[----:B------:R-:W-:Y:S01]  /*20e0*/  VIADD R9, R3, 0xa0 ;  /* 0x000000a003097836 */ /* 0x000fe20000000000 */
[----:B------:R-:W-:Y:S01]  /*20f0*/  ISETP.GE.U32.AND P3, PT, R7, R0, PT ;  /* 0x000000000700720c */ /* 0x000fe20003f66070 */
[----:B------:R-:W-:-:S03]  /*2100*/  VIADD R7, R3, 0xc0 ;  /* 0x000000c003077836 */ /* 0x000fc60000000000 */
[-C--:B------:R-:W-:Y:S01]  /*2110*/  ISETP.GE.U32.AND P2, PT, R9, R0.reuse, PT ;  /* 0x000000000900720c */ /* 0x080fe20003f46070 */
[----:B------:R-:W-:Y:S01]  /*2120*/  VIADD R9, R3, 0x100 ;  /* 0x0000010003097836 */ /* 0x000fe20000000000 */
[-C--:B------:R-:W-:Y:S01]  /*2130*/  ISETP.GE.U32.AND P1, PT, R7, R0.reuse, PT ;  /* 0x000000000700720c */ /* 0x080fe20003f26070 */
[C---:B------:R-:W-:Y:S02]  /*2140*/  VIADD R7, R3.reuse, 0xe0 ;  /* 0x000000e003077836 */ /* 0x040fe40000000000 */
[----:B------:R-:W-:Y:S02]  /*2150*/  VIADD R39, R3, 0x2a0 ;  /* 0x000002a003277836 */ /* 0x000fe40000000000 */
[----:B--2---:R-:W-:Y:S02]  /*2160*/  IMAD.MOV.U32 R16, RZ, RZ, R6 ;  /* 0x000000ffff107224 */ /* 0x004fe400078e0006 */
[----:B------:R-:W2:Y:S01]  /*2170*/  @!P6 LDG.E R6, desc[UR8][R4.64] ;  /* 0x000000080406e981 */ /* 0x000ea2000c1e1900 */
[----:B------:R-:W-:Y:S01]  /*2180*/  ISETP.GE.U32.AND P6, PT, R7, R0, PT ;  /* 0x000000000700720c */ /* 0x000fe20003fc6070 */
[----:B------:R-:W-:-:S02]  /*2190*/  IMAD.MOV.U32 R10, RZ, RZ, R16 ;  /* 0x000000ffff0a7224 */ /* 0x000fc400078e0010 */
[----:B------:R-:W-:Y:S02]  /*21a0*/  VIADD R7, R3, 0x120 ;  /* 0x0000012003077836 */ /* 0x000fe40000000000 */
[--C-:B------:R-:W-:Y:S02]  /*21b0*/  IMAD.MOV.U32 R12, RZ, RZ, R16.reuse ;  /* 0x000000ffff0c7224 */ /* 0x100fe400078e0010 */
[----:B------:R-:W3:Y:S01]  /*21c0*/  @!P0 LDG.E R10, desc[UR8][R4.64+0x100] ;  /* 0x00010008040a8981 */ /* 0x000ee2000c1e1900 */
[-C--:B------:R-:W-:Y:S01]  /*21d0*/  ISETP.GE.U32.AND P0, PT, R7, R0.reuse, PT ;  /* 0x000000000700720c */ /* 0x080fe20003f06070 */
[----:B------:R-:W-:Y:S02]  /*21e0*/  VIADD R7, R3, 0x140 ;  /* 0x0000014003077836 */ /* 0x000fe40000000000 */
[--C-:B------:R-:W-:Y:S01]  /*21f0*/  IMAD.MOV.U32 R8, RZ, RZ, R16.reuse ;  /* 0x000000ffff087224 */ /* 0x100fe200078e0010 */
[----:B------:R-:W4:Y:S01]  /*2200*/  @!P4 LDG.E R12, desc[UR8][R4.64+0x180] ;  /* 0x00018008040cc981 */ /* 0x000f22000c1e1900 */
[----:B------:R-:W-:Y:S01]  /*2210*/  IMAD.MOV.U32 R18, RZ, RZ, R16 ;  /* 0x000000ffff127224 */ /* 0x000fe200078e0010 */
[----:B------:R-:W-:Y:S01]  /*2220*/  ISETP.GE.U32.AND P4, PT, R7, R0, PT ;  /* 0x000000000700720c */ /* 0x000fe20003f86070 */
[----:B------:R-:W-:-:S02]  /*2230*/  VIADD R7, R3, 0x180 ;  /* 0x0000018003077836 */ /* 0x000fc40000000000 */
[----:B------:R-:W4:Y:S01]  /*2240*/  @!P5 LDG.E R8, desc[UR8][R4.64+0x80] ;  /* 0x000080080408d981 */ /* 0x000f22000c1e1900 */
[-C--:B------:R-:W-:Y:S01]  /*2250*/  ISETP.GE.U32.AND P5, PT, R9, R0.reuse, PT ;  /* 0x000000000900720c */ /* 0x080fe20003fa6070 */
[--C-:B------:R-:W-:Y:S02]  /*2260*/  IMAD.MOV.U32 R20, RZ, RZ, R16.reuse ;  /* 0x000000ffff147224 */ /* 0x100fe400078e0010 */
[----:B------:R-:W4:Y:S01]  /*2270*/  @!P2 LDG.E R18, desc[UR8][R4.64+0x280] ;  /* 0x000280080412a981 */ /* 0x000f22000c1e1900 */
[-C--:B------:R-:W-:Y:S01]  /*2280*/  ISETP.GE.U32.AND P2, PT, R7, R0.reuse, PT ;  /* 0x000000000700720c */ /* 0x080fe20003f46070 */
[C---:B------:R-:W-:Y:S02]  /*2290*/  VIADD R7, R3.reuse, 0x1a0 ;  /* 0x000001a003077836 */ /* 0x040fe40000000000 */
[--C-:B------:R-:W-:Y:S01]  /*22a0*/  IMAD.MOV.U32 R14, RZ, RZ, R16.reuse ;  /* 0x000000ffff0e7224 */ /* 0x100fe200078e0010 */
[----:B------:R-:W4:Y:S01]  /*22b0*/  @!P1 LDG.E R20, desc[UR8][R4.64+0x300] ;  /* 0x0003000804149981 */ /* 0x000f22000c1e1900 */
[----:B------:R-:W-:Y:S01]  /*22c0*/  VIADD R9, R3, 0x160 ;  /* 0x0000016003097836 */ /* 0x000fe20000000000 */
[----:B------:R-:W-:Y:S01]  /*22d0*/  ISETP.GE.U32.AND P1, PT, R7, R0, PT ;  /* 0x000000000700720c */ /* 0x000fe20003f26070 */
[----:B------:R-:W-:-:S02]  /*22e0*/  IMAD.MOV.U32 R24, RZ, RZ, R16 ;  /* 0x000000ffff187224 */ /* 0x000fc400078e0010 */
[----:B------:R-:W-:Y:S01]  /*22f0*/  VIADD R7, R3, 0x1e0 ;  /* 0x000001e003077836 */ /* 0x000fe20000000000 */
[----:B------:R-:W4:Y:S01]  /*2300*/  @!P3 LDG.E R14, desc[UR8][R4.64+0x200] ;  /* 0x00020008040eb981 */ /* 0x000f22000c1e1900 */
[--C-:B------:R-:W-:Y:S01]  /*2310*/  IMAD.MOV.U32 R22, RZ, RZ, R16.reuse ;  /* 0x000000ffff167224 */ /* 0x100fe200078e0010 */
[-C--:B------:R-:W-:Y:S01]  /*2320*/  ISETP.GE.U32.AND P3, PT, R9, R0.reuse, PT ;  /* 0x000000000900720c */ /* 0x080fe20003f66070 */
[----:B------:R-:W-:Y:S01]  /*2330*/  VIADD R9, R3, 0x1c0 ;  /* 0x000001c003097836 */ /* 0x000fe20000000000 */
[----:B------:R-:W4:Y:S01]  /*2340*/  @!P5 LDG.E R24, desc[UR8][R4.64+0x400] ;  /* 0x000400080418d981 */ /* 0x000f22000c1e1900 */
[--C-:B------:R-:W-:Y:S01]  /*2350*/  IMAD.MOV.U32 R26, RZ, RZ, R16.reuse ;  /* 0x000000ffff1a7224 */ /* 0x100fe200078e0010 */
[-C--:B------:R-:W-:Y:S01]  /*2360*/  ISETP.GE.U32.AND P5, PT, R7, R0.reuse, PT ;  /* 0x000000000700720c */ /* 0x080fe20003fa6070 */
[----:B------:R-:W-:Y:S01]  /*2370*/  VIADD R7, R3, 0x200 ;  /* 0x0000020003077836 */ /* 0x000fe20000000000 */
[----:B------:R-:W4:Y:S01]  /*2380*/  @!P6 LDG.E R22, desc[UR8][R4.64+0x380] ;  /* 0x000380080416e981 */ /* 0x000f22000c1e1900 */
[----:B------:R-:W-:Y:S01]  /*2390*/  ISETP.GE.U32.AND P6, PT, R9, R0, PT ;  /* 0x000000000900720c */ /* 0x000fe20003fc6070 */
[----:B------:R-:W-:-:S02]  /*23a0*/  IMAD.MOV.U32 R28, RZ, RZ, R16 ;  /* 0x000000ffff1c7224 */ /* 0x000fc400078e0010 */
[--C-:B------:R-:W-:Y:S01]  /*23b0*/  IMAD.MOV.U32 R30, RZ, RZ, R16.reuse ;  /* 0x000000ffff1e7224 */ /* 0x100fe200078e0010 */
[----:B------:R-:W4:Y:S01]  /*23c0*/  @!P0 LDG.E R26, desc[UR8][R4.64+0x480] ;  /* 0x00048008041a8981 */ /* 0x000f22000c1e1900 */
[-C--:B------:R-:W-:Y:S01]  /*23d0*/  ISETP.GE.U32.AND P0, PT, R7, R0.reuse, PT ;  /* 0x000000000700720c */ /* 0x080fe20003f06070 */
[C---:B------:R-:W-:Y:S02]  /*23e0*/  VIADD R9, R3.reuse, 0x220 ;  /* 0x0000022003097836 */ /* 0x040fe40000000000 */
[----:B------:R-:W-:Y:S01]  /*23f0*/  VIADD R7, R3, 0x240 ;  /* 0x0000024003077836 */ /* 0x000fe20000000000 */
[----:B------:R-:W4:Y:S01]  /*2400*/  @!P4 LDG.E R28, desc[UR8][R4.64+0x500] ;  /* 0x00050008041cc981 */ /* 0x000f22000c1e1900 */
[--C-:B------:R-:W-:Y:S01]  /*2410*/  IMAD.MOV.U32 R32, RZ, RZ, R16.reuse ;  /* 0x000000ffff207224 */ /* 0x100fe200078e0010 */
[-C--:B------:R-:W-:Y:S01]  /*2420*/  ISETP.GE.U32.AND P4, PT, R9, R0.reuse, PT ;  /* 0x000000000900720c */ /* 0x080fe20003f86070 */
[--C-:B------:R-:W-:Y:S01]  /*2430*/  IMAD.MOV.U32 R34, RZ, RZ, R16.reuse ;  /* 0x000000ffff227224 */ /* 0x100fe200078e0010 */
[----:B------:R-:W4:Y:S01]  /*2440*/  @!P3 LDG.E R30, desc[UR8][R4.64+0x580] ;  /* 0x00058008041eb981 */ /* 0x000f22000c1e1900 */
[----:B------:R-:W-:Y:S01]  /*2450*/  IMAD.MOV.U32 R36, RZ, RZ, R16 ;  /* 0x000000ffff247224 */ /* 0x000fe200078e0010 */
[----:B------:R-:W-:Y:S01]  /*2460*/  ISETP.GE.U32.AND P3, PT, R7, R0, PT ;  /* 0x000000000700720c */ /* 0x000fe20003f66070 */
[C---:B------:R-:W-:Y:S01]  /*2470*/  VIADD R7, R3.reuse, 0x260 ;  /* 0x0000026003077836 */ /* 0x040fe20000000000 */
[----:B------:R-:W4:Y:S01]  /*2480*/  @!P2 LDG.E R32, desc[UR8][R4.64+0x600] ;  /* 0x000600080420a981 */ /* 0x000f22000c1e1900 */
[----:B------:R-:W-:-:S03]  /*2490*/  VIADD R9, R3, 0x280 ;  /* 0x0000028003097836 */ /* 0x000fc60000000000 */
[----:B------:R-:W4:Y:S01]  /*24a0*/  @!P1 LDG.E R34, desc[UR8][R4.64+0x680] ;  /* 0x0006800804229981 */ /* 0x000f22000c1e1900 */
[-C--:B------:R-:W-:Y:S02]  /*24b0*/  ISETP.GE.U32.AND P2, PT, R7, R0.reuse, PT ;  /* 0x000000000700720c */ /* 0x080fe40003f46070 */
[-C--:B------:R-:W-:Y:S01]  /*24c0*/  ISETP.GE.U32.AND P1, PT, R9, R0.reuse, PT ;  /* 0x000000000900720c */ /* 0x080fe20003f26070 */
[----:B------:R-:W4:Y:S01]  /*24d0*/  @!P6 LDG.E R36, desc[UR8][R4.64+0x700] ;  /* 0x000700080424e981 */ /* 0x000f22000c1e1900 */
[----:B------:R-:W-:Y:S01]  /*24e0*/  ISETP.GE.U32.AND P6, PT, R39, R0, PT ;  /* 0x000000002700720c */ /* 0x000fe20003fc6070 */
[--C-:B------:R-:W-:Y:S02]  /*24f0*/  IMAD.MOV.U32 R46, RZ, RZ, R16.reuse ;  /* 0x000000ffff2e7224 */ /* 0x100fe400078e0010 */
[--C-:B------:R-:W-:Y:S02]  /*2500*/  IMAD.MOV.U32 R48, RZ, RZ, R16.reuse ;  /* 0x000000ffff307224 */ /* 0x100fe400078e0010 */
[----:B------:R-:W-:-:S02]  /*2510*/  IMAD.MOV.U32 R50, RZ, RZ, R16 ;  /* 0x000000ffff327224 */ /* 0x000fc400078e0010 */
        /* <DEDUP_REMOVED lines=13> */
[----:B------:R-:W-:Y:S01]  /*25f0*/  UMOV UR4, 0x400 ;  /* 0x0000040000047882 */ /* 0x000fe20000000000 */
[----:B------:R-:W-:Y:S01]  /*2600*/  ISETP.NE.AND P0, PT, R42, RZ, PT ;  /* 0x000000ff2a00720c */ /* 0x000fe20003f05270 */
[----:B-1----:R-:W-:-:S02]  /*2610*/  ULEA UR4, UR5, UR4, 0x18 ;  /* 0x0000000405047291 */ /* 0x002fc4000f8ec0ff */
[----:B0-----:R-:W-:-:S05]  /*2620*/  IMAD R41, R43, 0x2c0, R38 ;  /* 0x000002c02b297824 */ /* 0x001fca00078e0226 */
        /* <DEDUP_REMOVED lines=39> */
[----:B------:R-:W-:Y:S02]  /*28a0*/  ISETP.NE.AND P1, PT, R38, 0x1f, PT ;  /* 0x0000001f2600780c */ /* 0x000fe40003f25270 */
[----:B---3--:R-:W-:Y:S02]  /*28b0*/  IADD3 R16, PT, PT, R8, R7, R16 ;  /* 0x0000000708107210 */ /* 0x008fe40007ffe010 */
[----:B------:R-:W-:Y:S02]  /*28c0*/  ISETP.NE.AND P2, PT, R43, 0xb, PT ;  /* 0x0000000b2b00780c */ /* 0x000fe40003f45270 */
        /* <DEDUP_REMOVED lines=52> */
[----:B------:R-:W-:Y:S02]  /*2c10*/  ISETP.NE.AND P1, PT, R38, RZ, PT ;  /* 0x000000ff2600720c */ /* 0x000fe40003f25270 */
[----:B------:R-:W-:Y:S01]  /*2c20*/  SEL R16, R25, R16, !P0 ;  /* 0x0000001019107207 */ /* 0x000fe20004000000 */
[----:B------:R-:W-:Y:S01]  /*2c30*/  @!P2 IMAD.IADD R16, R26, 0x1, R25 ;  /* 0x000000011a10a824 */ /* 0x000fe200078e0219 */
[----:B------:R-:W-:-:S02]  /*2c40*/  ISETP.GE.U32.AND P0, PT, R2, 0x20, PT ;  /* 0x000000200200780c */ /* 0x000fc40003f06070 */
[----:B------:R-:W-:Y:S02]  /*2c50*/  SEL R37, R37, RZ, P1 ;  /* 0x000000ff25257207 */ /* 0x000fe40000800000 */
[----:B------:R-:W-:-:S04]  /*2c60*/  SEL R17, R16, RZ, P0 ;  /* 0x000000ff10117207 */ /* 0x000fc80000000000 */
[----:B-----5:R-:W-:Y:S01]  /*2c70*/  IADD3 R44, PT, PT, R17, R37, R44 ;  /* 0x00000025112c7210 */ /* 0x020fe20007ffe02c */
[----:B------:R-:W-:Y:S06]  /*2c80*/  BRA `(.L_x_335) ;  /* 0x0000000c00e87947 */ /* 0x000fec0003800000 */
.L_x_334:
[----:B0-2---:R-:W-:Y:S02]  /*2c90*/  IADD3 R16, PT, PT, R6, R5, R4 ;  /* 0x0000000506107210 */ /* 0x005fe40007ffe004 */
[----:B------:R-:W-:Y:S02]  /*2ca0*/  ISETP.NE.AND P1, PT, R38, 0x1f, PT ;  /* 0x0000001f2600780c */ /* 0x000fe40003f25270 */
        /* <DEDUP_REMOVED lines=52> */
[----:B------:R-:W-:Y:S01]  /*2ff0*/  SEL R16, R23, R16, !P0 ;  /* 0x0000001017107207 */ /* 0x000fe20004000000 */
[----:B------:R-:W-:Y:S01]  /*3000*/  IMAD.IADD R23, R44, 0x1, -R37 ;  /* 0x000000012c177824 */ /* 0x000fe200078e0a25 */
[C---:B------:R-:W-:Y:S02]  /*3010*/  ISETP.NE.AND P0, PT, R43.reuse, 0xa, PT ;  /* 0x0000000a2b00780c */ /* 0x040fe40003f05270 */
[----:B------:R-:W-:Y:S02]  /*3020*/  SEL R16, R24, R16, !P1 ;  /* 0x0000001018107207 */ /* 0x000fe40004800000 */
[----:B------:R-:W-:Y:S02]  /*3030*/  ISETP.NE.AND P1, PT, R43, 0xb, PT ;  /* 0x0000000b2b00780c */ /* 0x000fe40003f25270 */
[----:B------:R-:W-:Y:S02]  /*3040*/  SEL R16, R25, R16, !P0 ;  /* 0x0000001019107207 */ /* 0x000fe40004000000 */
[----:B------:R-:W-:-:S02]  /*3050*/  ISETP.GT.U32.AND P0, PT, R2, 0x1f, PT ;  /* 0x0000001f0200780c */ /* 0x000fc40003f04070 */
[----:B------:R-:W-:Y:S02]  /*3060*/  SEL R17, R23, RZ, P2 ;  /* 0x000000ff17117207 */ /* 0x000fe40001000000 */
        /* <DEDUP_REMOVED lines=20> */
.L_x_381:
[----:B------:R-:W-:Y:S05]  /*31b0*/  @!P0 BRA `(.L_x_338) ;  /* 0x0000000000748947 */ /* 0x000fea0003800000 */
[----:B------:R-:W-:-:S07]  /*31c0*/  IMAD.MOV.U32 R20, RZ, RZ, 0x3b8 ;  /* 0x000003b8ff147424 */ /* 0x000fce00078e00ff */
.L_x_340:
        /* <DEDUP_REMOVED lines=27> */
.L_x_384:
[----:B------:R-:W-:Y:S05]  /*3380*/  @P0 BRA `(.L_x_340) ;  /* 0xfffffffc00900947 */ /* 0x000fea000383ffff */
.L_x_338:
[----:B------:R-:W-:Y:S01]  /*3390*/  UMOV UR5, 0xffffffff ;  /* 0xffffffff00057882 */ /* 0x000fe20000000000 */
[----:B------:R-:W-:Y:S02]  /*33a0*/  ISETP.NE.AND P0, PT, R18, 0x65, PT ;  /* 0x000000651200780c */ /* 0x000fe40003f05270 */
[----:B------:R-:W-:Y:S11]  /*33b0*/  BRA.DIV UR5, `(.L_x_341) ;  /* 0x0000001e05047947 */ /* 0x000ff6000b800000 */
[----:B------:R-:W0:Y:S01]  /*33c0*/  S2R R26, SR_GEMASK ;  /* 0x00000000001a7919 */ /* 0x000e220000003c00 */
[----:B------:R-:W-:Y:S01]  /*33d0*/  VOTE.ANY R21, PT, !P0 ;  /* 0x0000000000157806 */ /* 0x000fe200040e0100 */
[----:B------:R-:W-:-:S03]  /*33e0*/  VIADD R17, R38, 0x2 ;  /* 0x0000000226117836 */ /* 0x000fc60000000000 */
[----:B0-----:R-:W-:-:S05]  /*33f0*/  LOP3.LUT R21, R21, 0x80000000, R26, 0xec, !PT ;  /* 0x8000000015157812 */ /* 0x001fca00078eec1a */
[----:B------:R-:W-:-:S05]  /*3400*/  VIADD R16, R21, 0xffffffff ;  /* 0xffffffff15107836 */ /* 0x000fca0000000000 */
[----:B------:R-:W-:Y:S01]  /*3410*/  LOP3.LUT R16, R21, R16, RZ, 0xc, !PT ;  /* 0x0000001015107212 */ /* 0x000fe200078e0cff */
[----:B------:R-:W-:-:S03]  /*3420*/  VIADD R21, R38, 0x10 ;  /* 0x0000001026157836 */ /* 0x000fc60000000000 */
[----:B------:R-:W0:Y:S02]  /*3430*/  POPC R20, R16 ;  /* 0x0000001000147309 */ /* 0x000e240000000000 */
[----:B0-----:R-:W0:Y:S01]  /*3440*/  SHFL.DOWN PT, R22, R19, 0x1, R20 ;  /* 0x0820000013167989 */ /* 0x001e2200000e0014 */
[-C--:B------:R-:W-:Y:S02]  /*3450*/  ISETP.GE.AND P0, PT, R38, R20.reuse, PT ;  /* 0x000000142600720c */ /* 0x080fe40003f06270 */
[-C--:B------:R-:W-:Y:S02]  /*3460*/  ISETP.GT.AND P2, PT, R21, R20.reuse, PT ;  /* 0x000000141500720c */ /* 0x080fe40003f44270 */
[----:B0-----:R-:W-:Y:S02]  /*3470*/  SEL R22, R22, RZ, !P0 ;  /* 0x000000ff16167207 */ /* 0x001fe40004000000 */
[----:B------:R-:W-:Y:S01]  /*3480*/  ISETP.GT.AND P0, PT, R17, R20, PT ;  /* 0x000000141100720c */ /* 0x000fe20003f04270 */
[----:B------:R-:W-:-:S02]  /*3490*/  VIADD R17, R38, 0x4 ;  /* 0x0000000426117836 */ /* 0x000fc40000000000 */
        /* <DEDUP_REMOVED lines=8> */
[----:B------:R-:W-:Y:S02]  /*3520*/  ISETP.GT.AND P0, PT, R17, R20, PT ;  /* 0x000000141100720c */ /* 0x000fe40003f04270 */
[----:B------:R-:W0:Y:S01]  /*3530*/  LDC.64 R16, c[0x0][0x390] ;  /* 0x0000e400ff107b82 */ /* 0x000e220000000a00 */
[----:B------:R-:W-:-:S05]  /*3540*/  IMAD.IADD R19, R45, 0x1, R22 ;  /* 0x000000012d137824 */ /* 0x000fca00078e0216 */
[----:B------:R-:W1:Y:S01]  /*3550*/  SHFL.DOWN PT, R22, R19, 0x8, R20 ;  /* 0x0900000013167989 */ /* 0x000e6200000e0014 */
[----:B0-----:R-:W-:-:S05]  /*3560*/  IADD3 R44, P3, PT, R16, 0x100, RZ ;  /* 0x00000100102c7810 */ /* 0x001fca0007f7e0ff */
[----:B------:R-:W-:Y:S01]  /*3570*/  IMAD.X R45, RZ, RZ, R17, P3 ;  /* 0x000000ffff2d7224 */ /* 0x000fe200018e0611 */
[----:B-1----:R-:W-:Y:S02]  /*3580*/  SEL R22, R22, RZ, !P0 ;  /* 0x000000ff16167207 */ /* 0x002fe40004000000 */
[----:B------:R-:W-:-:S03]  /*3590*/  ISETP.NE.AND P0, PT, R18, 0x65, PT ;  /* 0x000000651200780c */ /* 0x000fc60003f05270 */
[----:B------:R-:W-:-:S05]  /*35a0*/  IMAD.IADD R43, R19, 0x1, R22 ;  /* 0x00000001132b7824 */ /* 0x000fca00078e0216 */
[----:B------:R-:W0:Y:S05]  /*35b0*/  SHFL.DOWN PT, R22, R43, 0x10, R20 ;  /* 0x0a0000002b167989 */ /* 0x000e2a00000e0014 */
[----:B------:R-:W-:Y:S02]  /*35c0*/  VOTE.ALL P0, P0 ;  /* 0x0000000000ff7806 */ /* 0x000fe40000000000 */
[----:B0-----:R-:W-:-:S05]  /*35d0*/  SEL R22, R22, RZ, !P2 ;  /* 0x000000ff16167207 */ /* 0x001fca0005000000 */
[----:B------:R-:W-:-:S07]  /*35e0*/  IMAD.IADD R46, R43, 0x1, R22 ;  /* 0x000000012b2e7824 */ /* 0x000fce00078e0216 */
.L_x_393:
[----:B------:R-:W-:Y:S05]  /*35f0*/  @!P0 BRA `(.L_x_342) ;  /* 0x00000004002c8947 */ /* 0x000fea0003800000 */
[----:B------:R-:W-:-:S07]  /*3600*/  IMAD.MOV.U32 R43, RZ, RZ, 0x3b8 ;  /* 0x000003b8ff2b7424 */ /* 0x000fce00078e00ff */
.L_x_348:
        /* <DEDUP_REMOVED lines=8> */
.L_x_396:
[----:B------:R-:W-:Y:S05]  /*3690*/  @!P0 BRA `(.L_x_344) ;  /* 0x0000000000748947 */ /* 0x000fea0003800000 */
[----:B------:R-:W-:-:S07]  /*36a0*/  IMAD.MOV.U32 R20, RZ, RZ, R43 ;  /* 0x000000ffff147224 */ /* 0x000fce00078e002b */
.L_x_346:
        /* <DEDUP_REMOVED lines=27> */
.L_x_399:
[----:B------:R-:W-:Y:S05]  /*3860*/  @P0 BRA `(.L_x_346) ;  /* 0xfffffffc00900947 */ /* 0x000fea000383ffff */
.L_x_344:
[----:B------:R-:W-:Y:S01]  /*3870*/  UMOV UR5, 0xffffffff ;  /* 0xffffffff00057882 */ /* 0x000fe20000000000 */
[----:B------:R-:W-:Y:S02]  /*3880*/  ISETP.NE.AND P0, PT, R18, 0x65, PT ;  /* 0x000000651200780c */ /* 0x000fe40003f05270 */
[----:B------:R-:W-:Y:S11]  /*3890*/  BRA.DIV UR5, `(.L_x_347) ;  /* 0x0000001e05107947 */ /* 0x000ff6000b800000 */
[----:B------:R-:W-:Y:S01]  /*38a0*/  VOTE.ANY R21, PT, !P0 ;  /* 0x0000000000157806 */ /* 0x000fe200040e0100 */
[----:B------:R-:W-:Y:S02]  /*38b0*/  VIADD R17, R38, 0x2 ;  /* 0x0000000226117836 */ /* 0x000fe40000000000 */
[----:B------:R-:W-:Y:S01]  /*38c0*/  VIADD R37, R37, 0xffffffe0 ;  /* 0xffffffe025257836 */ /* 0x000fe20000000000 */
[----:B------:R-:W-:-:S05]  /*38d0*/  LOP3.LUT R21, R21, 0x80000000, R26, 0xec, !PT ;  /* 0x8000000015157812 */ /* 0x000fca00078eec1a */
[----:B------:R-:W-:-:S05]  /*38e0*/  VIADD R16, R21, 0xffffffff ;  /* 0xffffffff15107836 */ /* 0x000fca0000000000 */
[----:B------:R-:W-:-:S04]  /*38f0*/  LOP3.LUT R16, R21, R16, RZ, 0xc, !PT ;  /* 0x0000001015107212 */ /* 0x000fc800078e0cff */
        /* <DEDUP_REMOVED lines=16> */
[----:B------:R-:W-:-:S03]  /*3a00*/  IMAD.IADD R19, R49, 0x1, R22 ;  /* 0x0000000131137824 */ /* 0x000fc600078e0216 */
[----:B------:R-:W-:Y:S02]  /*3a10*/  ISETP.GT.AND P2, PT, R17, R20, PT ;  /* 0x000000141100720c */ /* 0x000fe40003f44270 */
        /* <DEDUP_REMOVED lines=8> */
.L_x_408:
[----:B------:R-:W-:Y:S05]  /*3aa0*/  @P0 BRA `(.L_x_348) ;  /* 0xfffffff800d80947 */ /* 0x000fea000383ffff */
.L_x_342:
        /* <DEDUP_REMOVED lines=15> */
.L_x_336:
        /* <DEDUP_REMOVED lines=9> */
.L_x_335:
[----:B------:R-:W-:Y:S01]  /*3c30*/  IMAD.IADD R45, R4, 0x1, R44 ;  /* 0x00000001042d7824 */ /* 0x000fe200078e022c */
[----:B------:R-:W-:Y:S01]  /*3c40*/  BAR.SYNC.DEFER_BLOCKING 0x0 ;  /* 0x0000000000007b1d */ /* 0x000fe20000010000 */
[----:B------:R-:W-:Y:S02]  /*3c50*/  ISETP.NE.AND P0, PT, R2, RZ, PT ;  /* 0x000000ff0200720c */ /* 0x000fe40003f05270 */
[----:B------:R-:W-:-:S05]  /*3c60*/  IMAD.IADD R4, R5, 0x1, R45 ;  /* 0x0000000105047824 */ /* 0x000fca00078e022d */
[----:B------:R-:W0:Y:S01]  /*3c70*/  S2UR UR5, SR_CTAID.X ;  /* 0x00000000000579c3 */ /* 0x000e220000002500 */
[----:B------:R-:W-:Y:S01]  /*3c80*/  IMAD.IADD R5, R6, 0x1, R4 ;  /* 0x0000000106057824 */ /* 0x000fe200078e0204 */
[----:B------:R-:W1:Y:S03]  /*3c90*/  LDCU.64 UR6, c[0x0][0x388] ;  /* 0x00007100ff0677ac */ /* 0x000e660008000a00 */
[----:B------:R-:W-:-:S04]  /*3ca0*/  IMAD.IADD R6, R7, 0x1, R5 ;  /* 0x0000000107067824 */ /* 0x000fc800078e0205 */
[----:B------:R-:W-:-:S04]  /*3cb0*/  IMAD.IADD R7, R8, 0x1, R6 ;  /* 0x0000000108077824 */ /* 0x000fc800078e0206 */
[----:B------:R-:W-:-:S04]  /*3cc0*/  IMAD.IADD R8, R9, 0x1, R7 ;  /* 0x0000000109087824 */ /* 0x000fc800078e0207 */
[----:B------:R-:W-:Y:S01]  /*3cd0*/  IMAD.IADD R9, R10, 0x1, R8 ;  /* 0x000000010a097824 */ /* 0x000fe200078e0208 */
[----:B------:R-:W-:Y:S03]  /*3ce0*/  STS.64 [R40], R44 ;  /* 0x0000002c28007388 */ /* 0x000fe60000000a00 */
[----:B------:R-:W-:Y:S01]  /*3cf0*/  IMAD.IADD R10, R11, 0x1, R9 ;  /* 0x000000010b0a7824 */ /* 0x000fe200078e0209 */
[----:B------:R2:W-:Y:S03]  /*3d00*/  STS.64 [R40+0x8], R4 ;  /* 0x0000080428007388 */ /* 0x0005e60000000a00 */
[----:B------:R-:W-:Y:S01]  /*3d10*/  IMAD.IADD R11, R12, 0x1, R10 ;  /* 0x000000010c0b7824 */ /* 0x000fe200078e020a */
[----:B------:R3:W-:Y:S03]  /*3d20*/  STS.64 [R40+0x10], R6 ;  /* 0x0000100628007388 */ /* 0x0007e60000000a00 */
[----:B------:R-:W-:Y:S01]  /*3d30*/  IMAD.IADD R12, R13, 0x1, R11 ;  /* 0x000000010d0c7824 */ /* 0x000fe200078e020b */
[----:B------:R-:W-:Y:S03]  /*3d40*/  STS.64 [R40+0x18], R8 ;  /* 0x0000180828007388 */ /* 0x000fe60000000a00 */
[----:B------:R-:W-:Y:S01]  /*3d50*/  IMAD.IADD R13, R14, 0x1, R12 ;  /* 0x000000010e0d7824 */ /* 0x000fe200078e020c */
[----:B------:R-:W-:Y:S01]  /*3d60*/  STS.64 [R40+0x20], R10 ;  /* 0x0000200a28007388 */ /* 0x000fe20000000a00 */
[----:B--2---:R-:W0:Y:S02]  /*3d70*/  LDC R4, c[0x0][0x398] ;  /* 0x0000e600ff047b82 */ /* 0x004e240000000800 */
[----:B------:R-:W-:Y:S01]  /*3d80*/  IMAD.IADD R14, R15, 0x1, R13 ;  /* 0x000000010f0e7824 */ /* 0x000fe200078e020d */
[----:B------:R2:W-:Y:S03]  /*3d90*/  STS.64 [R40+0x28], R12 ;  /* 0x0000280c28007388 */ /* 0x0005e60000000a00 */
[----:B------:R-:W-:Y:S01]  /*3da0*/  IMAD.IADD R15, R28, 0x1, R14 ;  /* 0x000000011c0f7824 */ /* 0x000fe200078e020e */
[----:B------:R-:W4:Y:S03]  /*3db0*/  S2R R5, SR_TID.X ;  /* 0x0000000000057919 */ /* 0x000f260000002100 */
[----:B------:R-:W-:Y:S01]  /*3dc0*/  IMAD.IADD R16, R29, 0x1, R15 ;  /* 0x000000011d107824 */ /* 0x000fe200078e020f */
[----:B------:R-:W-:Y:S03]  /*3dd0*/  STS.64 [R40+0x30], R14 ;  /* 0x0000300e28007388 */ /* 0x000fe60000000a00 */
[----:B------:R-:W-:Y:S01]  /*3de0*/  IMAD.IADD R17, R30, 0x1, R16 ;  /* 0x000000011e117824 */ /* 0x000fe200078e0210 */
[----:B---3--:R-:W3:Y:S03]  /*3df0*/  S2R R6, SR_TID.X ;  /* 0x0000000000067919 */ /* 0x008ee60000002100 */
[----:B------:R-:W-:Y:S01]  /*3e00*/  IMAD.IADD R18, R31, 0x1, R17 ;  /* 0x000000011f127824 */ /* 0x000fe200078e0211 */
[----:B------:R-:W-:Y:S03]  /*3e10*/  STS.64 [R40+0x38], R16 ;  /* 0x0000381028007388 */ /* 0x000fe60000000a00 */
[----:B------:R-:W-:-:S02]  /*3e20*/  IMAD.IADD R19, R32, 0x1, R18 ;  /* 0x0000000120137824 */ /* 0x000fc400078e0212 */
[----:B0-----:R-:W-:Y:S02]  /*3e30*/  VIADD R4, R4, UR5 ;  /* 0x0000000504047c36 */ /* 0x001fe40008000000 */
[----:B------:R-:W-:Y:S01]  /*3e40*/  IMAD.IADD R20, R33, 0x1, R19 ;  /* 0x0000000121147824 */ /* 0x000fe200078e0213 */
[----:B------:R-:W-:Y:S01]  /*3e50*/  STS.64 [R40+0x40], R18 ;  /* 0x0000401228007388 */ /* 0x000fe20000000a00 */
[----:B--2---:R-:W-:Y:S02]  /*3e60*/  IMAD R12, R4, 0x2100, RZ ;  /* 0x00002100040c7824 */ /* 0x004fe400078e02ff */
[----:B------:R-:W-:-:S04]  /*3e70*/  IMAD.IADD R21, R34, 0x1, R20 ;  /* 0x0000000122157824 */ /* 0x000fc800078e0214 */
[----:B------:R-:W-:Y:S01]  /*3e80*/  IMAD.IADD R22, R35, 0x1, R21 ;  /* 0x0000000123167824 */ /* 0x000fe200078e0215 */
[----:B------:R-:W-:Y:S03]  /*3e90*/  STS.64 [R40+0x48], R20 ;  /* 0x0000481428007388 */ /* 0x000fe60000000a00 */
[----:B------:R-:W-:Y:S01]  /*3ea0*/  IMAD.IADD R23, R36, 0x1, R22 ;  /* 0x0000000124177824 */ /* 0x000fe200078e0216 */
[C---:B----4-:R-:W-:Y:S02]  /*3eb0*/  LOP3.LUT R4, R5.reuse, 0x1f, RZ, 0xc0, !PT ;  /* 0x0000001f05047812 */ /* 0x050fe400078ec0ff */
[----:B------:R-:W-:Y:S02]  /*3ec0*/  LOP3.LUT R10, R5, 0x3e0, RZ, 0xc0, !PT ;  /* 0x000003e0050a7812 */ /* 0x000fe400078ec0ff */
[----:B------:R-:W-:Y:S01]  /*3ed0*/  STS.64 [R40+0x50], R22 ;  /* 0x0000501628007388 */ /* 0x000fe20000000a00 */
[----:B------:R-:W-:-:S03]  /*3ee0*/  NOP ;  /* 0x0000000000007918 */ /* 0x000fc60000000000 */
[----:B------:R-:W-:Y:S01]  /*3ef0*/  LDS R45, [R41] ;  /* 0x00000000292d7984 */ /* 0x000fe20000000800 */
[----:B---3--:R-:W-:Y:S01]  /*3f00*/  LOP3.LUT R8, R6, 0x3e0, RZ, 0xc0, !PT ;  /* 0x000003e006087812 */ /* 0x008fe200078ec0ff */
[----:B------:R-:W-:Y:S02]  /*3f10*/  IMAD R10, R10, 0x16, R4 ;  /* 0x000000160a0a7824 */ /* 0x000fe400078e0204 */
        /* <DEDUP_REMOVED lines=20> */
[----:B------:R0:W-:Y:S04]  /*4060*/  LDS R25, [R41+0xa80] ;  /* 0x000a800029197984 */ /* 0x0001e80000000800 */
[----:B------:R2:W-:Y:S01]  /*4070*/  @!P0 STS [UR4+0x8400], R0 ;  /* 0x00840000ff008988 */ /* 0x0005e20008000804 */
[----:B------:R-:W-:Y:S01]  /*4080*/  BAR.SYNC.DEFER_BLOCKING 0x0 ;  /* 0x0000000000007b1d */ /* 0x000fe20000010000 */
[----:B0-----:R-:W-:Y:S01]  /*4090*/  LOP3.LUT R41, R6, 0x1f, RZ, 0xc0, !PT ;  /* 0x0000001f06297812 */ /* 0x001fe200078ec0ff */
[----:B------:R-:W-:Y:S01]  /*40a0*/  VIADD R6, R10, 0x60 ;  /* 0x000000600a067836 */ /* 0x000fe20000000000 */
[----:B------:R-:W-:-:S03]  /*40b0*/  IADD3 R5, P0, PT, R12, R3, RZ ;  /* 0x000000030c057210 */ /* 0x000fc60007f1e0ff */
[----:B------:R-:W-:Y:S02]  /*40c0*/  IMAD R8, R8, 0x16, R41 ;  /* 0x0000001608087824 */ /* 0x000fe400078e0229 */
[----:B--2---:R-:W-:Y:S01]  /*40d0*/  IMAD.X R0, RZ, RZ, RZ, P0 ;  /* 0x000000ffff007224 */ /* 0x004fe200000e06ff */
[----:B-1----:R-:W-:Y:S01]  /*40e0*/  LEA R4, P0, R5, UR6, 0x2 ;  /* 0x0000000605047c11 */ /* 0x002fe2000f8010ff */
[----:B------:R-:W-:-:S03]  /*40f0*/  VIADD R41, R10, 0x20 ;  /* 0x000000200a297836 */ /* 0x000fc60000000000 */
[----:B------:R-:W-:Y:S01]  /*4100*/  LEA.HI.X R5, R5, UR7, R0, 0x2, P0 ;  /* 0x0000000705057c11 */ /* 0x000fe200080f1400 */
[C---:B------:R-:W-:Y:S01]  /*4110*/  VIADD R0, R8.reuse, 0xc0 ;  /* 0x000000c008007836 */ /* 0x040fe20000000000 */
[----:B------:R-:W0:Y:S02]  /*4120*/  LDS R2, [UR4+0x8400] ;  /* 0x00840004ff027984 */ /* 0x000e240008000800 */
[-C--:B0-----:R-:W-:Y:S01]  /*4130*/  ISETP.GE.AND P6, PT, R3, R2.reuse, PT ;  /* 0x000000020300720c */ /* 0x081fe20003fc6270 */
[C---:B------:R-:W-:Y:S01]  /*4140*/  VIADD R3, R8.reuse, 0x80 ;  /* 0x0000008008037836 */ /* 0x040fe20000000000 */
[-C--:B------:R-:W-:Y:S01]  /*4150*/  ISETP.GE.AND P5, PT, R41, R2.reuse, PT ;  /* 0x000000022900720c */ /* 0x080fe20003fa6270 */
[----:B------:R-:W-:Y:S01]  /*4160*/  VIADD R41, R8, 0xa0 ;  /* 0x000000a008297836 */ /* 0x000fe20000000000 */
[-C--:B------:R-:W-:Y:S01]  /*4170*/  ISETP.GE.AND P0, PT, R6, R2.reuse, PT ;  /* 0x000000020600720c */ /* 0x080fe20003f06270 */
[C---:B------:R-:W-:Y:S01]  /*4180*/  VIADD R6, R8.reuse, 0xe0 ;  /* 0x000000e008067836 */ /* 0x040fe20000000000 */
[-C--:B------:R-:W-:Y:S01]  /*4190*/  ISETP.GE.AND P3, PT, R3, R2.reuse, PT ;  /* 0x000000020300720c */ /* 0x080fe20003f66270 */
[----:B------:R-:W-:Y:S01]  /*41a0*/  VIADD R3, R8, 0x100 ;  /* 0x0000010008037836 */ /* 0x000fe20000000000 */
[-C--:B------:R-:W-:Y:S01]  /*41b0*/  ISETP.GE.AND P2, PT, R0, R2.reuse, PT ;  /* 0x000000020000720c */ /* 0x080fe20003f46270 */
[----:B------:R-:W-:Y:S01]  /*41c0*/  VIADD R0, R10, 0x40 ;  /* 0x000000400a007836 */ /* 0x000fe20000000000 */
[-C--:B------:R-:W-:Y:S01]  /*41d0*/  ISETP.GE.AND P4, PT, R41, R2.reuse, PT ;  /* 0x000000022900720c */ /* 0x080fe20003f86270 */
[----:B------:R-:W-:Y:S01]  /*41e0*/  VIADD R41, R8, 0x120 ;  /* 0x0000012008297836 */ /* 0x000fe20000000000 */
[-C--:B------:R-:W-:Y:S01]  /*41f0*/  ISETP.GE.AND P1, PT, R6, R2.reuse, PT ;  /* 0x000000020600720c */ /* 0x080fe20003f26270 */
[----:B------:R-:W-:Y:S01]  /*4200*/  @!P6 STG.E desc[UR8][R4.64], R45 ;  /* 0x0000002d0400e986 */ /* 0x000fe2000c101908 */
[----:B------:R-:W-:Y:S01]  /*4210*/  ISETP.GE.AND P6, PT, R3, R2, PT ;  /* 0x000000020300720c */ /* 0x000fe20003fc6270 */
[----:B------:R-:W-:-:S02]  /*4220*/  VIADD R3, R10, 0x140 ;  /* 0x000001400a037836 */ /* 0x000fc40000000000 */
[----:B------:R-:W-:Y:S01]  /*4230*/  @!P5 STG.E desc[UR8][R4.64+0x80], R47 ;  /* 0x0000802f0400d986 */ /* 0x000fe2000c101908 */
[-C--:B------:R-:W-:Y:S01]  /*4240*/  ISETP.GE.AND P5, PT, R41, R2.reuse, PT ;  /* 0x000000022900720c */ /* 0x080fe20003fa6270 */
[C---:B------:R-:W-:Y:S02]  /*4250*/  VIADD R41, R10.reuse, 0x160 ;  /* 0x000001600a297836 */ /* 0x040fe40000000000 */
[----:B------:R-:W-:Y:S01]  /*4260*/  @!P0 STG.E desc[UR8][R4.64+0x180], R49 ;  /* 0x0001803104008986 */ /* 0x000fe2000c101908 */
[-C--:B------:R-:W-:Y:S01]  /*4270*/  ISETP.GE.AND P0, PT, R3, R2.reuse, PT ;  /* 0x000000020300720c */ /* 0x080fe20003f06270 */
[C---:B------:R-:W-:Y:S02]  /*4280*/  VIADD R3, R10.reuse, 0x180 ;  /* 0x000001800a037836 */ /* 0x040fe40000000000 */
[----:B------:R-:W-:Y:S01]  /*4290*/  @!P3 STG.E desc[UR8][R4.64+0x200], R51 ;  /* 0x000200330400b986 */ /* 0x000fe2000c101908 */
[----:B------:R-:W-:Y:S01]  /*42a0*/  ISETP.GE.AND P3, PT, R41, R2, PT ;  /* 0x000000022900720c */ /* 0x000fe20003f66270 */
[----:B------:R-:W-:-:S02]  /*42b0*/  VIADD R41, R10, 0x1a0 ;  /* 0x000001a00a297836 */ /* 0x000fc40000000000 */
[----:B------:R-:W-:Y:S01]  /*42c0*/  @!P2 STG.E desc[UR8][R4.64+0x300], R43 ;  /* 0x0003002b0400a986 */ /* 0x000fe2000c101908 */
[-C--:B------:R-:W-:Y:S01]  /*42d0*/  ISETP.GE.AND P2, PT, R3, R2.reuse, PT ;  /* 0x000000020300720c */ /* 0x080fe20003f46270 */
[----:B------:R-:W-:Y:S02]  /*42e0*/  VIADD R3, R8, 0x1c0 ;  /* 0x000001c008037836 */ /* 0x000fe40000000000 */
[----:B------:R-:W-:Y:S01]  /*42f0*/  @!P4 STG.E desc[UR8][R4.64+0x280], R53 ;  /* 0x000280350400c986 */ /* 0x000fe2000c101908 */
[----:B------:R-:W-:-:S03]  /*4300*/  ISETP.GE.AND P4, PT, R0, R2, PT ;  /* 0x000000020000720c */ /* 0x000fc60003f86270 */
[----:B------:R0:W-:Y:S01]  /*4310*/  @!P1 STG.E desc[UR8][R4.64+0x380], R37 ;  /* 0x0003802504009986 */ /* 0x0001e2000c101908 */
[-C--:B------:R-:W-:Y:S01]  /*4320*/  ISETP.GE.AND P1, PT, R41, R2.reuse, PT ;  /* 0x000000022900720c */ /* 0x080fe20003f26270 */
[C---:B------:R-:W-:Y:S02]  /*4330*/  VIADD R41, R8.reuse, 0x1e0 ;  /* 0x000001e008297836 */ /* 0x040fe40000000000 */
[----:B------:R-:W-:Y:S01]  /*4340*/  @!P6 STG.E desc[UR8][R4.64+0x400], R35 ;  /* 0x000400230400e986 */ /* 0x000fe2000c101908 */
[-C--:B------:R-:W-:Y:S01]  /*4350*/  ISETP.GE.AND P6, PT, R3, R2.reuse, PT ;  /* 0x000000020300720c */ /* 0x080fe20003fc6270 */
[----:B------:R-:W-:Y:S02]  /*4360*/  VIADD R3, R8, 0x200 ;  /* 0x0000020008037836 */ /* 0x000fe40000000000 */
[----:B------:R1:W-:Y:S01]  /*4370*/  @!P5 STG.E desc[UR8][R4.64+0x480], R33 ;  /* 0x000480210400d986 */ /* 0x0003e2000c101908 */
[----:B------:R-:W-:Y:S01]  /*4380*/  ISETP.GE.AND P5, PT, R41, R2, PT ;  /* 0x000000022900720c */ /* 0x000fe20003fa6270 */
[----:B------:R-:W-:-:S02]  /*4390*/  VIADD R41, R10, 0x220 ;  /* 0x000002200a297836 */ /* 0x000fc40000000000 */
[----:B------:R2:W-:Y:S01]  /*43a0*/  @!P0 STG.E desc[UR8][R4.64+0x500], R31 ;  /* 0x0005001f04008986 */ /* 0x0005e2000c101908 */
[-C--:B------:R-:W-:Y:S01]  /*43b0*/  ISETP.GE.AND P0, PT, R3, R2.reuse, PT ;  /* 0x000000020300720c */ /* 0x080fe20003f06270 */
[----:B0-----:R-:W-:Y:S02]  /*43c0*/  VIADD R37, R10, 0x240 ;  /* 0x000002400a257836 */ /* 0x001fe40000000000 */
[C---:B------:R-:W-:Y:S01]  /*43d0*/  VIADD R3, R8.reuse, 0x260 ;  /* 0x0000026008037836 */ /* 0x040fe20000000000 */
[----:B------:R2:W-:Y:S01]  /*43e0*/  @!P4 STG.E desc[UR8][R4.64+0x100], R29 ;  /* 0x0001001d0400c986 */ /* 0x0005e2000c101908 */
[-C--:B------:R-:W-:Y:S01]  /*43f0*/  ISETP.GE.AND P4, PT, R41, R2.reuse, PT ;  /* 0x000000022900720c */ /* 0x080fe20003f86270 */
[----:B-1----:R-:W-:Y:S02]  /*4400*/  VIADD R33, R8, 0x280 ;  /* 0x0000028008217836 */ /* 0x002fe40000000000 */
        /* <DEDUP_REMOVED lines=17> */
.L_x_322:
[----:B------:R-:W-:Y:S01]  /*4520*/  BSSY B1, `(.L_x_349) ;  /* 0x0000006000017945 */ /* 0x000fe20003800000 */
[----:B------:R-:W-:Y:S01]  /*4530*/  PLOP3.LUT P0, PT, P0, PT, PT, 0x8, 0x80 ;  /* 0x000000000080781c */ /* 0x000fe2000070e170 */
[----:B------:R-:W-:-:S12]  /*4540*/  IMAD.MOV.U32 R21, RZ, RZ, -0x1 ;  /* 0xffffffffff157424 */ /* 0x000fd800078e00ff */
[----:B------:R-:W-:Y:S05]  /*4550*/  WARPSYNC.COLLECTIVE R21, `(.L_x_350) ;  /* 0x0000000015087348 */ /* 0x000fea0003c00000 */
[----:B------:R-:W-:Y:S01]  /*4560*/  VOTE.ANY P0, P0 ;  /* 0x0000000000ff7806 */ /* 0x000fe20000000100 */
[----:B------:R-:W-:-:S12]  /*4570*/  ENDCOLLECTIVE ;  /* 0x000000000000791b */ /* 0x000fd80003800000 */
.L_x_350:
[----:B------:R-:W-:Y:S05]  /*4580*/  BSYNC B1 ;  /* 0x0000000000017941 */ /* 0x000fea0003800000 */
.L_x_349:
[----:B------:R-:W-:Y:S05]  /*4590*/  BRA `(.L_x_351) ;  /* 0xffffffc800787947 */ /* 0x000fea000383ffff */
.L_x_324:
[----:B------:R-:W-:Y:S01]  /*45a0*/  BSSY B1, `(.L_x_352) ;  /* 0x0000006000017945 */ /* 0x000fe20003800000 */
[----:B------:R-:W-:Y:S01]  /*45b0*/  PLOP3.LUT P0, PT, P0, PT, PT, 0x8, 0x80 ;  /* 0x000000000080781c */ /* 0x000fe2000070e170 */
[----:B------:R-:W-:-:S12]  /*45c0*/  IMAD.MOV.U32 R21, RZ, RZ, -0x1 ;  /* 0xffffffffff157424 */ /* 0x000fd800078e00ff */
[----:B------:R-:W-:Y:S05]  /*45d0*/  WARPSYNC.COLLECTIVE R21, `(.L_x_353) ;  /* 0x0000000015087348 */ /* 0x000fea0003c00000 */
[----:B------:R-:W-:Y:S01]  /*45e0*/  VOTE.ANY P0, P0 ;  /* 0x0000000000ff7806 */ /* 0x000fe20000000100 */
[----:B------:R-:W-:-:S12]  /*45f0*/  ENDCOLLECTIVE ;  /* 0x000000000000791b */ /* 0x000fd80003800000 */
.L_x_353:
[----:B------:R-:W-:Y:S05]  /*4600*/  BSYNC B1 ;  /* 0x0000000000017941 */ /* 0x000fea0003800000 */
.L_x_352:
[----:B------:R-:W-:Y:S05]  /*4610*/  BRA `(.L_x_354) ;  /* 0xffffffc800cc7947 */ /* 0x000fea000383ffff */
.L_x_326:
[----:B------:R-:W0:Y:S01]  /*4620*/  S2R R30, SR_GEMASK ;  /* 0x00000000001e7919 */ /* 0x000e220000003c00 */
[----:B------:R-:W-:Y:S01]  /*4630*/  BSSY B1, `(.L_x_355) ;  /* 0x0000006000017945 */ /* 0x000fe20003800000 */
[----:B------:R-:W-:Y:S01]  /*4640*/  PLOP3.LUT P0, PT, P0, PT, PT, 0x8, 0x80 ;  /* 0x000000000080781c */ /* 0x000fe2000070e170 */
[----:B------:R-:W-:-:S12]  /*4650*/  IMAD.MOV.U32 R21, RZ, RZ, -0x1 ;  /* 0xffffffffff157424 */ /* 0x000fd800078e00ff */
[----:B0-----:R-:W-:Y:S05]  /*4660*/  WARPSYNC.COLLECTIVE R21, `(.L_x_356) ;  /* 0x0000000015087348 */ /* 0x001fea0003c00000 */
[----:B------:R-:W-:Y:S01]  /*4670*/  VOTE.ANY R21, PT, P0 ;  /* 0x0000000000157806 */ /* 0x000fe200000e0100 */
[----:B0-----:R-:W-:Y:S06]  /*4680*/  ENDCOLLECTIVE ;  /* 0x000000000000791b */ /* 0x001fec0003800000 */
.L_x_356:
[----:B------:R-:W-:Y:S05]  /*4690*/  BSYNC B1 ;  /* 0x0000000000017941 */ /* 0x000fea0003800000 */
.L_x_355:
[----:B------:R-:W-:Y:S01]  /*46a0*/  LOP3.LUT R21, R21, 0x80000000, R30, 0xec, !PT ;  /* 0x8000000015157812 */ /* 0x000fe200078eec1e */
[----:B------:R-:W-:Y:S02]  /*46b0*/  IMAD.MOV.U32 R17, RZ, RZ, 0x1 ;  /* 0x00000001ff117424 */ /* 0x000fe400078e00ff */
[----:B------:R-:W-:Y:S02]  /*46c0*/  VIADD R41, R39, 0x2 ;  /* 0x0000000227297836 */ /* 0x000fe40000000000 */
[----:B------:R-:W-:Y:S02]  /*46d0*/  VIADD R16, R21, 0xffffffff ;  /* 0xffffffff15107836 */ /* 0x000fe40000000000 */
[C---:B------:R-:W-:Y:S02]  /*46e0*/  VIADD R43, R39.reuse, 0x4 ;  /* 0x00000004272b7836 */ /* 0x040fe40000000000 */
[----:B------:R-:W-:Y:S01]  /*46f0*/  VIADD R44, R39, 0x8 ;  /* 0x00000008272c7836 */ /* 0x000fe20000000000 */
[----:B------:R-:W-:Y:S01]  /*4700*/  LOP3.LUT R28, R21, R16, RZ, 0xc, !PT ;  /* 0x00000010151c7212 */ /* 0x000fe200078e0cff */
[----:B------:R-:W-:-:S02]  /*4710*/  IMAD.MOV.U32 R16, RZ, RZ, R27 ;  /* 0x000000ffff107224 */ /* 0x000fc400078e001b */
[----:B------:R-:W-:Y:S01]  /*4720*/  IMAD.MOV.U32 R21, RZ, RZ, -0x1 ;  /* 0xffffffffff157424 */ /* 0x000fe200078e00ff */
[----:B------:R0:W1:Y:S01]  /*4730*/  POPC R20, R28 ;  /* 0x0000001c00147309 */ /* 0x0000620000000000 */
[----:B------:R-:W-:-:S07]  /*4740*/  VIADD R45, R39, 0x10 ;  /* 0x00000010272d7836 */ /* 0x000fce0000000000 */
[----:B01----:R-:W-:Y:S05]  /*4750*/  WARPSYNC.COLLECTIVE R21, `(.L_x_357) ;  /* 0x0000000015087348 */ /* 0x003fea0003c00000 */
[----:B-1----:R1:W2:Y:S02]  /*4760*/  SHFL.DOWN P3, R22, R16, R17, R20 ;  /* 0x0800001110167389 */ /* 0x0022a40000060014 */
[----:B012---:R-:W-:Y:S05]  /*4770*/  ENDCOLLECTIVE ;  /* 0x000000000000791b */ /* 0x007fea0003800000 */
.L_x_357:
[-C--:B------:R-:W-:Y:S02]  /*4780*/  ISETP.GE.AND P0, PT, R39, R20.reuse, PT ;  /* 0x000000142700720c */ /* 0x080fe40003f06270 */
[-C--:B------:R-:W-:Y:S01]  /*4790*/  ISETP.GT.AND P2, PT, R45, R20.reuse, PT ;  /* 0x000000142d00720c */ /* 0x080fe20003f44270 */
        /* <DEDUP_REMOVED lines=8> */
.L_x_358:
        /* <DEDUP_REMOVED lines=8> */
.L_x_359:
[----:B------:R-:W-:Y:S01]  /*48a0*/  IMAD.MOV.U32 R17, RZ, RZ, 0x8 ;  /* 0x00000008ff117424 */ /* 0x000fe200078e00ff */
[----:B------:R-:W-:Y:S02]  /*48b0*/  SEL R22, R22, RZ, !P0 ;  /* 0x000000ff16167207 */ /* 0x000fe40004000000 */
[----:B------:R-:W-:-:S03]  /*48c0*/  ISETP.GT.AND P0, PT, R44, R20, PT ;  /* 0x000000142c00720c */ /* 0x000fc60003f04270 */
[----:B------:R-:W-:Y:S02]  /*48d0*/  IMAD.IADD R27, R29, 0x1, R22 ;  /* 0x000000011d1b7824 */ /* 0x000fe400078e0216 */
[----:B------:R-:W0:Y:S02]  /*48e0*/  LDC.64 R28, c[0x0][0x390] ;  /* 0x0000e400ff1c7b82 */ /* 0x000e240000000a00 */
[----:B------:R-:W-:-:S07]  /*48f0*/  IMAD.MOV.U32 R16, RZ, RZ, R27 ;  /* 0x000000ffff107224 */ /* 0x000fce00078e001b */
[----:B0-----:R-:W-:Y:S05]  /*4900*/  WARPSYNC.COLLECTIVE R21, `(.L_x_360) ;  /* 0x0000000015087348 */ /* 0x001fea0003c00000 */
[----:B------:R1:W2:Y:S02]  /*4910*/  SHFL.DOWN P3, R22, R16, R17, R20 ;  /* 0x0800001110167389 */ /* 0x0002a40000060014 */
[----:B012---:R-:W-:Y:S05]  /*4920*/  ENDCOLLECTIVE ;  /* 0x000000000000791b */ /* 0x007fea0003800000 */
.L_x_360:
[----:B------:R-:W-:Y:S01]  /*4930*/  IMAD.MOV.U32 R17, RZ, RZ, 0x10 ;  /* 0x00000010ff117424 */ /* 0x000fe200078e00ff */
[----:B------:R-:W-:Y:S02]  /*4940*/  SEL R22, R22, RZ, !P0 ;  /* 0x000000ff16167207 */ /* 0x000fe40004000000 */
[----:B------:R-:W-:-:S03]  /*4950*/  ISETP.NE.AND P0, PT, R26, 0x65, PT ;  /* 0x000000651a00780c */ /* 0x000fc60003f05270 */
[----:B------:R-:W-:-:S04]  /*4960*/  IMAD.IADD R47, R27, 0x1, R22 ;  /* 0x000000011b2f7824 */ /* 0x000fc800078e0216 */
[----:B------:R-:W-:-:S07]  /*4970*/  IMAD.MOV.U32 R16, RZ, RZ, R47 ;  /* 0x000000ffff107224 */ /* 0x000fce00078e002f */
[----:B------:R-:W-:Y:S05]  /*4980*/  WARPSYNC.COLLECTIVE R21, `(.L_x_361) ;  /* 0x0000000015087348 */ /* 0x000fea0003c00000 */
[----:B------:R0:W1:Y:S02]  /*4990*/  SHFL.DOWN P3, R22, R16, R17, R20 ;  /* 0x0800001110167389 */ /* 0x0000640000060014 */
[----:B01----:R-:W-:Y:S05]  /*49a0*/  ENDCOLLECTIVE ;  /* 0x000000000000791b */ /* 0x003fea0003800000 */
.L_x_361:
[----:B------:R-:W-:Y:S05]  /*49b0*/  WARPSYNC.COLLECTIVE R21, `(.L_x_362) ;  /* 0x0000000015087348 */ /* 0x000fea0003c00000 */
[----:B------:R-:W-:Y:S01]  /*49c0*/  VOTE.ALL P0, P0 ;  /* 0x0000000000ff7806 */ /* 0x000fe20000000000 */
[----:B------:R-:W-:-:S12]  /*49d0*/  ENDCOLLECTIVE ;  /* 0x000000000000791b */ /* 0x000fd80003800000 */
.L_x_362:
[----:B------:R-:W-:Y:S02]  /*49e0*/  IADD3 R28, P3, PT, R28, 0x100, RZ ;  /* 0x000001001c1c7810 */ /* 0x000fe40007f7e0ff */
[----:B------:R-:W-:-:S03]  /*49f0*/  SEL R22, R22, RZ, !P2 ;  /* 0x000000ff16167207 */ /* 0x000fc60005000000 */
[----:B------:R-:W-:Y:S02]  /*4a00*/  IMAD.X R3, RZ, RZ, R29, P3 ;  /* 0x000000ffff037224 */ /* 0x000fe400018e061d */
[----:B------:R-:W-:Y:S01]  /*4a10*/  IMAD.IADD R46, R47, 0x1, R22 ;  /* 0x000000012f2e7824 */ /* 0x000fe200078e0216 */
[----:B------:R-:W-:Y:S06]  /*4a20*/  BRA `(.L_x_363) ;  /* 0xffffffc800647947 */ /* 0x000fec000383ffff */
.L_x_328:
[----:B------:R-:W-:Y:S01]  /*4a30*/  BSSY B1, `(.L_x_364) ;  /* 0x0000006000017945 */ /* 0x000fe20003800000 */
[----:B------:R-:W-:Y:S01]  /*4a40*/  PLOP3.LUT P0, PT, P0, PT, PT, 0x8, 0x80 ;  /* 0x000000000080781c */ /* 0x000fe2000070e170 */
[----:B------:R-:W-:-:S12]  /*4a50*/  IMAD.MOV.U32 R21, RZ, RZ, -0x1 ;  /* 0xffffffffff157424 */ /* 0x000fd800078e00ff */
[----:B------:R-:W-:Y:S05]  /*4a60*/  WARPSYNC.COLLECTIVE R21, `(.L_x_365) ;  /* 0x0000000015087348 */ /* 0x000fea0003c00000 */
[----:B------:R-:W-:Y:S01]  /*4a70*/  VOTE.ANY P0, P0 ;  /* 0x0000000000ff7806 */ /* 0x000fe20000000100 */
[----:B------:R-:W-:-:S12]  /*4a80*/  ENDCOLLECTIVE ;  /* 0x000000000000791b */ /* 0x000fd80003800000 */
.L_x_365:
[----:B------:R-:W-:Y:S05]  /*4a90*/  BSYNC B1 ;  /* 0x0000000000017941 */ /* 0x000fea0003800000 */
.L_x_364:
[----:B------:R-:W-:Y:S05]  /*4aa0*/  BRA `(.L_x_366) ;  /* 0xffffffc800747947 */ /* 0x000fea000383ffff */
.L_x_330:
[----:B------:R-:W-:Y:S01]  /*4ab0*/  BSSY B1, `(.L_x_367) ;  /* 0x0000006000017945 */ /* 0x000fe20003800000 */
[----:B------:R-:W-:Y:S01]  /*4ac0*/  PLOP3.LUT P0, PT, P0, PT, PT, 0x8, 0x80 ;  /* 0x000000000080781c */ /* 0x000fe2000070e170 */
[----:B------:R-:W-:-:S12]  /*4ad0*/  IMAD.MOV.U32 R21, RZ, RZ, -0x1 ;  /* 0xffffffffff157424 */ /* 0x000fd800078e00ff */
[----:B------:R-:W-:Y:S05]  /*4ae0*/  WARPSYNC.COLLECTIVE R21, `(.L_x_368) ;  /* 0x0000000015087348 */ /* 0x000fea0003c00000 */
[----:B------:R-:W-:Y:S01]  /*4af0*/  VOTE.ANY P0, P0 ;  /* 0x0000000000ff7806 */ /* 0x000fe20000000100 */
[----:B------:R-:W-:-:S12]  /*4b00*/  ENDCOLLECTIVE ;  /* 0x000000000000791b */ /* 0x000fd80003800000 */
.L_x_368:
[----:B------:R-:W-:Y:S05]  /*4b10*/  BSYNC B1 ;  /* 0x0000000000017941 */ /* 0x000fea0003800000 */
.L_x_367:
[----:B------:R-:W-:Y:S05]  /*4b20*/  BRA `(.L_x_369) ;  /* 0xffffffc800c87947 */ /* 0x000fea000383ffff */
.L_x_332:
[----:B------:R-:W-:Y:S01]  /*4b30*/  BSSY B1, `(.L_x_370) ;  /* 0x0000006000017945 */ /* 0x000fe20003800000 */
[----:B------:R-:W-:Y:S01]  /*4b40*/  PLOP3.LUT P0, PT, P0, PT, PT, 0x8, 0x80 ;  /* 0x000000000080781c */ /* 0x000fe2000070e170 */
[----:B------:R-:W-:-:S12]  /*4b50*/  IMAD.MOV.U32 R21, RZ, RZ, -0x1 ;  /* 0xffffffffff157424 */ /* 0x000fd800078e00ff */
[----:B------:R-:W-:Y:S05]  /*4b60*/  WARPSYNC.COLLECTIVE R21, `(.L_x_371) ;  /* 0x0000000015087348 */ /* 0x000fea0003c00000 */
[----:B------:R-:W-:Y:S01]  /*4b70*/  VOTE.ANY R21, PT, P0 ;  /* 0x0000000000157806 */ /* 0x000fe200000e0100 */
[----:B------:R-:W-:Y:S06]  /*4b80*/  ENDCOLLECTIVE ;  /* 0x000000000000791b */ /* 0x000fec0003800000 */
.L_x_371:
[----:B------:R-:W-:Y:S05]  /*4b90*/  BSYNC B1 ;  /* 0x0000000000017941 */ /* 0x000fea0003800000 */
.L_x_370:
        /* <DEDUP_REMOVED lines=11> */
.L_x_372:
        /* <DEDUP_REMOVED lines=9> */
.L_x_373:
        /* <DEDUP_REMOVED lines=8> */
.L_x_374:
        /* <DEDUP_REMOVED lines=8> */
.L_x_375:
        /* <DEDUP_REMOVED lines=8> */
.L_x_376:
[----:B------:R-:W-:Y:S02]  /*4e60*/  SEL R22, R22, RZ, !P0 ;  /* 0x000000ff16167207 */ /* 0x000fe40004000000 */
[----:B------:R-:W-:Y:S02]  /*4e70*/  ISETP.NE.AND P0, PT, R26, 0x65, PT ;  /* 0x000000651a00780c */ /* 0x000fe40003f05270 */
[----:B------:R-:W-:-:S11]  /*4e80*/  IADD3 R46, PT, PT, R47, R22, R46 ;  /* 0x000000162f2e7210 */ /* 0x000fd60007ffe02e */
[----:B------:R-:W-:Y:S05]  /*4e90*/  WARPSYNC.COLLECTIVE R21, `(.L_x_377) ;  /* 0x0000000015087348 */ /* 0x000fea0003c00000 */
[----:B------:R-:W-:Y:S01]  /*4ea0*/  VOTE.ALL P0, P0 ;  /* 0x0000000000ff7806 */ /* 0x000fe20000000000 */
[----:B------:R-:W-:-:S12]  /*4eb0*/  ENDCOLLECTIVE ;  /* 0x000000000000791b */ /* 0x000fd80003800000 */
.L_x_377:
[----:B------:R-:W-:Y:S05]  /*4ec0*/  BRA `(.L_x_378) ;  /* 0xffffffc800607947 */ /* 0x000fea000383ffff */
.L_x_337:
[----:B------:R-:W-:Y:S01]  /*4ed0*/  BSSY B0, `(.L_x_379) ;  /* 0x0000006000007945 */ /* 0x000fe20003800000 */
[----:B------:R-:W-:Y:S01]  /*4ee0*/  PLOP3.LUT P0, PT, P0, PT, PT, 0x8, 0x80 ;  /* 0x000000000080781c */ /* 0x000fe2000070e170 */
[----:B------:R-:W-:-:S12]  /*4ef0*/  IMAD.MOV.U32 R21, RZ, RZ, -0x1 ;  /* 0xffffffffff157424 */ /* 0x000fd800078e00ff */
[----:B------:R-:W-:Y:S05]  /*4f00*/  WARPSYNC.COLLECTIVE R21, `(.L_x_380) ;  /* 0x0000000015087348 */ /* 0x000fea0003c00000 */
[----:B------:R-:W-:Y:S01]  /*4f10*/  VOTE.ANY P0, P0 ;  /* 0x0000000000ff7806 */ /* 0x000fe20000000100 */
[----:B------:R-:W-:-:S12]  /*4f20*/  ENDCOLLECTIVE ;  /* 0x000000000000791b */ /* 0x000fd80003800000 */
.L_x_380:
[----:B------:R-:W-:Y:S05]  /*4f30*/  BSYNC B0 ;  /* 0x0000000000007941 */ /* 0x000fea0003800000 */
.L_x_379:
[----:B------:R-:W-:Y:S05]  /*4f40*/  BRA `(.L_x_381) ;  /* 0xffffffe000987947 */ /* 0x000fea000383ffff */
.L_x_339:
[----:B------:R-:W-:Y:S01]  /*4f50*/  BSSY B0, `(.L_x_382) ;  /* 0x0000006000007945 */ /* 0x000fe20003800000 */
[----:B------:R-:W-:Y:S01]  /*4f60*/  PLOP3.LUT P0, PT, P0, PT, PT, 0x8, 0x80 ;  /* 0x000000000080781c */ /* 0x000fe2000070e170 */
[----:B------:R-:W-:-:S12]  /*4f70*/  IMAD.MOV.U32 R21, RZ, RZ, -0x1 ;  /* 0xffffffffff157424 */ /* 0x000fd800078e00ff */
[----:B------:R-:W-:Y:S05]  /*4f80*/  WARPSYNC.COLLECTIVE R21, `(.L_x_383) ;  /* 0x0000000015087348 */ /* 0x000fea0003c00000 */
[----:B------:R-:W-:Y:S01]  /*4f90*/  VOTE.ANY P0, P0 ;  /* 0x0000000000ff7806 */ /* 0x000fe20000000100 */
[----:B------:R-:W-:-:S12]  /*4fa0*/  ENDCOLLECTIVE ;  /* 0x000000000000791b */ /* 0x000fd80003800000 */
.L_x_383:
[----:B------:R-:W-:Y:S05]  /*4fb0*/  BSYNC B0 ;  /* 0x0000000000007941 */ /* 0x000fea0003800000 */
.L_x_382:
[----:B------:R-:W-:Y:S05]  /*4fc0*/  BRA `(.L_x_384) ;  /* 0xffffffe000ec7947 */ /* 0x000fea000383ffff */
.L_x_341:
[----:B------:R-:W0:Y:S01]  /*4fd0*/  S2R R26, SR_GEMASK ;  /* 0x00000000001a7919 */ /* 0x000e220000003c00 */
[----:B------:R-:W-:Y:S01]  /*4fe0*/  BSSY B0, `(.L_x_385) ;  /* 0x0000006000007945 */ /* 0x000fe20003800000 */
[----:B------:R-:W-:Y:S01]  /*4ff0*/  PLOP3.LUT P0, PT, P0, PT, PT, 0x8, 0x80 ;  /* 0x000000000080781c */ /* 0x000fe2000070e170 */
[----:B------:R-:W-:-:S12]  /*5000*/  IMAD.MOV.U32 R21, RZ, RZ, -0x1 ;  /* 0xffffffffff157424 */ /* 0x000fd800078e00ff */
[----:B0-----:R-:W-:Y:S05]  /*5010*/  WARPSYNC.COLLECTIVE R21, `(.L_x_386) ;  /* 0x0000000015087348 */ /* 0x001fea0003c00000 */
[----:B------:R-:W-:Y:S01]  /*5020*/  VOTE.ANY R21, PT, P0 ;  /* 0x0000000000157806 */ /* 0x000fe200000e0100 */
[----:B0-----:R-:W-:Y:S06]  /*5030*/  ENDCOLLECTIVE ;  /* 0x000000000000791b */ /* 0x001fec0003800000 */
.L_x_386:
[----:B------:R-:W-:Y:S05]  /*5040*/  BSYNC B0 ;  /* 0x0000000000007941 */ /* 0x000fea0003800000 */
.L_x_385:
[----:B------:R-:W-:Y:S01]  /*5050*/  LOP3.LUT R21, R21, 0x80000000, R26, 0xec, !PT ;  /* 0x8000000015157812 */ /* 0x000fe200078eec1a */
[----:B------:R-:W-:-:S04]  /*5060*/  IMAD.MOV.U32 R17, RZ, RZ, 0x1 ;  /* 0x00000001ff117424 */ /* 0x000fc800078e00ff */
        /* <DEDUP_REMOVED lines=8> */
.L_x_387:
[----:B------:R-:W-:Y:S01]  /*50f0*/  ISETP.GE.AND P0, PT, R38, R20, PT ;  /* 0x000000142600720c */ /* 0x000fe20003f06270 */
[----:B------:R-:W-:-:S03]  /*5100*/  IMAD.MOV.U32 R17, RZ, RZ, 0x2 ;  /* 0x00000002ff117424 */ /* 0x000fc600078e00ff */
[----:B------:R-:W-:-:S05]  /*5110*/  SEL R22, R22, RZ, !P0 ;  /* 0x000000ff16167207 */ /* 0x000fca0004000000 */
[----:B------:R-:W-:Y:S02]  /*5120*/  IMAD.IADD R43, R22, 0x1, R19 ;  /* 0x00000001162b7824 */ /* 0x000fe400078e0213 */
[----:B------:R-:W-:Y:S02]  /*5130*/  VIADD R19, R38, 0x2 ;  /* 0x0000000226137836 */ /* 0x000fe40000000000 */
[----:B------:R-:W-:-:S03]  /*5140*/  IMAD.MOV.U32 R16, RZ, RZ, R43 ;  /* 0x000000ffff107224 */ /* 0x000fc600078e002b */
[----:B------:R-:W-:Y:S01]  /*5150*/  ISETP.GT.AND P0, PT, R19, R20, PT ;  /* 0x000000141300720c */ /* 0x000fe20003f04270 */
[----:B------:R-:W-:-:S12]  /*5160*/  VIADD R19, R38, 0x4 ;  /* 0x0000000426137836 */ /* 0x000fd80000000000 */
[----:B------:R-:W-:Y:S05]  /*5170*/  WARPSYNC.COLLECTIVE R21, `(.L_x_388) ;  /* 0x0000000015087348 */ /* 0x000fea0003c00000 */
[----:B------:R0:W1:Y:S02]  /*5180*/  SHFL.DOWN P3, R22, R16, R17, R20 ;  /* 0x0800001110167389 */ /* 0x0000640000060014 */
[----:B01----:R-:W-:Y:S05]  /*5190*/  ENDCOLLECTIVE ;  /* 0x000000000000791b */ /* 0x003fea0003800000 */
.L_x_388:
[----:B------:R-:W-:Y:S01]  /*51a0*/  IMAD.MOV.U32 R17, RZ, RZ, 0x4 ;  /* 0x00000004ff117424 */ /* 0x000fe200078e00ff */
[----:B------:R-:W-:Y:S02]  /*51b0*/  SEL R22, R22, RZ, !P0 ;  /* 0x000000ff16167207 */ /* 0x000fe40004000000 */
[----:B------:R-:W-:-:S03]  /*51c0*/  ISETP.GT.AND P0, PT, R19, R20, PT ;  /* 0x000000141300720c */ /* 0x000fc60003f04270 */
[----:B------:R-:W-:Y:S02]  /*51d0*/  IMAD.IADD R45, R43, 0x1, R22 ;  /* 0x000000012b2d7824 */ /* 0x000fe400078e0216 */
[----:B------:R-:W-:Y:S02]  /*51e0*/  VIADD R43, R38, 0x8 ;  /* 0x00000008262b7836 */ /* 0x000fe40000000000 */
[----:B------:R-:W-:-:S07]  /*51f0*/  IMAD.MOV.U32 R16, RZ, RZ, R45 ;  /* 0x000000ffff107224 */ /* 0x000fce00078e002d */
[----:B------:R-:W-:Y:S05]  /*5200*/  WARPSYNC.COLLECTIVE R21, `(.L_x_389) ;  /* 0x0000000015087348 */ /* 0x000fea0003c00000 */
[----:B------:R0:W1:Y:S02]  /*5210*/  SHFL.DOWN P3, R22, R16, R17, R20 ;  /* 0x0800001110167389 */ /* 0x0000640000060014 */
[----:B01----:R-:W-:Y:S05]  /*5220*/  ENDCOLLECTIVE ;  /* 0x000000000000791b */ /* 0x003fea0003800000 */
.L_x_389:
        /* <DEDUP_REMOVED lines=9> */
.L_x_390:
[----:B------:R-:W-:Y:S01]  /*52c0*/  IMAD.MOV.U32 R17, RZ, RZ, 0x10 ;  /* 0x00000010ff117424 */ /* 0x000fe200078e00ff */
[----:B------:R-:W-:Y:S02]  /*52d0*/  SEL R22, R22, RZ, !P0 ;  /* 0x000000ff16167207 */ /* 0x000fe40004000000 */
[----:B------:R-:W-:-:S03]  /*52e0*/  ISETP.NE.AND P0, PT, R18, 0x65, PT ;  /* 0x000000651200780c */ /* 0x000fc60003f05270 */
[----:B------:R-:W-:Y:S02]  /*52f0*/  IMAD.IADD R43, R19, 0x1, R22 ;  /* 0x00000001132b7824 */ /* 0x000fe400078e0216 */
[----:B------:R-:W-:Y:S02]  /*5300*/  VIADD R19, R38, 0x10 ;  /* 0x0000001026137836 */ /* 0x000fe40000000000 */
[----:B------:R-:W-:-:S03]  /*5310*/  IMAD.MOV.U32 R16, RZ, RZ, R43 ;  /* 0x000000ffff107224 */ /* 0x000fc600078e002b */
[----:B------:R-:W-:-:S13]  /*5320*/  ISETP.GT.AND P2, PT, R19, R20, PT ;  /* 0x000000141300720c */ /* 0x000fda0003f44270 */
[----:B------:R-:W-:Y:S05]  /*5330*/  WARPSYNC.COLLECTIVE R21, `(.L_x_391) ;  /* 0x0000000015087348 */ /* 0x000fea0003c00000 */
[----:B------:R0:W1:Y:S02]  /*5340*/  SHFL.DOWN P3, R22, R16, R17, R20 ;  /* 0x0800001110167389 */ /* 0x0000640000060014 */
[----:B01----:R-:W-:Y:S05]  /*5350*/  ENDCOLLECTIVE ;  /* 0x000000000000791b */ /* 0x003fea0003800000 */
.L_x_391:
[----:B------:R-:W-:Y:S05]  /*5360*/  WARPSYNC.COLLECTIVE R21, `(.L_x_392) ;  /* 0x0000000015087348 */ /* 0x000fea0003c00000 */
[----:B------:R-:W-:Y:S01]  /*5370*/  VOTE.ALL P0, P0 ;  /* 0x0000000000ff7806 */ /* 0x000fe20000000000 */
[----:B------:R-:W-:-:S12]  /*5380*/  ENDCOLLECTIVE ;  /* 0x000000000000791b */ /* 0x000fd80003800000 */
.L_x_392:
[----:B------:R-:W-:Y:S02]  /*5390*/  IADD3 R44, P3, PT, R44, 0x100, RZ ;  /* 0x000001002c2c7810 */ /* 0x000fe40007f7e0ff */
[----:B------:R-:W-:-:S03]  /*53a0*/  SEL R22, R22, RZ, !P2 ;  /* 0x000000ff16167207 */ /* 0x000fc60005000000 */
[----:B------:R-:W-:Y:S02]  /*53b0*/  IMAD.X R45, RZ, RZ, R45, P3 ;  /* 0x000000ffff2d7224 */ /* 0x000fe400018e062d */
[----:B------:R-:W-:Y:S01]  /*53c0*/  IMAD.IADD R46, R43, 0x1, R22 ;  /* 0x000000012b2e7824 */ /* 0x000fe200078e0216 */
[----:B------:R-:W-:Y:S06]  /*53d0*/  BRA `(.L_x_393) ;  /* 0xffffffe000847947 */ /* 0x000fec000383ffff */
.L_x_343:
[----:B------:R-:W-:Y:S01]  /*53e0*/  BSSY B0, `(.L_x_394) ;  /* 0x0000006000007945 */ /* 0x000fe20003800000 */
[----:B------:R-:W-:Y:S01]  /*53f0*/  PLOP3.LUT P0, PT, P0, PT, PT, 0x8, 0x80 ;  /* 0x000000000080781c */ /* 0x000fe2000070e170 */
[----:B------:R-:W-:-:S12]  /*5400*/  IMAD.MOV.U32 R21, RZ, RZ, -0x1 ;  /* 0xffffffffff157424 */ /* 0x000fd800078e00ff */
[----:B------:R-:W-:Y:S05]  /*5410*/  WARPSYNC.COLLECTIVE R21, `(.L_x_395) ;  /* 0x0000000015087348 */ /* 0x000fea0003c00000 */
[----:B------:R-:W-:Y:S01]  /*5420*/  VOTE.ANY P0, P0 ;  /* 0x0000000000ff7806 */ /* 0x000fe20000000100 */
[----:B------:R-:W-:-:S12]  /*5430*/  ENDCOLLECTIVE ;  /* 0x000000000000791b */ /* 0x000fd80003800000 */
.L_x_395:
[----:B------:R-:W-:Y:S05]  /*5440*/  BSYNC B0 ;  /* 0x0000000000007941 */ /* 0x000fea0003800000 */
.L_x_394:
[----:B------:R-:W-:Y:S05]  /*5450*/  BRA `(.L_x_396) ;  /* 0xffffffe0008c7947 */ /* 0x000fea000383ffff */
.L_x_345:
[----:B------:R-:W-:Y:S01]  /*5460*/  BSSY B0, `(.L_x_397) ;  /* 0x0000006000007945 */ /* 0x000fe20003800000 */
[----:B------:R-:W-:Y:S01]  /*5470*/  PLOP3.LUT P0, PT, P0, PT, PT, 0x8, 0x80 ;  /* 0x000000000080781c */ /* 0x000fe2000070e170 */
[----:B------:R-:W-:-:S12]  /*5480*/  IMAD.MOV.U32 R21, RZ, RZ, -0x1 ;  /* 0xffffffffff157424 */ /* 0x000fd800078e00ff */
[----:B------:R-:W-:Y:S05]  /*5490*/  WARPSYNC.COLLECTIVE R21, `(.L_x_398) ;  /* 0x0000000015087348 */ /* 0x000fea0003c00000 */
[----:B------:R-:W-:Y:S01]  /*54a0*/  VOTE.ANY P0, P0 ;  /* 0x0000000000ff7806 */ /* 0x000fe20000000100 */
[----:B------:R-:W-:-:S12]  /*54b0*/  ENDCOLLECTIVE ;  /* 0x000000000000791b */ /* 0x000fd80003800000 */
.L_x_398:
[----:B------:R-:W-:Y:S05]  /*54c0*/  BSYNC B0 ;  /* 0x0000000000007941 */ /* 0x000fea0003800000 */
.L_x_397:
[----:B------:R-:W-:Y:S05]  /*54d0*/  BRA `(.L_x_399) ;  /* 0xffffffe000e07947 */ /* 0x000fea000383ffff */
.L_x_347:
[----:B------:R-:W-:Y:S01]  /*54e0*/  BSSY B0, `(.L_x_400) ;  /* 0x0000006000007945 */ /* 0x000fe20003800000 */
[----:B------:R-:W-:Y:S01]  /*54f0*/  PLOP3.LUT P0, PT, P0, PT, PT, 0x8, 0x80 ;  /* 0x000000000080781c */ /* 0x000fe2000070e170 */
[----:B------:R-:W-:-:S12]  /*5500*/  IMAD.MOV.U32 R21, RZ, RZ, -0x1 ;  /* 0xffffffffff157424 */ /* 0x000fd800078e00ff */
[----:B------:R-:W-:Y:S05]  /*5510*/  WARPSYNC.COLLECTIVE R21, `(.L_x_401) ;  /* 0x0000000015087348 */ /* 0x000fea0003c00000 */
[----:B------:R-:W-:Y:S01]  /*5520*/  VOTE.ANY R21, PT, P0 ;  /* 0x0000000000157806 */ /* 0x000fe200000e0100 */
[----:B------:R-:W-:Y:S06]  /*5530*/  ENDCOLLECTIVE ;  /* 0x000000000000791b */ /* 0x000fec0003800000 */
.L_x_401:
[----:B------:R-:W-:Y:S05]  /*5540*/  BSYNC B0 ;  /* 0x0000000000007941 */ /* 0x000fea0003800000 */
.L_x_400:
        /* <DEDUP_REMOVED lines=11> */
.L_x_402:
        /* <DEDUP_REMOVED lines=11> */
.L_x_403:
        /* <DEDUP_REMOVED lines=9> */
.L_x_404:
        /* <DEDUP_REMOVED lines=8> */
.L_x_405:
        /* <DEDUP_REMOVED lines=9> */
.L_x_406:
[----:B------:R-:W-:Y:S02]  /*5850*/  SEL R22, R22, RZ, !P0 ;  /* 0x000000ff16167207 */ /* 0x000fe40004000000 */
[----:B------:R-:W-:Y:S02]  /*5860*/  ISETP.NE.AND P0, PT, R18, 0x65, PT ;  /* 0x000000651200780c */ /* 0x000fe40003f05270 */
[----:B------:R-:W-:-:S11]  /*5870*/  IADD3 R46, PT, PT, R47, R22, R46 ;  /* 0x000000162f2e7210 */ /* 0x000fd60007ffe02e */
[----:B------:R-:W-:Y:S05]  /*5880*/  WARPSYNC.COLLECTIVE R21, `(.L_x_407) ;  /* 0x0000000015087348 */ /* 0x000fea0003c00000 */
[----:B------:R-:W-:Y:S01]  /*5890*/  VOTE.ALL P0, P0 ;  /* 0x0000000000ff7806 */ /* 0x000fe20000000000 */
[----:B------:R-:W-:-:S12]  /*58a0*/  ENDCOLLECTIVE ;  /* 0x000000000000791b */ /* 0x000fd80003800000 */
.L_x_407:
[----:B------:R-:W-:Y:S05]  /*58b0*/  BRA `(.L_x_408) ;  /* 0xffffffe000787947 */ /* 0x000fea000383ffff */
.L_x_409:
        /* <DEDUP_REMOVED lines=12> */
.L_x_676:


//--------------------- .text._ZN3cub18CUB_300001_SM_10006detail4scan20DeviceScanInitKernelINS0_13ScanTileStateIiLb1EEEEEvT_i --------------------------
	.section	.text._ZN3cub18CUB_300001_SM_10006detail4scan20DeviceScanInitKernelINS0_13ScanTileStateIiLb1EEEEEvT_i,"ax",@progbits
	.align	128
        .global         _ZN3cub18CUB_300001_SM_10006detail4scan20DeviceScanInitKernelINS0_13ScanTileStateIiLb1EEEEEvT_i
        .type           _ZN3cub18CUB_300001_SM_10006detail4scan20DeviceScanInitKernelINS0_13ScanTileStateIiLb1EEEEEvT_i,@function
        .size           _ZN3cub18CUB_300001_SM_10006detail4scan20DeviceScanInitKernelINS0_13ScanTileStateIiLb1EEEEEvT_i,(.L_x_677 - _ZN3cub18CUB_300001_SM_10006detail4scan20DeviceScanInitKernelINS0_13ScanTileStateIiLb1EEEEEvT_i)
        .other          _ZN3cub18CUB_300001_SM_10006detail4scan20DeviceScanInitKernelINS0_13ScanTileStateIiLb1EEEEEvT_i,@"STO_CUDA_ENTRY STV_DEFAULT"
_ZN3cub18CUB_300001_SM_10006detail4scan20DeviceScanInitKernelINS0_13ScanTileStateIiLb1EEEEEvT_i:
.text._ZN3cub18CUB_300001_SM_10006detail4scan20DeviceScanInitKernelINS0_13ScanTileStateIiLb1EEEEEvT_i:
[----:B------:R-:W-:Y:S01]  /*0000*/  LDC R1, c[0x0][0x37c] ;  /* 0x0000df00ff017b82 */ /* 0x000fe20000000800 */
[----:B------:R-:W0:Y:S07]  /*0010*/  S2R R0, SR_TID.X ;  /* 0x0000000000007919 */ /* 0x000e2e0000002100 */
[----:B------:R-:W1:Y:S01]  /*0020*/  S2UR UR6, SR_CTAID.X ;  /* 0x00000000000679c3 */ /* 0x000e620000002500 */
[----:B------:R-:W2:Y:S07]  /*0030*/  LDCU UR4, c[0x0][0x388] ;  /* 0x00007100ff0477ac */ /* 0x000eae0008000800 */
[----:B------:R-:W1:Y:S01]  /*0040*/  LDC R5, c[0x0][0x360] ;  /* 0x0000d800ff057b82 */ /* 0x000e620000000800 */
[----:B0-----:R-:W-:Y:S01]  /*0050*/  ISETP.GT.U32.AND P0, PT, R0, 0x1f, PT ;  /* 0x0000001f0000780c */ /* 0x001fe20003f04070 */
[----:B-1----:R-:W-:-:S03]  /*0060*/  IMAD R5, R5, UR6, R0 ;  /* 0x0000000605057c24 */ /* 0x002fc6000f8e0200 */
[----:B------:R-:W-:Y:S02]  /*0070*/  ISETP.NE.OR P0, PT, RZ, UR6, P0 ;  /* 0x00000006ff007c0c */ /* 0x000fe40008705670 */
[----:B--2---:R-:W-:Y:S01]  /*0080*/  ISETP.GE.AND P1, PT, R5, UR4, PT ;  /* 0x0000000405007c0c */ /* 0x004fe2000bf26270 */
[----:B------:R-:W0:-:S12]  /*0090*/  LDCU.64 UR4, c[0x0][0x358] ;  /* 0x00006b00ff0477ac */ /* 0x000e180008000a00 */
[----:B------:R-:W1:Y:S01]  /*00a0*/  @!P1 LDC.64 R2, c[0x0][0x380] ;  /* 0x0000e000ff029b82 */ /* 0x000e620000000a00 */
[----:B------:R-:W-:Y:S01]  /*00b0*/  @!P1 MOV R4, 0x63 ;  /* 0x0000006300049802 */ /* 0x000fe20000000f00 */
[----:B-1----:R-:W-:-:S04]  /*00c0*/  @!P1 IMAD.WIDE R2, R5, 0x8, R2 ;  /* 0x0000000805029825 */ /* 0x002fc800078e0202 */
[----:B------:R-:W-:-:S05]  /*00d0*/  HFMA2 R5, -RZ, RZ, 0, 0 ;  /* 0x00000000ff057431 */ /* 0x000fca00000001ff */
[----:B0-----:R0:W-:Y:S01]  /*00e0*/  @!P1 STG.E.64 desc[UR4][R2.64+0x100], R4 ;  /* 0x0001000402009986 */ /* 0x0011e2000c101b04 */
[----:B------:R-:W-:Y:S05]  /*00f0*/  @P0 EXIT ;  /* 0x000000000000094d */ /* 0x000fea0003800000 */
[----:B0-----:R-:W0:Y:S02]  /*0100*/  LDC.64 R2, c[0x0][0x380] ;  /* 0x0000e000ff027b82 */ /* 0x001e240000000a00 */
[----:B0-----:R-:W-:-:S05]  /*0110*/  IMAD.WIDE.U32 R2, R0, 0x8, R2 ;  /* 0x0000000800027825 */ /* 0x001fca00078e0002 */
[----:B------:R-:W-:Y:S01]  /*0120*/  STG.E.64 desc[UR4][R2.64], RZ ;  /* 0x000000ff02007986 */ /* 0x000fe2000c101b04 */
[----:B------:R-:W-:Y:S05]  /*0130*/  EXIT ;  /* 0x000000000000794d */ /* 0x000fea0003800000 */
.L_x_410:
        /* <DEDUP_REMOVED lines=12> */
.L_x_677:


//--------------------- .text._ZN3cub18CUB_300001_SM_10006detail11EmptyKernelIvEEvv --------------------------
	.section	.text._ZN3cub18CUB_300001_SM_10006detail11EmptyKernelIvEEvv,"ax",@progbits
	.align	128
        .global         _ZN3cub18CUB_300001_SM_10006detail11EmptyKernelIvEEvv
        .type           _ZN3cub18CUB_300001_SM_10006detail11EmptyKernelIvEEvv,@function
        .size           _ZN3cub18CUB_300001_SM_10006detail11EmptyKernelIvEEvv,(.L_x_678 - _ZN3cub18CUB_300001_SM_10006detail11EmptyKernelIvEEvv)
        .other          _ZN3cub18CUB_300001_SM_10006detail11EmptyKernelIvEEvv,@"STO_CUDA_ENTRY STV_DEFAULT"
_ZN3cub18CUB_300001_SM_10006detail11EmptyKernelIvEEvv:
.text._ZN3cub18CUB_300001_SM_10006detail11EmptyKernelIvEEvv:
[----:B------:R-:W-:Y:S01]  /*0000*/  LDC R1, c[0x0][0x37c] ;  /* 0x0000df00ff017b82 */ /* 0x000fe20000000800 */
[----:B------:R-:W-:Y:S05]  /*0010*/  EXIT ;  /* 0x000000000000794d */ /* 0x000fea0003800000 */
.L_x_411:
        /* <DEDUP_REMOVED lines=14> */
.L_x_678:


//--------------------- .text.compact_frontier_kernel --------------------------
	.section	.text.compact_frontier_kernel,"ax",@progbits
	.align	128
        .global         compact_frontier_kernel
        .type           compact_frontier_kernel,@function
        .size           compact_frontier_kernel,(.L_x_679 - compact_frontier_kernel)
        .other          compact_frontier_kernel,@"STO_CUDA_ENTRY STV_DEFAULT"
compact_frontier_kernel:
.text.compact_frontier_kernel:
[----:B------:R-:W-:Y:S01]  /*0000*/  LDC R1, c[0x0][0x37c] ;  /* 0x0000df00ff017b82 */ /* 0x000fe20000000800 */
[----:B------:R-:W0:Y:S07]  /*0010*/  S2R R0, SR_TID.X ;  /* 0x0000000000007919 */ /* 0x000e2e0000002100 */
[----:B------:R-:W0:Y:S01]  /*0020*/  S2UR UR4, SR_CTAID.X ;  /* 0x00000000000479c3 */ /* 0x000e220000002500 */
[----:B------:R-:W1:Y:S07]  /*0030*/  LDCU UR5, c[0x0][0x398] ;  /* 0x00007300ff0577ac */ /* 0x000e6e0008000800 */
[----:B------:R-:W0:Y:S02]  /*0040*/  LDC R7, c[0x0][0x360] ;  /* 0x0000d800ff077b82 */ /* 0x000e240000000800 */
[----:B0-----:R-:W-:-:S05]  /*0050*/  IMAD R7, R7, UR4, R0 ;  /* 0x0000000407077c24 */ /* 0x001fca000f8e0200 */
[----:B-1----:R-:W-:-:S13]  /*0060*/  ISETP.GE.AND P0, PT, R7, UR5, PT ;  /* 0x0000000507007c0c */ /* 0x002fda000bf06270 */
[----:B------:R-:W-:Y:S05]  /*0070*/  @P0 EXIT ;  /* 0x000000000000094d */ /* 0x000fea0003800000 */
[----:B------:R-:W0:Y:S01]  /*0080*/  LDC.64 R2, c[0x0][0x380] ;  /* 0x0000e000ff027b82 */ /* 0x000e220000000a00 */
[----:B------:R-:W1:Y:S01]  /*0090*/  LDCU.64 UR4, c[0x0][0x358] ;  /* 0x00006b00ff0477ac */ /* 0x000e620008000a00 */
[----:B0-----:R-:W-:-:S06]  /*00a0*/  IMAD.WIDE R2, R7, 0x4, R2 ;  /* 0x0000000407027825 */ /* 0x001fcc00078e0202 */
[----:B-1----:R-:W2:Y:S02]  /*00b0*/  LDG.E.CONSTANT R2, desc[UR4][R2.64] ;  /* 0x0000000402027981 */ /* 0x002ea4000c1e9900 */
[----:B--2---:R-:W-:-:S13]  /*00c0*/  ISETP.NE.AND P0, PT, R2, RZ, PT ;  /* 0x000000ff0200720c */ /* 0x004fda0003f05270 */
[----:B------:R-:W-:Y:S05]  /*00d0*/  @!P0 EXIT ;  /* 0x000000000000894d */ /* 0x000fea0003800000 */
[----:B------:R-:W0:Y:S01]  /*00e0*/  S2R R5, SR_LANEID ;  /* 0x0000000000057919 */ /* 0x000e220000000000 */
[----:B------:R-:W-:Y:S01]  /*00f0*/  VOTEU.ANY UR6, UPT, PT ;  /* 0x0000000000067886 */ /* 0x000fe200038e0100 */
[----:B------:R-:W1:Y:S01]  /*0100*/  LDC.64 R2, c[0x0][0x390] ;  /* 0x0000e400ff027b82 */ /* 0x000e620000000a00 */
[----:B------:R-:W0:Y:S08]  /*0110*/  FLO.U32 R0, UR6 ;  /* 0x0000000600007d00 */ /* 0x000e3000080e0000 */
[----:B------:R-:W1:Y:S01]  /*0120*/  POPC R11, UR6 ;  /* 0x00000006000b7d09 */ /* 0x000e620008000000 */
[----:B0-----:R-:W-:Y:S01]  /*0130*/  ISETP.EQ.U32.AND P0, PT, R0, R5, PT ;  /* 0x000000050000720c */ /* 0x001fe20003f02070 */
[----:B------:R-:W0:Y:S01]  /*0140*/  S2R R6, SR_LTMASK ;  /* 0x0000000000067919 */ /* 0x000e220000003900 */
[----:B------:R-:W2:Y:S11]  /*0150*/  LDC.64 R4, c[0x0][0x388] ;  /* 0x0000e200ff047b82 */ /* 0x000eb60000000a00 */
[----:B-1----:R-:W3:Y:S01]  /*0160*/  @P0 ATOMG.E.ADD.STRONG.GPU PT, R3, desc[UR4][R2.64], R11 ;  /* 0x8000000b020309a8 */ /* 0x002ee200081ef104 */
[----:B0-----:R-:W-:-:S06]  /*0170*/  LOP3.LUT R6, R6, UR6, RZ, 0xc0, !PT ;  /* 0x0000000606067c12 */ /* 0x001fcc000f8ec0ff */
[----:B------:R-:W0:Y:S01]  /*0180*/  POPC R6, R6 ;  /* 0x0000000600067309 */ /* 0x000e220000000000 */
[----:B---3--:R-:W0:Y:S02]  /*0190*/  SHFL.IDX PT, R9, R3, R0, 0x1f ;  /* 0x00001f0003097589 */ /* 0x008e2400000e0000 */
[----:B0-----:R-:W-:-:S05]  /*01a0*/  IADD3 R9, PT, PT, R9, R6, RZ ;  /* 0x0000000609097210 */ /* 0x001fca0007ffe0ff */
[----:B--2---:R-:W-:-:S05]  /*01b0*/  IMAD.WIDE R4, R9, 0x4, R4 ;  /* 0x0000000409047825 */ /* 0x004fca00078e0204 */
[----:B------:R-:W-:Y:S01]  /*01c0*/  STG.E desc[UR4][R4.64], R7 ;  /* 0x0000000704007986 */ /* 0x000fe2000c101904 */
[----:B------:R-:W-:Y:S05]  /*01d0*/  EXIT ;  /* 0x000000000000794d */ /* 0x000fea0003800000 */
.L_x_412:
        /* <DEDUP_REMOVED lines=10> */
.L_x_679:


//--------------------- .text.integrate_pass_kernel --------------------------
	.section	.text.integrate_pass_kernel,"ax",@progbits
	.align	128
        .global         integrate_pass_kernel
        .type           integrate_pass_kernel,@function
        .size           integrate_pass_kernel,(.L_x_667 - integrate_pass_kernel)
        .other          integrate_pass_kernel,@"STO_CUDA_ENTRY STV_DEFAULT"
integrate_pass_kernel:
.text.integrate_pass_kernel:
        /* <DEDUP_REMOVED lines=10> */
[----:B------:R-:W2:Y:S06]  /*00a0*/  LDCU.64 UR6, c[0x0][0x3c8] ;  /* 0x00007900ff0677ac */ /* 0x000eac0008000a00 */
[----:B------:R-:W3:Y:S08]  /*00b0*/  LDC.64 R22, c[0x0][0x3b0] ;  /* 0x0000ec00ff167b82 */ /* 0x000ef00000000a00 */
[----:B------:R-:W4:Y:S01]  /*00c0*/  LDC.64 R24, c[0x0][0x3c0] ;  /* 0x0000f000ff187b82 */ /* 0x000f220000000a00 */
[----:B0-----:R-:W-:-:S07]  /*00d0*/  IMAD.WIDE R8, R5, 0x4, R8 ;  /* 0x0000000405087825 */ /* 0x001fce00078e0208 */
[----:B------:R-:W0:Y:S01]  /*00e0*/  LDC.64 R14, c[0x0][0x390] ;  /* 0x0000e400ff0e7b82 */ /* 0x000e220000000a00 */
[----:B-1----:R-:W2:Y:S01]  /*00f0*/  LDG.E.CONSTANT R8, desc[UR4][R8.64] ;  /* 0x0000000408087981 */ /* 0x002ea2000c1e9900 */
[----:B---3--:R-:W-:-:S06]  /*0100*/  IMAD.WIDE R22, R5, 0x4, R22 ;  /* 0x0000000405167825 */ /* 0x008fcc00078e0216 */
[----:B------:R-:W1:Y:S01]  /*0110*/  LDC.64 R12, c[0x0][0x398] ;  /* 0x0000e600ff0c7b82 */ /* 0x000e620000000a00 */
[----:B------:R-:W3:Y:S07]  /*0120*/  LDG.E.CONSTANT R7, desc[UR4][R22.64] ;  /* 0x0000000416077981 */ /* 0x000eee000c1e9900 */
[----:B------:R-:W1:Y:S01]  /*0130*/  LDC.64 R16, c[0x0][0x388] ;  /* 0x0000e200ff107b82 */ /* 0x000e620000000a00 */
[----:B----4-:R-:W-:-:S05]  /*0140*/  IMAD.WIDE R24, R5, 0x4, R24 ;  /* 0x0000000405187825 */ /* 0x010fca00078e0218 */
[----:B------:R-:W4:Y:S02]  /*0150*/  LDG.E.CONSTANT R6, desc[UR4][R24.64] ;  /* 0x0000000418067981 */ /* 0x000f24000c1e9900 */
[----:B------:R-:W1:Y:S08]  /*0160*/  LDC.64 R2, c[0x0][0x3a8] ;  /* 0x0000ea00ff027b82 */ /* 0x000e700000000a00 */
[----:B------:R-:W1:Y:S01]  /*0170*/  LDC.64 R10, c[0x0][0x3a0] ;  /* 0x0000e800ff0a7b82 */ /* 0x000e620000000a00 */
[----:B0-----:R-:W-:-:S04]  /*0180*/  IMAD.WIDE R20, R5, 0x4, R14 ;  /* 0x0000000405147825 */ /* 0x001fc800078e020e */
[----:B-1----:R-:W-:-:S03]  /*0190*/  IMAD.WIDE R14, R5, 0x4, R12 ;  /* 0x00000004050e7825 */ /* 0x002fc600078e020c */
[----:B------:R-:W0:Y:S01]  /*01a0*/  LDC.64 R18, c[0x0][0x380] ;  /* 0x0000e000ff127b82 */ /* 0x000e220000000a00 */
[C---:B------:R-:W-:Y:S02]  /*01b0*/  IMAD.WIDE R16, R5.reuse, 0x4, R16 ;  /* 0x0000000405107825 */ /* 0x040fe400078e0210 */
[----:B------:R-:W5:Y:S02]  /*01c0*/  LDG.E.CONSTANT R14, desc[UR4][R14.64] ;  /* 0x000000040e0e7981 */ /* 0x000f64000c1e9900 */
[----:B------:R-:W-:-:S05]  /*01d0*/  IMAD.WIDE R2, R5, 0x4, R2 ;  /* 0x0000000405027825 */ /* 0x000fca00078e0202 */
[----:B------:R-:W5:Y:S01]  /*01e0*/  LDG.E.CONSTANT R9, desc[UR4][R2.64] ;  /* 0x0000000402097981 */ /* 0x000f62000c1e9900 */
[----:B------:R-:W-:-:S03]  /*01f0*/  IMAD.WIDE R12, R5, 0x4, R10 ;  /* 0x00000004050c7825 */ /* 0x000fc600078e020a */
[----:B------:R-:W5:Y:S04]  /*0200*/  LDG.E.CONSTANT R10, desc[UR4][R16.64] ;  /* 0x00000004100a7981 */ /* 0x000f68000c1e9900 */
[----:B------:R-:W5:Y:S01]  /*0210*/  LDG.E.CONSTANT R11, desc[UR4][R20.64] ;  /* 0x00000004140b7981 */ /* 0x000f62000c1e9900 */
[----:B0-----:R-:W-:Y:S01]  /*0220*/  IMAD.WIDE R18, R5, 0x4, R18 ;  /* 0x0000000405127825 */ /* 0x001fe200078e0212 */
[----:B--2---:R-:W-:Y:S02]  /*0230*/  UISETP.NE.U32.AND UP0, UPT, UR6, URZ, UPT ;  /* 0x000000ff0600728c */ /* 0x004fe4000bf05070 */
[----:B------:R0:W5:Y:S04]  /*0240*/  LDG.E.CONSTANT R13, desc[UR4][R12.64] ;  /* 0x000000040c0d7981 */ /* 0x000168000c1e9900 */
[----:B------:R3:W5:Y:S01]  /*0250*/  LDG.E.CONSTANT R4, desc[UR4][R18.64] ;  /* 0x0000000412047981 */ /* 0x000762000c1e9900 */
[----:B------:R-:W-:Y:S01]  /*0260*/  UISETP.NE.AND.EX UP0, UPT, UR7, URZ, UPT, UP0 ;  /* 0x000000ff0700728c */ /* 0x000fe2000bf05300 */
[----:B0-----:R-:W-:-:S02]  /*0270*/  HFMA2 R12, -RZ, RZ, 1.875, 0 ;  /* 0x3f800000ff0c7431 */ /* 0x001fc400000001ff */
[----:B------:R-:W-:-:S04]  /*0280*/  FMUL R0, R8, R8 ;  /* 0x0000000808007220 */ /* 0x000fc80000400000 */
[----:B---3--:R-:W-:-:S04]  /*0290*/  FFMA R19, R7, R7, R0 ;  /* 0x0000000707137223 */ /* 0x008fc80000000000 */
[----:B----4-:R-:W-:-:S04]  /*02a0*/  FFMA R18, R6, R6, R19 ;  /* 0x0000000606127223 */ /* 0x010fc80000000013 */
[----:B------:R0:W1:Y:S01]  /*02b0*/  MUFU.RSQ R19, R18 ;  /* 0x0000001200137308 */ /* 0x0000620000001400 */
[----:B------:R-:W-:-:S04]  /*02c0*/  IADD3 R0, PT, PT, R18, -0xd000000, RZ ;  /* 0xf300000012007810 */ /* 0x000fc80007ffe0ff */
[----:B------:R-:W-:Y:S01]  /*02d0*/  ISETP.GT.U32.AND P1, PT, R0, 0x727fffff, PT ;  /* 0x727fffff0000780c */ /* 0x000fe20003f24070 */
[----:B------:R-:W-:-:S12]  /*02e0*/  BRA.U !UP0, `(.L_x_413) ;  /* 0x0000000108147547 */ /* 0x000fd8000b800000 */
[----:B------:R-:W2:Y:S02]  /*02f0*/  LDC.64 R2, c[0x0][0x3c8] ;  /* 0x0000f200ff027b82 */ /* 0x000ea40000000a00 */
[----:B--2---:R-:W-:-:S06]  /*0300*/  IMAD.WIDE R2, R5, 0x4, R2 ;  /* 0x0000000405027825 */ /* 0x004fcc00078e0202 */
[----:B------:R-:W2:Y:S02]  /*0310*/  LDG.E.CONSTANT R2, desc[UR4][R2.64] ;  /* 0x0000000402027981 */ /* 0x000ea4000c1e9900 */
[----:B--2---:R-:W-:-:S13]  /*0320*/  FSETP.GT.AND P0, PT, R2, RZ, PT ;  /* 0x000000ff0200720b */ /* 0x004fda0003f04000 */
[----:B------:R-:W-:-:S07]  /*0330*/  @P0 IMAD.MOV.U32 R12, RZ, RZ, R2 ;  /* 0x000000ffff0c0224 */ /* 0x000fce00078e0002 */
.L_x_413:
[----:B------:R-:W-:Y:S04]  /*0340*/  BSSY.RECONVERGENT B0, `(.L_x_414) ;  /* 0x000000d000007945 */ /* 0x000fe80003800200 */
[----:B------:R-:W-:Y:S05]  /*0350*/  @!P1 BRA `(.L_x_415) ;  /* 0x00000000001c9947 */ /* 0x000fea0003800000 */
[----:B------:R-:W-:Y:S01]  /*0360*/  BSSY.RECONVERGENT B1, `(.L_x_416) ;  /* 0x0000004000017945 */ /* 0x000fe20003800200 */
[----:B------:R-:W-:Y:S02]  /*0370*/  MOV R0, R18 ;  /* 0x0000001200007202 */ /* 0x000fe40000000f00 */
[----:B0-----:R-:W-:-:S07]  /*0380*/  MOV R18, 0x3a0 ;  /* 0x000003a000127802 */ /* 0x001fce0000000f00 */
[----:B-1---5:R-:W-:Y:S05]  /*0390*/  CALL.REL.NOINC `($__internal_0_$__cuda_sm20_sqrt_rn_f32_slowpath) ;  /* 0x0000000800e87944 */ /* 0x022fea0003c00000 */
[----:B------:R-:W-:Y:S05]  /*03a0*/  BSYNC.RECONVERGENT B1 ;  /* 0x0000000000017941 */ /* 0x000fea0003800200 */
.L_x_416:
[----:B------:R-:W-:Y:S01]  /*03b0*/  MOV R3, R0 ;  /* 0x0000000000037202 */ /* 0x000fe20000000f00 */
[----:B------:R-:W-:Y:S06]  /*03c0*/  BRA `(.L_x_417) ;  /* 0x0000000000107947 */ /* 0x000fec0003800000 */
.L_x_415:
[----:B-1----:R-:W-:Y:S01]  /*03d0*/  FMUL.FTZ R3, R18, R19 ;  /* 0x0000001312037220 */ /* 0x002fe20000410000 */
[----:B------:R-:W-:-:S03]  /*03e0*/  FMUL.FTZ R2, R19, 0.5 ;  /* 0x3f00000013027820 */ /* 0x000fc60000410000 */
[----:B------:R-:W-:-:S04]  /*03f0*/  FFMA R0, -R3, R3, R18 ;  /* 0x0000000303007223 */ /* 0x000fc80000000112 */
[----:B------:R-:W-:-:S07]  /*0400*/  FFMA R3, R0, R2, R3 ;  /* 0x0000000200037223 */ /* 0x000fce0000000003 */
.L_x_417:
[----:B------:R-:W-:Y:S05]  /*0410*/  BSYNC.RECONVERGENT B0 ;  /* 0x0000000000007941 */ /* 0x000fea0003800200 */
.L_x_414:
[----:B------:R-:W1:Y:S01]  /*0420*/  LDCU UR6, c[0x3][0x28] ;  /* 0x00c00500ff0677ac */ /* 0x000e620008000800 */
[----:B------:R-:W-:Y:S01]  /*0430*/  BSSY.RECONVERGENT B0, `(.L_x_418) ;  /* 0x0000016000007945 */ /* 0x000fe20003800200 */
[----:B-1----:R-:W-:-:S13]  /*0440*/  FSETP.GT.AND P0, PT, R3, UR6, PT ;  /* 0x0000000603007c0b */ /* 0x002fda000bf04000 */
[----:B------:R-:W-:Y:S05]  /*0450*/  @!P0 BRA `(.L_x_419) ;  /* 0x00000000004c8947 */ /* 0x000fea0003800000 */
[----:B------:R-:W1:Y:S01]  /*0460*/  MUFU.RCP R0, R3 ;  /* 0x0000000300007308 */ /* 0x000e620000001000 */
[----:B------:R-:W-:Y:S01]  /*0470*/  IMAD.U32 R16, RZ, RZ, UR6 ;  /* 0x00000006ff107e24 */ /* 0x000fe2000f8e00ff */
[----:B------:R-:W-:Y:S06]  /*0480*/  BSSY.RECONVERGENT B1, `(.L_x_420) ;  /* 0x000000d000017945 */ /* 0x000fec0003800200 */
[----:B------:R-:W2:Y:S01]  /*0490*/  FCHK P0, R16, R3 ;  /* 0x0000000310007302 */ /* 0x000ea20000000000 */
[----:B-1----:R-:W-:-:S04]  /*04a0*/  FFMA R15, R0, -R3, 1 ;  /* 0x3f800000000f7423 */ /* 0x002fc80000000803 */
[----:B------:R-:W-:-:S04]  /*04b0*/  FFMA R0, R0, R15, R0 ;  /* 0x0000000f00007223 */ /* 0x000fc80000000000 */
[----:B------:R-:W-:-:S04]  /*04c0*/  FFMA R2, R0, UR6, RZ ;  /* 0x0000000600027c23 */ /* 0x000fc800080000ff */
[----:B------:R-:W-:-:S04]  /*04d0*/  FFMA R15, R2, -R3, UR6 ;  /* 0x00000006020f7e23 */ /* 0x000fc80008000803 */
[----:B------:R-:W-:Y:S01]  /*04e0*/  FFMA R15, R0, R15, R2 ;  /* 0x0000000f000f7223 */ /* 0x000fe20000000002 */
[----:B--2---:R-:W-:Y:S06]  /*04f0*/  @!P0 BRA `(.L_x_421) ;  /* 0x0000000000148947 */ /* 0x004fec0003800000 */
[----:B------:R-:W1:Y:S01]  /*0500*/  LDCU UR7, c[0x3][0x28] ;  /* 0x00c00500ff0777ac */ /* 0x000e620008000800 */
[----:B------:R-:W-:Y:S02]  /*0510*/  MOV R2, 0x540 ;  /* 0x0000054000027802 */ /* 0x000fe40000000f00 */
[----:B-1----:R-:W-:-:S07]  /*0520*/  MOV R0, UR7 ;  /* 0x0000000700007c02 */ /* 0x002fce0008000f00 */
[----:B0----5:R-:W-:Y:S05]  /*0530*/  CALL.REL.NOINC `($__internal_1_$__cuda_sm3x_div_rn_noftz_f32_slowpath) ;  /* 0x0000000800dc7944 */ /* 0x021fea0003c00000 */
[----:B------:R-:W-:-:S07]  /*0540*/  MOV R15, R0 ;  /* 0x00000000000f7202 */ /* 0x000fce0000000f00 */
.L_x_421:
[----:B------:R-:W-:Y:S05]  /*0550*/  BSYNC.RECONVERGENT B1 ;  /* 0x0000000000017941 */ /* 0x000fea0003800200 */
.L_x_420:
[-C--:B------:R-:W-:Y:S01]  /*0560*/  FMUL R7, R7, R15.reuse ;  /* 0x0000000f07077220 */ /* 0x080fe20000400000 */
[-C--:B------:R-:W-:Y:S01]  /*0570*/  FMUL R8, R8, R15.reuse ;  /* 0x0000000f08087220 */ /* 0x080fe20000400000 */
[----:B------:R-:W-:-:S07]  /*0580*/  FMUL R6, R6, R15 ;  /* 0x0000000f06067220 */ /* 0x000fce0000400000 */
.L_x_419:
[----:B------:R-:W-:Y:S05]  /*0590*/  BSYNC.RECONVERGENT B0 ;  /* 0x0000000000007941 */ /* 0x000fea0003800200 */
.L_x_418:
[----:B------:R-:W1:Y:S01]  /*05a0*/  LDCU UR6, c[0x3][0x3c] ;  /* 0x00c00780ff0677ac */ /* 0x000e620008000800 */
[----:B------:R-:W1:Y:S01]  /*05b0*/  LDCU UR7, c[0x3][0x8] ;  /* 0x00c00100ff0777ac */ /* 0x000e620008000800 */
[----:B------:R-:W2:Y:S01]  /*05c0*/  LDCU UR8, c[0x3][0x4] ;  /* 0x00c00080ff0877ac */ /* 0x000ea20008000800 */
[----:B-1----:R-:W-:Y:S01]  /*05d0*/  UISETP.GE.U32.AND UP0, UPT, UR6, UR7, UPT ;  /* 0x000000070600728c */ /* 0x002fe2000bf06070 */
[----:B--2---:R-:W-:-:S08]  /*05e0*/  IMAD.U32 R15, RZ, RZ, UR8 ;  /* 0x00000008ff0f7e24 */ /* 0x004fd0000f8e00ff */
[----:B------:R-:W-:Y:S05]  /*05f0*/  BRA.U UP0, `(.L_x_422) ;  /* 0x0000000100547547 */ /* 0x000fea000b800000 */
[----:B------:R-:W-:Y:S02]  /*0600*/  I2FP.F32.U32 R3, UR7 ;  /* 0x0000000700037c45 */ /* 0x000fe40008201000 */
[----:B------:R-:W-:Y:S02]  /*0610*/  I2FP.F32.S32 R0, UR6 ;  /* 0x0000000600007c45 */ /* 0x000fe40008201400 */
[----:B------:R-:W1:Y:S08]  /*0620*/  MUFU.RCP R2, R3 ;  /* 0x0000000300027308 */ /* 0x000e700000001000 */
[----:B------:R-:W2:Y:S01]  /*0630*/  FCHK P0, R0, R3 ;  /* 0x0000000300007302 */ /* 0x000ea20000000000 */
[----:B-1----:R-:W-:-:S04]  /*0640*/  FFMA R15, -R3, R2, 1 ;  /* 0x3f800000030f7423 */ /* 0x002fc80000000102 */
[----:B------:R-:W-:-:S04]  /*0650*/  FFMA R15, R2, R15, R2 ;  /* 0x0000000f020f7223 */ /* 0x000fc80000000002 */
[----:B------:R-:W-:-:S04]  /*0660*/  FFMA R2, R0, R15, RZ ;  /* 0x0000000f00027223 */ /* 0x000fc800000000ff */
[----:B------:R-:W-:-:S04]  /*0670*/  FFMA R16, -R3, R2, R0 ;  /* 0x0000000203107223 */ /* 0x000fc80000000100 */
[----:B------:R-:W-:Y:S01]  /*0680*/  FFMA R15, R15, R16, R2 ;  /* 0x000000100f0f7223 */ /* 0x000fe20000000002 */
[----:B--2---:R-:W-:Y:S06]  /*0690*/  @!P0 BRA `(.L_x_423) ;  /* 0x00000000000c8947 */ /* 0x004fec0003800000 */
[----:B------:R-:W-:-:S07]  /*06a0*/  MOV R2, 0x6c0 ;  /* 0x000006c000027802 */ /* 0x000fce0000000f00 */
[----:B0----5:R-:W-:Y:S05]  /*06b0*/  CALL.REL.NOINC `($__internal_1_$__cuda_sm3x_div_rn_noftz_f32_slowpath) ;  /* 0x00000008007c7944 */ /* 0x021fea0003c00000 */
[----:B------:R-:W-:-:S07]  /*06c0*/  MOV R15, R0 ;  /* 0x00000000000f7202 */ /* 0x000fce0000000f00 */
.L_x_423:
[----:B------:R-:W1:Y:S01]  /*06d0*/  LDC R0, c[0x3][0xc] ;  /* 0x00c00300ff007b82 */ /* 0x000e620000000800 */
[----:B------:R-:W1:Y:S01]  /*06e0*/  LDCU UR6, c[0x3][0x4] ;  /* 0x00c00080ff0677ac */ /* 0x000e620008000800 */
[----:B------:R-:W-:Y:S01]  /*06f0*/  FADD R3, -R15, 1 ;  /* 0x3f8000000f037421 */ /* 0x000fe20000000100 */
[-C--:B------:R-:W-:Y:S01]  /*0700*/  FMUL R7, R7, R15.reuse ;  /* 0x0000000f07077220 */ /* 0x080fe20000400000 */
[-C--:B------:R-:W-:Y:S01]  /*0710*/  FMUL R8, R8, R15.reuse ;  /* 0x0000000f08087220 */ /* 0x080fe20000400000 */
[----:B------:R-:W-:Y:S01]  /*0720*/  FMUL R6, R6, R15 ;  /* 0x0000000f06067220 */ /* 0x000fe20000400000 */
[----:B-1----:R-:W-:-:S04]  /*0730*/  FADD R0, R0, -UR6 ;  /* 0x8000000600007e21 */ /* 0x002fc80008000000 */
[----:B------:R-:W-:-:S07]  /*0740*/  FFMA R15, R0, R3, UR6 ;  /* 0x00000006000f7e23 */ /* 0x000fce0008000003 */
.L_x_422:
[----:B------:R-:W1:Y:S01]  /*0750*/  LDCU UR6, c[0x3][URZ] ;  /* 0x00c00000ff0677ac */ /* 0x000e620008000800 */
[----:B------:R-:W2:Y:S01]  /*0760*/  MUFU.RCP R3, R12 ;  /* 0x0000000c00037308 */ /* 0x000ea20000001000 */
[----:B------:R-:W-:Y:S01]  /*0770*/  BSSY.RECONVERGENT B0, `(.L_x_424) ;  /* 0x000000e000007945 */ /* 0x000fe20003800200 */
[----:B-1----:R-:W-:Y:S01]  /*0780*/  MOV R17, UR6 ;  /* 0x0000000600117c02 */ /* 0x002fe20008000f00 */
[----:B--2---:R-:W-:-:S05]  /*0790*/  FFMA R0, R3, -R12, 1 ;  /* 0x3f80000003007423 */ /* 0x004fca000000080c */
[----:B------:R-:W1:Y:S01]  /*07a0*/  FCHK P0, R17, R12 ;  /* 0x0000000c11007302 */ /* 0x000e620000000000 */
[----:B------:R-:W-:-:S04]  /*07b0*/  FFMA R0, R3, R0, R3 ;  /* 0x0000000003007223 */ /* 0x000fc80000000003 */
[----:B------:R-:W-:-:S04]  /*07c0*/  FFMA R3, R0, UR6, RZ ;  /* 0x0000000600037c23 */ /* 0x000fc800080000ff */
[----:B------:R-:W-:-:S04]  /*07d0*/  FFMA R2, R3, -R12, UR6 ;  /* 0x0000000603027e23 */ /* 0x000fc8000800080c */
[----:B------:R-:W-:Y:S01]  /*07e0*/  FFMA R0, R0, R2, R3 ;  /* 0x0000000200007223 */ /* 0x000fe20000000003 */
[----:B-1----:R-:W-:Y:S06]  /*07f0*/  @!P0 BRA `(.L_x_425) ;  /* 0x0000000000148947 */ /* 0x002fec0003800000 */
[----:B------:R-:W1:Y:S01]  /*0800*/  LDCU UR6, c[0x3][URZ] ;  /* 0x00c00000ff0677ac */ /* 0x000e620008000800 */
[----:B------:R-:W-:Y:S01]  /*0810*/  IMAD.MOV.U32 R3, RZ, RZ, R12 ;  /* 0x000000ffff037224 */ /* 0x000fe200078e000c */
[----:B------:R-:W-:Y:S02]  /*0820*/  MOV R2, 0x850 ;  /* 0x0000085000027802 */ /* 0x000fe40000000f00 */
[----:B-1----:R-:W-:-:S07]  /*0830*/  MOV R0, UR6 ;  /* 0x0000000600007c02 */ /* 0x002fce0008000f00 */
[----:B0----5:R-:W-:Y:S05]  /*0840*/  CALL.REL.NOINC `($__internal_1_$__cuda_sm3x_div_rn_noftz_f32_slowpath) ;  /* 0x0000000800187944 */ /* 0x021fea0003c00000 */
.L_x_425:
[----:B------:R-:W-:Y:S05]  /*0850*/  BSYNC.RECONVERGENT B0 ;  /* 0x0000000000007941 */ /* 0x000fea0003800200 */
.L_x_424:
[----:B------:R-:W1:Y:S01]  /*0860*/  LDC R2, c[0x3][0x2c] ;  /* 0x00c00b00ff027b82 */ /* 0x000e620000000800 */
[C---:B-----5:R-:W-:Y:S01]  /*0870*/  FFMA R8, R0.reuse, R8, R13 ;  /* 0x0000000800087223 */ /* 0x060fe2000000000d */
[C---:B------:R-:W-:Y:S01]  /*0880*/  FFMA R14, R0.reuse, R7, R14 ;  /* 0x00000007000e7223 */ /* 0x040fe2000000000e */
[----:B------:R-:W-:Y:S01]  /*0890*/  FFMA R6, R0, R6, R9 ;  /* 0x0000000600067223 */ /* 0x000fe20000000009 */
[----:B------:R-:W-:Y:S01]  /*08a0*/  BSSY.RECONVERGENT B0, `(.L_x_426) ;  /* 0x000002c000007945 */ /* 0x000fe20003800200 */
[-C--:B------:R-:W-:Y:S01]  /*08b0*/  FMUL R7, R8, R15.reuse ;  /* 0x0000000f08077220 */ /* 0x080fe20000400000 */
[-C--:B------:R-:W-:Y:S01]  /*08c0*/  FMUL R9, R14, R15.reuse ;  /* 0x0000000f0e097220 */ /* 0x080fe20000400000 */
[----:B------:R-:W-:Y:S02]  /*08d0*/  FMUL R6, R6, R15 ;  /* 0x0000000f06067220 */ /* 0x000fe40000400000 */
[----:B------:R-:W-:-:S04]  /*08e0*/  FMUL R0, R7, R7 ;  /* 0x0000000707007220 */ /* 0x000fc80000400000 */
[----:B------:R-:W-:-:S04]  /*08f0*/  FFMA R3, R9, R9, R0 ;  /* 0x0000000909037223 */ /* 0x000fc80000000000 */
[----:B------:R-:W-:Y:S01]  /*0900*/  FFMA R8, R6, R6, R3 ;  /* 0x0000000606087223 */ /* 0x000fe20000000003 */
[----:B-1----:R-:W-:-:S05]  /*0910*/  FMUL R0, R2, R2 ;  /* 0x0000000202007220 */ /* 0x002fca0000400000 */
[----:B------:R-:W-:-:S13]  /*0920*/  FSETP.GT.AND P0, PT, R8, R0, PT ;  /* 0x000000000800720b */ /* 0x000fda0003f04000 */
[----:B------:R-:W-:Y:S05]  /*0930*/  @!P0 BRA `(.L_x_427) ;  /* 0x0000000000888947 */ /* 0x000fea0003800000 */
[----:B------:R-:W-:Y:S01]  /*0940*/  IADD3 R0, PT, PT, R8, -0xd000000, RZ ;  /* 0xf300000008007810 */ /* 0x000fe20007ffe0ff */
[----:B------:R1:W2:Y:S01]  /*0950*/  MUFU.RSQ R13, R8 ;  /* 0x00000008000d7308 */ /* 0x0002a20000001400 */
[----:B------:R-:W-:Y:S02]  /*0960*/  BSSY.RECONVERGENT B1, `(.L_x_428) ;  /* 0x000000c000017945 */ /* 0x000fe40003800200 */
[----:B------:R-:W-:-:S13]  /*0970*/  ISETP.GT.U32.AND P0, PT, R0, 0x727fffff, PT ;  /* 0x727fffff0000780c */ /* 0x000fda0003f04070 */
[----:B-1----:R-:W-:Y:S05]  /*0980*/  @!P0 BRA `(.L_x_429) ;  /* 0x0000000000148947 */ /* 0x002fea0003800000 */
[----:B------:R-:W-:Y:S02]  /*0990*/  MOV R0, R8 ;  /* 0x0000000800007202 */ /* 0x000fe40000000f00 */
[----:B0-----:R-:W-:-:S07]  /*09a0*/  MOV R18, 0x9c0 ;  /* 0x000009c000127802 */ /* 0x001fce0000000f00 */
[----:B--2---:R-:W-:Y:S05]  /*09b0*/  CALL.REL.NOINC `($__internal_0_$__cuda_sm20_sqrt_rn_f32_slowpath) ;  /* 0x0000000400607944 */ /* 0x004fea0003c00000 */
[----:B------:R-:W-:Y:S01]  /*09c0*/  IMAD.MOV.U32 R3, RZ, RZ, R0 ;  /* 0x000000ffff037224 */ /* 0x000fe200078e0000 */
[----:B------:R-:W-:Y:S06]  /*09d0*/  BRA `(.L_x_430) ;  /* 0x0000000000107947 */ /* 0x000fec0003800000 */
.L_x_429:
[----:B--2---:R-:W-:Y:S01]  /*09e0*/  FMUL.FTZ R3, R8, R13 ;  /* 0x0000000d08037220 */ /* 0x004fe20000410000 */
[----:B------:R-:W-:-:S03]  /*09f0*/  FMUL.FTZ R2, R13, 0.5 ;  /* 0x3f0000000d027820 */ /* 0x000fc60000410000 */
[----:B------:R-:W-:-:S04]  /*0a00*/  FFMA R0, -R3, R3, R8 ;  /* 0x0000000303007223 */ /* 0x000fc80000000108 */
[----:B------:R-:W-:-:S07]  /*0a10*/  FFMA R3, R0, R2, R3 ;  /* 0x0000000200037223 */ /* 0x000fce0000000003 */
.L_x_430:
[----:B------:R-:W-:Y:S05]  /*0a20*/  BSYNC.RECONVERGENT B1 ;  /* 0x0000000000017941 */ /* 0x000fea0003800200 */
.L_x_428:
        /* <DEDUP_REMOVED lines=12> */
[----:B------:R-:W-:Y:S02]  /*0af0*/  MOV R2, 0xb20 ;  /* 0x00000b2000027802 */ /* 0x000fe40000000f00 */
[----:B-1----:R-:W-:-:S07]  /*0b00*/  MOV R0, UR6 ;  /* 0x0000000600007c02 */ /* 0x002fce0008000f00 */
[----:B0-----:R-:W-:Y:S05]  /*0b10*/  CALL.REL.NOINC `($__internal_1_$__cuda_sm3x_div_rn_noftz_f32_slowpath) ;  /* 0x0000000400647944 */ /* 0x001fea0003c00000 */
.L_x_432:
[----:B------:R-:W-:Y:S05]  /*0b20*/  BSYNC.RECONVERGENT B1 ;  /* 0x0000000000017941 */ /* 0x000fea0003800200 */
.L_x_431:
[-C--:B------:R-:W-:Y:S01]  /*0b30*/  FMUL R9, R9, R0.reuse ;  /* 0x0000000009097220 */ /* 0x080fe20000400000 */
[-C--:B------:R-:W-:Y:S01]  /*0b40*/  FMUL R7, R7, R0.reuse ;  /* 0x0000000007077220 */ /* 0x080fe20000400000 */
[----:B------:R-:W-:-:S07]  /*0b50*/  FMUL R6, R6, R0 ;  /* 0x0000000006067220 */ /* 0x000fce0000400000 */
.L_x_427:
[----:B------:R-:W-:Y:S05]  /*0b60*/  BSYNC.RECONVERGENT B0 ;  /* 0x0000000000007941 */ /* 0x000fea0003800200 */
.L_x_426:
[----:B------:R-:W1:Y:S01]  /*0b70*/  LDCU UR6, c[0x3][0x50] ;  /* 0x00c00a00ff0677ac */ /* 0x000e620008000800 */
[----:B------:R-:W2:Y:S01]  /*0b80*/  LDCU UR7, c[0x3][URZ] ;  /* 0x00c00000ff0777ac */ /* 0x000ea20008000800 */
[----:B-1----:R-:W-:Y:S01]  /*0b90*/  FSETP.LT.AND P0, PT, RZ, UR6, PT ;  /* 0x00000006ff007c0b */ /* 0x002fe2000bf01000 */
[----:B--2---:R-:W-:Y:S01]  /*0ba0*/  FFMA R23, R9, UR7, R4 ;  /* 0x0000000709177c23 */ /* 0x004fe20008000004 */
[----:B------:R-:W-:Y:S01]  /*0bb0*/  FFMA R15, R7, UR7, R10 ;  /* 0x00000007070f7c23 */ /* 0x000fe2000800000a */
[----:B------:R-:W-:-:S10]  /*0bc0*/  FFMA R0, R6, UR7, R11 ;  /* 0x0000000706007c23 */ /* 0x000fd4000800000b */
[----:B------:R-:W-:Y:S05]  /*0bd0*/  @!P0 BRA `(.L_x_433) ;  /* 0x00000000008c8947 */ /* 0x000fea0003800000 */
[----:B------:R-:W1:Y:S01]  /*0be0*/  LDC R4, c[0x3][0x58] ;  /* 0x00c01600ff047b82 */ /* 0x000e620000000800 */
[----:B------:R-:W-:Y:S01]  /*0bf0*/  BSSY.RECONVERGENT B0, `(.L_x_434) ;  /* 0x000000d000007945 */ /* 0x000fe20003800200 */
[----:B-1----:R-:W-:-:S05]  /*0c00*/  FMUL R2, R4, UR6 ;  /* 0x0000000604027c20 */ /* 0x002fca0008400000 */
[-C--:B------:R-:W-:Y:S02]  /*0c10*/  FSETP.GT.AND P2, PT, |R23|, R2.reuse, PT ;  /* 0x000000021700720b */ /* 0x080fe40003f44200 */
[-C--:B------:R-:W-:Y:S02]  /*0c20*/  FSETP.GT.AND P1, PT, |R15|, R2.reuse, PT ;  /* 0x000000020f00720b */ /* 0x080fe40003f24200 */
[----:B------:R-:W-:-:S09]  /*0c30*/  FSETP.GT.AND P0, PT, |R0|, R2, PT ;  /* 0x000000020000720b */ /* 0x000fd20003f04200 */
[----:B------:R-:W-:Y:S05]  /*0c40*/  @!P2 BRA `(.L_x_435) ;  /* 0x00000000001ca947 */ /* 0x000fea0003800000 */
[----:B------:R-:W-:Y:S01]  /*0c50*/  FSETP.GT.AND P2, PT, R23, RZ, PT ;  /* 0x000000ff1700720b */ /* 0x000fe20003f44000 */
[----:B------:R-:W-:Y:S01]  /*0c60*/  FMUL R9, R9, R4 ;  /* 0x0000000409097220 */ /* 0x000fe20000400000 */
[----:B------:R-:W-:-:S11]  /*0c70*/  FMNMX R2, R23, UR6, PT ;  /* 0x0000000617027c09 */ /* 0x000fd6000b800000 */
[----:B------:R-:W-:-:S04]  /*0c80*/  @!P2 FMNMX R2, R23, -UR6, !PT ;  /* 0x800000061702ac09 */ /* 0x000fc8000f800000 */
[----:B------:R-:W-:Y:S02]  /*0c90*/  FSETP.GE.AND P2, PT, |R2|, UR6, PT ;  /* 0x0000000602007c0b */ /* 0x000fe4000bf46200 */
[----:B------:R-:W-:-:S11]  /*0ca0*/  MOV R23, R2 ;  /* 0x0000000200177202 */ /* 0x000fd60000000f00 */
[----:B------:R-:W-:-:S07]  /*0cb0*/  @P2 FMUL R9, R9, -R4 ;  /* 0x8000000409092220 */ /* 0x000fce0000400000 */
.L_x_435:
[----:B------:R-:W-:Y:S05]  /*0cc0*/  BSYNC.RECONVERGENT B0 ;  /* 0x0000000000007941 */ /* 0x000fea0003800200 */
.L_x_434:
[----:B------:R-:W-:Y:S04]  /*0cd0*/  BSSY.RECONVERGENT B0, `(.L_x_436) ;  /* 0x0000009000007945 */ /* 0x000fe80003800200 */
[----:B------:R-:W-:Y:S05]  /*0ce0*/  @!P1 BRA `(.L_x_437) ;  /* 0x00000000001c9947 */ /* 0x000fea0003800000 */
[----:B------:R-:W-:Y:S01]  /*0cf0*/  FSETP.GT.AND P1, PT, R15, RZ, PT ;  /* 0x000000ff0f00720b */ /* 0x000fe20003f24000 */
[----:B------:R-:W-:Y:S01]  /*0d00*/  FMUL R7, R7, R4 ;  /* 0x0000000407077220 */ /* 0x000fe20000400000 */
[----:B------:R-:W-:-:S11]  /*0d10*/  FMNMX R2, R15, UR6, PT ;  /* 0x000000060f027c09 */ /* 0x000fd6000b800000 */
[----:B------:R-:W-:-:S04]  /*0d20*/  @!P1 FMNMX R2, R15, -UR6, !PT ;  /* 0x800000060f029c09 */ /* 0x000fc8000f800000 */
[----:B------:R-:W-:Y:S01]  /*0d30*/  FSETP.GE.AND P1, PT, |R2|, UR6, PT ;  /* 0x0000000602007c0b */ /* 0x000fe2000bf26200 */
[----:B------:R-:W-:-:S12]  /*0d40*/  IMAD.MOV.U32 R15, RZ, RZ, R2 ;  /* 0x000000ffff0f7224 */ /* 0x000fd800078e0002 */
[----:B------:R-:W-:-:S07]  /*0d50*/  @P1 FMUL R7, R7, -R4 ;  /* 0x8000000407071220 */ /* 0x000fce0000400000 */
.L_x_437:
[----:B------:R-:W-:Y:S05]  /*0d60*/  BSYNC.RECONVERGENT B0 ;  /* 0x0000000000007941 */ /* 0x000fea0003800200 */
.L_x_436:
[----:B------:R-:W-:Y:S04]  /*0d70*/  BSSY.RECONVERGENT B0, `(.L_x_433) ;  /* 0x0000009000007945 */ /* 0x000fe80003800200 */
        /* <DEDUP_REMOVED lines=8> */
.L_x_438:
[----:B------:R-:W-:Y:S05]  /*0e00*/  BSYNC.RECONVERGENT B0 ;  /* 0x0000000000007941 */ /* 0x000fea0003800200 */
.L_x_433:
[----:B------:R-:W1:Y:S08]  /*0e10*/  LDC.64 R20, c[0x0][0x3d0] ;  /* 0x0000f400ff147b82 */ /* 0x000e700000000a00 */
[----:B------:R-:W2:Y:S08]  /*0e20*/  LDC.64 R10, c[0x0][0x3d8] ;  /* 0x0000f600ff0a7b82 */ /* 0x000eb00000000a00 */
[----:B0-----:R-:W0:Y:S08]  /*0e30*/  LDC.64 R18, c[0x0][0x3e0] ;  /* 0x0000f800ff127b82 */ /* 0x001e300000000a00 */
[----:B------:R-:W3:Y:S01]  /*0e40*/  LDC.64 R16, c[0x0][0x3e8] ;  /* 0x0000fa00ff107b82 */ /* 0x000ee20000000a00 */
[----:B-1----:R-:W-:-:S05]  /*0e50*/  IMAD.WIDE R20, R5, 0x4, R20 ;  /* 0x0000000405147825 */ /* 0x002fca00078e0214 */
[----:B------:R-:W-:Y:S02]  /*0e60*/  STG.E desc[UR4][R20.64], R23 ;  /* 0x0000001714007986 */ /* 0x000fe4000c101904 */
[----:B------:R-:W1:Y:S01]  /*0e70*/  LDC.64 R12, c[0x0][0x3f0] ;  /* 0x0000fc00ff0c7b82 */ /* 0x000e620000000a00 */
[----:B--2---:R-:W-:-:S05]  /*0e80*/  IMAD.WIDE R10, R5, 0x4, R10 ;  /* 0x00000004050a7825 */ /* 0x004fca00078e020a */
[----:B------:R-:W-:Y:S02]  /*0e90*/  STG.E desc[UR4][R10.64], R15 ;  /* 0x0000000f0a007986 */ /* 0x000fe4000c101904 */
[----:B------:R-:W2:Y:S01]  /*0ea0*/  LDC.64 R2, c[0x0][0x3f8] ;  /* 0x0000fe00ff027b82 */ /* 0x000ea20000000a00 */
[----:B0-----:R-:W-:-:S05]  /*0eb0*/  IMAD.WIDE R18, R5, 0x4, R18 ;  /* 0x0000000405127825 */ /* 0x001fca00078e0212 */
[----:B------:R-:W-:Y:S01]  /*0ec0*/  STG.E desc[UR4][R18.64], R0 ;  /* 0x0000000012007986 */ /* 0x000fe2000c101904 */
[----:B---3--:R-:W-:-:S05]  /*0ed0*/  IMAD.WIDE R16, R5, 0x4, R16 ;  /* 0x0000000405107825 */ /* 0x008fca00078e0210 */
[----:B------:R-:W-:Y:S01]  /*0ee0*/  STG.E desc[UR4][R16.64], R9 ;  /* 0x0000000910007986 */ /* 0x000fe2000c101904 */
[----:B-1----:R-:W-:-:S05]  /*0ef0*/  IMAD.WIDE R12, R5, 0x4, R12 ;  /* 0x00000004050c7825 */ /* 0x002fca00078e020c */
[----:B------:R-:W-:Y:S01]  /*0f00*/  STG.E desc[UR4][R12.64], R7 ;  /* 0x000000070c007986 */ /* 0x000fe2000c101904 */
[----:B--2---:R-:W-:-:S05]  /*0f10*/  IMAD.WIDE R2, R5, 0x4, R2 ;  /* 0x0000000405027825 */ /* 0x004fca00078e0202 */
[----:B------:R-:W-:Y:S01]  /*0f20*/  STG.E desc[UR4][R2.64], R6 ;  /* 0x0000000602007986 */ /* 0x000fe2000c101904 */
[----:B------:R-:W-:Y:S05]  /*0f30*/  EXIT ;  /* 0x000000000000794d */ /* 0x000fea0003800000 */
        .weak           $__internal_0_$__cuda_sm20_sqrt_rn_f32_slowpath
        .type           $__internal_0_$__cuda_sm20_sqrt_rn_f32_slowpath,@function
        .size           $__internal_0_$__cuda_sm20_sqrt_rn_f32_slowpath,($__internal_1_$__cuda_sm3x_div_rn_noftz_f32_slowpath - $__internal_0_$__cuda_sm20_sqrt_rn_f32_slowpath)
$__internal_0_$__cuda_sm20_sqrt_rn_f32_slowpath:
[----:B------:R-:W-:-:S13]  /*0f40*/  LOP3.LUT P0, RZ, R0, 0x7fffffff, RZ, 0xc0, !PT ;  /* 0x7fffffff00ff7812 */ /* 0x000fda000780c0ff */
[----:B------:R-:W-:Y:S01]  /*0f50*/  @!P0 MOV R2, R0 ;  /* 0x0000000000028202 */ /* 0x000fe20000000f00 */
[----:B------:R-:W-:Y:S06]  /*0f60*/  @!P0 BRA `(.L_x_439) ;  /* 0x0000000000408947 */ /* 0x000fec0003800000 */
[----:B------:R-:W-:-:S13]  /*0f70*/  FSETP.GEU.FTZ.AND P0, PT, R0, RZ, PT ;  /* 0x000000ff0000720b */ /* 0x000fda0003f1e000 */
[----:B------:R-:W-:Y:S01]  /*0f80*/  @!P0 MOV R2, 0x7fffffff ;  /* 0x7fffffff00028802 */ /* 0x000fe20000000f00 */
[----:B------:R-:W-:Y:S06]  /*0f90*/  @!P0 BRA `(.L_x_439) ;  /* 0x0000000000348947 */ /* 0x000fec0003800000 */
[----:B------:R-:W-:-:S13]  /*0fa0*/  FSETP.GTU.FTZ.AND P0, PT, |R0|, +INF , PT ;  /* 0x7f8000000000780b */ /* 0x000fda0003f1c200 */
[----:B------:R-:W-:Y:S01]  /*0fb0*/  @P0 FADD.FTZ R2, R0, 1 ;  /* 0x3f80000000020421 */ /* 0x000fe20000010000 */
[----:B------:R-:W-:Y:S06]  /*0fc0*/  @P0 BRA `(.L_x_439) ;  /* 0x0000000000280947 */ /* 0x000fec0003800000 */
[----:B------:R-:W-:-:S13]  /*0fd0*/  FSETP.NEU.FTZ.AND P0, PT, |R0|, +INF , PT ;  /* 0x7f8000000000780b */ /* 0x000fda0003f1d200 */
[----:B------:R-:W-:-:S04]  /*0fe0*/  @P0 FFMA R3, R0, 1.84467440737095516160e+19, RZ ;  /* 0x5f80000000030823 */ /* 0x000fc800000000ff */
[----:B------:R-:W0:Y:S02]  /*0ff0*/  @P0 MUFU.RSQ R2, R3 ;  /* 0x0000000300020308 */ /* 0x000e240000001400 */
[----:B0-----:R-:W-:Y:S01]  /*1000*/  @P0 FMUL.FTZ R16, R3, R2 ;  /* 0x0000000203100220 */ /* 0x001fe20000410000 */
[----:B------:R-:W-:Y:S01]  /*1010*/  @P0 FMUL.FTZ R17, R2, 0.5 ;  /* 0x3f00000002110820 */ /* 0x000fe20000410000 */
[----:B------:R-:W-:Y:S02]  /*1020*/  @!P0 IMAD.MOV.U32 R2, RZ, RZ, R0 ;  /* 0x000000ffff028224 */ /* 0x000fe400078e0000 */
[----:B------:R-:W-:-:S04]  /*1030*/  @P0 FADD.FTZ R15, -R16, -RZ ;  /* 0x800000ff100f0221 */ /* 0x000fc80000010100 */
[----:B------:R-:W-:-:S04]  /*1040*/  @P0 FFMA R15, R16, R15, R3 ;  /* 0x0000000f100f0223 */ /* 0x000fc80000000003 */
[----:B------:R-:W-:-:S04]  /*1050*/  @P0 FFMA R15, R15, R17, R16 ;  /* 0x000000110f0f0223 */ /* 0x000fc80000000010 */
[----:B------:R-:W-:-:S07]  /*1060*/  @P0 FMUL.FTZ R2, R15, 2.3283064365386962891e-10 ;  /* 0x2f8000000f020820 */ /* 0x000fce0000410000 */
.L_x_439:
[----:B------:R-:W-:Y:S01]  /*1070*/  HFMA2 R3, -RZ, RZ, 0, 0 ;  /* 0x00000000ff037431 */ /* 0x000fe200000001ff */
[----:B------:R-:W-:Y:S02]  /*1080*/  MOV R0, R2 ;  /* 0x0000000200007202 */ /* 0x000fe40000000f00 */
[----:B------:R-:W-:-:S04]  /*1090*/  MOV R2, R18 ;  /* 0x0000001200027202 */ /* 0x000fc80000000f00 */
[----:B------:R-:W-:Y:S05]  /*10a0*/  RET.REL.NODEC R2 `(integrate_pass_kernel) ;  /* 0xffffffec02d47950 */ /* 0x000fea0003c3ffff */
        .weak           $__internal_1_$__cuda_sm3x_div_rn_noftz_f32_slowpath
        .type           $__internal_1_$__cuda_sm3x_div_rn_noftz_f32_slowpath,@function
        .size           $__internal_1_$__cuda_sm3x_div_rn_noftz_f32_slowpath,(.L_x_667 - $__internal_1_$__cuda_sm3x_div_rn_noftz_f32_slowpath)
$__internal_1_$__cuda_sm3x_div_rn_noftz_f32_slowpath:
[----:B------:R-:W-:Y:S01]  /*10b0*/  SHF.R.U32.HI R16, RZ, 0x17, R3 ;  /* 0x00000017ff107819 */ /* 0x000fe20000011603 */
[----:B------:R-:W-:Y:S01]  /*10c0*/  BSSY.RECONVERGENT B2, `(.L_x_440) ;  /* 0x0000062000027945 */ /* 0x000fe20003800200 */
[----:B------:R-:W-:Y:S02]  /*10d0*/  SHF.R.U32.HI R17, RZ, 0x17, R0 ;  /* 0x00000017ff117819 */ /* 0x000fe40000011600 */
[----:B------:R-:W-:Y:S02]  /*10e0*/  LOP3.LUT R16, R16, 0xff, RZ, 0xc0, !PT ;  /* 0x000000ff10107812 */ /* 0x000fe400078ec0ff */
[----:B------:R-:W-:-:S03]  /*10f0*/  LOP3.LUT R22, R17, 0xff, RZ, 0xc0, !PT ;  /* 0x000000ff11167812 */ /* 0x000fc600078ec0ff */
[----:B------:R-:W-:Y:S01]  /*1100*/  VIADD R19, R16, 0xffffffff ;  /* 0xffffffff10137836 */ /* 0x000fe20000000000 */
[----:B------:R-:W-:-:S04]  /*1110*/  IADD3 R18, PT, PT, R22, -0x1, RZ ;  /* 0xffffffff16127810 */ /* 0x000fc80007ffe0ff */
[----:B------:R-:W-:-:S04]  /*1120*/  ISETP.GT.U32.AND P0, PT, R19, 0xfd, PT ;  /* 0x000000fd1300780c */ /* 0x000fc80003f04070 */
[----:B------:R-:W-:-:S13]  /*1130*/  ISETP.GT.U32.OR P0, PT, R18, 0xfd, P0 ;  /* 0x000000fd1200780c */ /* 0x000fda0000704470 */
[----:B------:R-:W-:Y:S01]  /*1140*/  @!P0 MOV R17, RZ ;  /* 0x000000ff00118202 */ /* 0x000fe20000000f00 */
[----:B------:R-:W-:Y:S06]  /*1150*/  @!P0 BRA `(.L_x_441) ;  /* 0x00000000005c8947 */ /* 0x000fec0003800000 */
[----:B------:R-:W-:Y:S02]  /*1160*/  FSETP.GTU.FTZ.AND P0, PT, |R0|, +INF , PT ;  /* 0x7f8000000000780b */ /* 0x000fe40003f1c200 */
[----:B------:R-:W-:-:S04]  /*1170*/  FSETP.GTU.FTZ.AND P1, PT, |R3|, +INF , PT ;  /* 0x7f8000000300780b */ /* 0x000fc80003f3c200 */
[----:B------:R-:W-:-:S13]  /*1180*/  PLOP3.LUT P0, PT, P0, P1, PT, 0xf8, 0x8f ;  /* 0x00000000008f781c */ /* 0x000fda0000703f70 */
[----:B------:R-:W-:Y:S05]  /*1190*/  @P0 BRA `(.L_x_442) ;  /* 0x00000004004c0947 */ /* 0x000fea0003800000 */
[----:B------:R-:W-:-:S13]  /*11a0*/  LOP3.LUT P0, RZ, R3, 0x7fffffff, R0, 0xc8, !PT ;  /* 0x7fffffff03ff7812 */ /* 0x000fda000780c800 */
[----:B------:R-:W-:Y:S05]  /*11b0*/  @!P0 BRA `(.L_x_443) ;  /* 0x00000004003c8947 */ /* 0x000fea0003800000 */
[C---:B------:R-:W-:Y:S02]  /*11c0*/  FSETP.NEU.FTZ.AND P2, PT, |R0|.reuse, +INF , PT ;  /* 0x7f8000000000780b */ /* 0x040fe40003f5d200 */
[----:B------:R-:W-:Y:S02]  /*11d0*/  FSETP.NEU.FTZ.AND P1, PT, |R3|, +INF , PT ;  /* 0x7f8000000300780b */ /* 0x000fe40003f3d200 */
[----:B------:R-:W-:-:S11]  /*11e0*/  FSETP.NEU.FTZ.AND P0, PT, |R0|, +INF , PT ;  /* 0x7f8000000000780b */ /* 0x000fd60003f1d200 */
[----:B------:R-:W-:Y:S05]  /*11f0*/  @!P1 BRA !P2, `(.L_x_443) ;  /* 0x00000004002c9947 */ /* 0x000fea0005000000 */
[----:B------:R-:W-:-:S04]  /*1200*/  LOP3.LUT P2, RZ, R0, 0x7fffffff, RZ, 0xc0, !PT ;  /* 0x7fffffff00ff7812 */ /* 0x000fc8000784c0ff */
[----:B------:R-:W-:-:S13]  /*1210*/  PLOP3.LUT P1, PT, P1, P2, PT, 0x2f, 0xf2 ;  /* 0x0000000000f2781c */ /* 0x000fda0000f24577 */
[----:B------:R-:W-:Y:S05]  /*1220*/  @P1 BRA `(.L_x_444) ;  /* 0x0000000400181947 */ /* 0x000fea0003800000 */
[----:B------:R-:W-:-:S04]  /*1230*/  LOP3.LUT P1, RZ, R3, 0x7fffffff, RZ, 0xc0, !PT ;  /* 0x7fffffff03ff7812 */ /* 0x000fc8000782c0ff */
[----:B------:R-:W-:-:S13]  /*1240*/  PLOP3.LUT P0, PT, P0, P1, PT, 0x2f, 0xf2 ;  /* 0x0000000000f2781c */ /* 0x000fda0000702577 */
[----:B------:R-:W-:Y:S05]  /*1250*/  @P0 BRA `(.L_x_445) ;  /* 0x0000000400000947 */ /* 0x000fea0003800000 */
[----:B------:R-:W-:Y:S02]  /*1260*/  ISETP.GE.AND P0, PT, R18, RZ, PT ;  /* 0x000000ff1200720c */ /* 0x000fe40003f06270 */
[----:B------:R-:W-:-:S11]  /*1270*/  ISETP.GE.AND P1, PT, R19, RZ, PT ;  /* 0x000000ff1300720c */ /* 0x000fd60003f26270 */
[----:B------:R-:W-:Y:S01]  /*1280*/  @P0 MOV R17, RZ ;  /* 0x000000ff00110202 */ /* 0x000fe20000000f00 */
[----:B------:R-:W-:Y:S02]  /*1290*/  @!P0 IMAD.MOV.U32 R17, RZ, RZ, -0x40 ;  /* 0xffffffc0ff118424 */ /* 0x000fe400078e00ff */
[----:B------:R-:W-:Y:S01]  /*12a0*/  @!P0 FFMA R0, R0, 1.84467440737095516160e+19, RZ ;  /* 0x5f80000000008823 */ /* 0x000fe200000000ff */
[----:B------:R-:W-:Y:S02]  /*12b0*/  @!P1 FFMA R3, R3, 1.84467440737095516160e+19, RZ ;  /* 0x5f80000003039823 */ /* 0x000fe400000000ff */
[----:B------:R-:W-:-:S07]  /*12c0*/  @!P1 IADD3 R17, PT, PT, R17, 0x40, RZ ;  /* 0x0000004011119810 */ /* 0x000fce0007ffe0ff */
.L_x_441:
[----:B------:R-:W-:Y:S01]  /*12d0*/  LEA R18, R16, 0xc0800000, 0x17 ;  /* 0xc080000010127811 */ /* 0x000fe200078eb8ff */
[----:B------:R-:W-:Y:S03]  /*12e0*/  BSSY.RECONVERGENT B3, `(.L_x_446) ;  /* 0x0000036000037945 */ /* 0x000fe60003800200 */
[----:B------:R-:W-:Y:S02]  /*12f0*/  IADD3 R20, PT, PT, -R18, R3, RZ ;  /* 0x0000000312147210 */ /* 0x000fe40007ffe1ff */
[----:B------:R-:W-:Y:S02]  /*1300*/  IADD3 R3, PT, PT, R22, -0x7f, RZ ;  /* 0xffffff8116037810 */ /* 0x000fe40007ffe0ff */
[----:B------:R-:W0:Y:S01]  /*1310*/  MUFU.RCP R19, R20 ;  /* 0x0000001400137308 */ /* 0x000e220000001000 */
[----:B------:R-:W-:Y:S01]  /*1320*/  FADD.FTZ R21, -R20, -RZ ;  /* 0x800000ff14157221 */ /* 0x000fe20000010100 */
[C---:B------:R-:W-:Y:S01]  /*1330*/  IADD3 R16, PT, PT, R3.reuse, 0x7f, -R16 ;  /* 0x0000007f03107810 */ /* 0x040fe20007ffe810 */
[----:B------:R-:W-:-:S04]  /*1340*/  IMAD R0, R3, -0x800000, R0 ;  /* 0xff80000003007824 */ /* 0x000fc800078e0200 */
[----:B------:R-:W-:Y:S02]  /*1350*/  IMAD.IADD R16, R16, 0x1, R17 ;  /* 0x0000000110107824 */ /* 0x000fe400078e0211 */
[----:B0-----:R-:W-:-:S04]  /*1360*/  FFMA R18, R19, R21, 1 ;  /* 0x3f80000013127423 */ /* 0x001fc80000000015 */
[----:B------:R-:W-:-:S04]  /*1370*/  FFMA R19, R19, R18, R19 ;  /* 0x0000001213137223 */ /* 0x000fc80000000013 */
[----:B------:R-:W-:-:S04]  /*1380*/  FFMA R18, R0, R19, RZ ;  /* 0x0000001300127223 */ /* 0x000fc800000000ff */
[----:B------:R-:W-:-:S04]  /*1390*/  FFMA R22, R21, R18, R0 ;  /* 0x0000001215167223 */ /* 0x000fc80000000000 */
[----:B------:R-:W-:-:S04]  /*13a0*/  FFMA R18, R19, R22, R18 ;  /* 0x0000001613127223 */ /* 0x000fc80000000012 */
[----:B------:R-:W-:-:S04]  /*13b0*/  FFMA R21, R21, R18, R0 ;  /* 0x0000001215157223 */ /* 0x000fc80000000000 */
[----:B------:R-:W-:-:S05]  /*13c0*/  FFMA R0, R19, R21, R18 ;  /* 0x0000001513007223 */ /* 0x000fca0000000012 */
[----:B------:R-:W-:-:S04]  /*13d0*/  SHF.R.U32.HI R3, RZ, 0x17, R0 ;  /* 0x00000017ff037819 */ /* 0x000fc80000011600 */
[----:B------:R-:W-:-:S04]  /*13e0*/  LOP3.LUT R3, R3, 0xff, RZ, 0xc0, !PT ;  /* 0x000000ff03037812 */ /* 0x000fc800078ec0ff */
[----:B------:R-:W-:-:S04]  /*13f0*/  IADD3 R20, PT, PT, R3, R16, RZ ;  /* 0x0000001003147210 */ /* 0x000fc80007ffe0ff */
[----:B------:R-:W-:-:S04]  /*1400*/  IADD3 R3, PT, PT, R20, -0x1, RZ ;  /* 0xffffffff14037810 */ /* 0x000fc80007ffe0ff */
[----:B------:R-:W-:-:S13]  /*1410*/  ISETP.GE.U32.AND P0, PT, R3, 0xfe, PT ;  /* 0x000000fe0300780c */ /* 0x000fda0003f06070 */
[----:B------:R-:W-:Y:S05]  /*1420*/  @!P0 BRA `(.L_x_447) ;  /* 0x0000000000808947 */ /* 0x000fea0003800000 */
[----:B------:R-:W-:-:S13]  /*1430*/  ISETP.GT.AND P0, PT, R20, 0xfe, PT ;  /* 0x000000fe1400780c */ /* 0x000fda0003f04270 */
[----:B------:R-:W-:Y:S05]  /*1440*/  @P0 BRA `(.L_x_448) ;  /* 0x00000000006c0947 */ /* 0x000fea0003800000 */
[----:B------:R-:W-:-:S13]  /*1450*/  ISETP.GE.AND P0, PT, R20, 0x1, PT ;  /* 0x000000011400780c */ /* 0x000fda0003f06270 */
[----:B------:R-:W-:Y:S05]  /*1460*/  @P0 BRA `(.L_x_449) ;  /* 0x0000000000740947 */ /* 0x000fea0003800000 */
[----:B------:R-:W-:Y:S02]  /*1470*/  ISETP.GE.AND P0, PT, R20, -0x18, PT ;  /* 0xffffffe81400780c */ /* 0x000fe40003f06270 */
[----:B------:R-:W-:-:S11]  /*1480*/  LOP3.LUT R0, R0, 0x80000000, RZ, 0xc0, !PT ;  /* 0x8000000000007812 */ /* 0x000fd600078ec0ff */
[----:B------:R-:W-:Y:S05]  /*1490*/  @!P0 BRA `(.L_x_449) ;  /* 0x0000000000688947 */ /* 0x000fea0003800000 */
[-CC-:B------:R-:W-:Y:S01]  /*14a0*/  FFMA.RZ R3, R19, R21.reuse, R18.reuse ;  /* 0x0000001513037223 */ /* 0x180fe2000000c012 */
[C---:B------:R-:W-:Y:S02]  /*14b0*/  IADD3 R17, PT, PT, R20.reuse, 0x20, RZ ;  /* 0x0000002014117810 */ /* 0x040fe40007ffe0ff */
[----:B------:R-:W-:Y:S02]  /*14c0*/  ISETP.NE.AND P2, PT, R20, RZ, PT ;  /* 0x000000ff1400720c */ /* 0x000fe40003f45270 */
[----:B------:R-:W-:Y:S01]  /*14d0*/  LOP3.LUT R16, R3, 0x7fffff, RZ, 0xc0, !PT ;  /* 0x007fffff03107812 */ /* 0x000fe200078ec0ff */
[CCC-:B------:R-:W-:Y:S01]  /*14e0*/  FFMA.RP R3, R19.reuse, R21.reuse, R18.reuse ;  /* 0x0000001513037223 */ /* 0x1c0fe20000008012 */
[----:B------:R-:W-:Y:S01]  /*14f0*/  FFMA.RM R18, R19, R21, R18 ;  /* 0x0000001513127223 */ /* 0x000fe20000004012 */
[----:B------:R-:W-:Y:S01]  /*1500*/  IMAD.MOV R19, RZ, RZ, -R20 ;  /* 0x000000ffff137224 */ /* 0x000fe200078e0a14 */
[----:B------:R-:W-:Y:S02]  /*1510*/  LOP3.LUT R16, R16, 0x800000, RZ, 0xfc, !PT ;  /* 0x0080000010107812 */ /* 0x000fe400078efcff */
[----:B------:R-:W-:-:S02]  /*1520*/  ISETP.NE.AND P1, PT, R20, RZ, PT ;  /* 0x000000ff1400720c */ /* 0x000fc40003f25270 */
[----:B------:R-:W-:Y:S02]  /*1530*/  SHF.L.U32 R17, R16, R17, RZ ;  /* 0x0000001110117219 */ /* 0x000fe400000006ff */
[----:B------:R-:W-:Y:S02]  /*1540*/  FSETP.NEU.FTZ.AND P0, PT, R3, R18, PT ;  /* 0x000000120300720b */ /* 0x000fe40003f1d000 */
[----:B------:R-:W-:Y:S02]  /*1550*/  SEL R3, R19, RZ, P2 ;  /* 0x000000ff13037207 */ /* 0x000fe40001000000 */
[----:B------:R-:W-:Y:S02]  /*1560*/  ISETP.NE.AND P1, PT, R17, RZ, P1 ;  /* 0x000000ff1100720c */ /* 0x000fe40000f25270 */
[----:B------:R-:W-:Y:S02]  /*1570*/  SHF.R.U32.HI R3, RZ, R3, R16 ;  /* 0x00000003ff037219 */ /* 0x000fe40000011610 */
[----:B------:R-:W-:-:S02]  /*1580*/  PLOP3.LUT P0, PT, P0, P1, PT, 0xf8, 0x8f ;  /* 0x00000000008f781c */ /* 0x000fc40000703f70 */
[----:B------:R-:W-:Y:S02]  /*1590*/  SHF.R.U32.HI R17, RZ, 0x1, R3 ;  /* 0x00000001ff117819 */ /* 0x000fe40000011603 */
[----:B------:R-:W-:-:S04]  /*15a0*/  SEL R16, RZ, 0x1, !P0 ;  /* 0x00000001ff107807 */ /* 0x000fc80004000000 */
[----:B------:R-:W-:-:S04]  /*15b0*/  LOP3.LUT R16, R16, 0x1, R17, 0xf8, !PT ;  /* 0x0000000110107812 */ /* 0x000fc800078ef811 */
[----:B------:R-:W-:-:S04]  /*15c0*/  LOP3.LUT R16, R16, R3, RZ, 0xc0, !PT ;  /* 0x0000000310107212 */ /* 0x000fc800078ec0ff */
[----:B------:R-:W-:-:S04]  /*15d0*/  IADD3 R17, PT, PT, R17, R16, RZ ;  /* 0x0000001011117210 */ /* 0x000fc80007ffe0ff */
[----:B------:R-:W-:Y:S01]  /*15e0*/  LOP3.LUT R0, R17, R0, RZ, 0xfc, !PT ;  /* 0x0000000011007212 */ /* 0x000fe200078efcff */
[----:B------:R-:W-:Y:S06]  /*15f0*/  BRA `(.L_x_449) ;  /* 0x0000000000107947 */ /* 0x000fec0003800000 */
.L_x_448:
[----:B------:R-:W-:-:S04]  /*1600*/  LOP3.LUT R0, R0, 0x80000000, RZ, 0xc0, !PT ;  /* 0x8000000000007812 */ /* 0x000fc800078ec0ff */
[----:B------:R-:W-:Y:S01]  /*1610*/  LOP3.LUT R0, R0, 0x7f800000, RZ, 0xfc, !PT ;  /* 0x7f80000000007812 */ /* 0x000fe200078efcff */
[----:B------:R-:W-:Y:S06]  /*1620*/  BRA `(.L_x_449) ;  /* 0x0000000000047947 */ /* 0x000fec0003800000 */
.L_x_447:
[----:B------:R-:W-:-:S07]  /*1630*/  LEA R0, R16, R0, 0x17 ;  /* 0x0000000010007211 */ /* 0x000fce00078eb8ff */
.L_x_449:
[----:B------:R-:W-:Y:S05]  /*1640*/  BSYNC.RECONVERGENT B3 ;  /* 0x0000000000037941 */ /* 0x000fea0003800200 */
.L_x_446:
[----:B------:R-:W-:Y:S05]  /*1650*/  BRA `(.L_x_450) ;  /* 0x0000000000207947 */ /* 0x000fea0003800000 */
.L_x_445:
[----:B------:R-:W-:-:S04]  /*1660*/  LOP3.LUT R0, R3, 0x80000000, R0, 0x48, !PT ;  /* 0x8000000003007812 */ /* 0x000fc800078e4800 */
[----:B------:R-:W-:Y:S01]  /*1670*/  LOP3.LUT R0, R0, 0x7f800000, RZ, 0xfc, !PT ;  /* 0x7f80000000007812 */ /* 0x000fe200078efcff */
[----:B------:R-:W-:Y:S06]  /*1680*/  BRA `(.L_x_450) ;  /* 0x0000000000147947 */ /* 0x000fec0003800000 */
.L_x_444:
[----:B------:R-:W-:Y:S01]  /*1690*/  LOP3.LUT R0, R3, 0x80000000, R0, 0x48, !PT ;  /* 0x8000000003007812 */ /* 0x000fe200078e4800 */
[----:B------:R-:W-:Y:S06]  /*16a0*/  BRA `(.L_x_450) ;  /* 0x00000000000c7947 */ /* 0x000fec0003800000 */
.L_x_443:
[----:B------:R-:W0:Y:S01]  /*16b0*/  MUFU.RSQ R0, -QNAN ;  /* 0xffc0000000007908 */ /* 0x000e220000001400 */
[----:B------:R-:W-:Y:S05]  /*16c0*/  BRA `(.L_x_450) ;  /* 0x0000000000047947 */ /* 0x000fea0003800000 */
.L_x_442:
[----:B------:R-:W-:-:S07]  /*16d0*/  FADD.FTZ R0, R0, R3 ;  /* 0x0000000300007221 */ /* 0x000fce0000010000 */
.L_x_450:
[----:B------:R-:W-:Y:S05]  /*16e0*/  BSYNC.RECONVERGENT B2 ;  /* 0x0000000000027941 */ /* 0x000fea0003800200 */
.L_x_440:
[----:B------:R-:W-:-:S04]  /*16f0*/  HFMA2 R3, -RZ, RZ, 0, 0 ;  /* 0x00000000ff037431 */ /* 0x000fc800000001ff */
[----:B0-----:R-:W-:Y:S05]  /*1700*/  RET.REL.NODEC R2 `(integrate_pass_kernel) ;  /* 0xffffffe8023c7950 */ /* 0x001fea0003c3ffff */
.L_x_451:
        /* <DEDUP_REMOVED lines=15> */
.L_x_667:


//--------------------- .text.relaxation_step_kernel --------------------------
	.section	.text.relaxation_step_kernel,"ax",@progbits
	.align	128
        .global         relaxation_step_kernel
        .type           relaxation_step_kernel,@function
        .size           relaxation_step_kernel,(.L_x_681 - relaxation_step_kernel)
        .other          relaxation_step_kernel,@"STO_CUDA_ENTRY STV_DEFAULT"
relaxation_step_kernel:
.text.relaxation_step_kernel:
        /* <DEDUP_REMOVED lines=11> */
[----:B------:R-:W0:Y:S01]  /*00b0*/  LDC.64 R4, c[0x0][0x380] ;  /* 0x0000e000ff047b82 */ /* 0x000e220000000a00 */
[----:B-1----:R-:W0:Y:S02]  /*00c0*/  LDG.E.CONSTANT R7, desc[UR4][R2.64] ;  /* 0x0000000402077981 */ /* 0x002e24000c1e9900 */
[----:B0-----:R-:W-:-:S05]  /*00d0*/  IMAD.WIDE R4, R7, 0x4, R4 ;  /* 0x0000000407047825 */ /* 0x001fca00078e0204 */
[----:B------:R-:W2:Y:S02]  /*00e0*/  LDG.E R0, desc[UR4][R4.64] ;  /* 0x0000000404007981 */ /* 0x000ea4000c1e1900 */
[----:B--2---:R-:W-:-:S13]  /*00f0*/  FSETP.NE.AND P0, PT, |R0|, +INF , PT ;  /* 0x7f8000000000780b */ /* 0x004fda0003f05200 */
[----:B------:R-:W-:Y:S05]  /*0100*/  @!P0 EXIT ;  /* 0x000000000000894d */ /* 0x000fea0003800000 */
[----:B------:R-:W0:Y:S02]  /*0110*/  LDC.64 R2, c[0x0][0x398] ;  /* 0x0000e600ff027b82 */ /* 0x000e240000000a00 */
[----:B0-----:R-:W-:-:S05]  /*0120*/  IMAD.WIDE R2, R7, 0x4, R2 ;  /* 0x0000000407027825 */ /* 0x001fca00078e0202 */
[----:B------:R-:W2:Y:S04]  /*0130*/  LDG.E.CONSTANT R4, desc[UR4][R2.64] ;  /* 0x0000000402047981 */ /* 0x000ea8000c1e9900 */
[----:B------:R-:W2:Y:S02]  /*0140*/  LDG.E.CONSTANT R7, desc[UR4][R2.64+0x4] ;  /* 0x0000040402077981 */ /* 0x000ea4000c1e9900 */
[----:B--2---:R-:W-:-:S13]  /*0150*/  ISETP.GE.AND P0, PT, R4, R7, PT ;  /* 0x000000070400720c */ /* 0x004fda0003f06270 */
[----:B------:R-:W-:Y:S05]  /*0160*/  @P0 EXIT ;  /* 0x000000000000094d */ /* 0x000fea0003800000 */
[----:B------:R-:W-:-:S07]  /*0170*/  IMAD.MOV.U32 R6, RZ, RZ, R4 ;  /* 0x000000ffff067224 */ /* 0x000fce00078e0004 */
.L_x_456:
[----:B0-----:R-:W0:Y:S01]  /*0180*/  LDC.64 R2, c[0x0][0x3a8] ;  /* 0x0000ea00ff027b82 */ /* 0x001e220000000a00 */
[----:B------:R-:W1:Y:S01]  /*0190*/  LDCU UR6, c[0x0][0x3b8] ;  /* 0x00007700ff0677ac */ /* 0x000e620008000800 */
[----:B0-----:R-:W-:-:S06]  /*01a0*/  IMAD.WIDE R2, R6, 0x4, R2 ;  /* 0x0000000406027825 */ /* 0x001fcc00078e0202 */
[----:B------:R-:W2:Y:S01]  /*01b0*/  LDG.E.CONSTANT R3, desc[UR4][R2.64] ;  /* 0x0000000402037981 */ /* 0x000ea2000c1e9900 */
[----:B------:R-:W-:Y:S01]  /*01c0*/  IMAD.MOV.U32 R4, RZ, RZ, R6 ;  /* 0x000000ffff047224 */ /* 0x000fe200078e0006 */
[----:B------:R-:W-:Y:S01]  /*01d0*/  IADD3 R6, PT, PT, R6, 0x1, RZ ;  /* 0x0000000106067810 */ /* 0x000fe20007ffe0ff */
[----:B------:R-:W-:Y:S03]  /*01e0*/  BSSY B0, `(.L_x_452) ;  /* 0x000001b000007945 */ /* 0x000fe60003800000 */
[----:B------:R-:W-:Y:S01]  /*01f0*/  ISETP.NE.AND P0, PT, R6, R7, PT ;  /* 0x000000070600720c */ /* 0x000fe20003f05270 */
[----:B--2---:R-:W-:-:S05]  /*0200*/  FADD R9, R0, R3 ;  /* 0x0000000300097221 */ /* 0x004fca0000000000 */
[----:B-1----:R-:W-:-:S13]  /*0210*/  FSETP.GEU.AND P1, PT, R9, UR6, PT ;  /* 0x0000000609007c0b */ /* 0x002fda000bf2e000 */
[----:B------:R-:W-:Y:S05]  /*0220*/  @P1 BRA `(.L_x_453) ;  /* 0x0000000000581947 */ /* 0x000fea0003800000 */
[----:B------:R-:W0:Y:S01]  /*0230*/  LDCU.64 UR6, c[0x0][0x3a0] ;  /* 0x00007400ff0677ac */ /* 0x000e220008000a00 */
[----:B------:R-:W-:Y:S02]  /*0240*/  SHF.R.S32.HI R3, RZ, 0x1f, R4 ;  /* 0x0000001fff037819 */ /* 0x000fe40000011404 */
[----:B0-----:R-:W-:-:S04]  /*0250*/  LEA R2, P1, R4, UR6, 0x2 ;  /* 0x0000000604027c11 */ /* 0x001fc8000f8210ff */
[----:B------:R-:W-:Y:S02]  /*0260*/  LEA.HI.X R3, R4, UR7, R3, 0x2, P1 ;  /* 0x0000000704037c11 */ /* 0x000fe400088f1403 */
[----:B------:R-:W0:Y:S03]  /*0270*/  LDC.64 R4, c[0x0][0x380] ;  /* 0x0000e000ff047b82 */ /* 0x000e260000000a00 */
[----:B------:R-:W0:Y:S02]  /*0280*/  LDG.E.CONSTANT R11, desc[UR4][R2.64] ;  /* 0x00000004020b7981 */ /* 0x000e24000c1e9900 */
[----:B0-----:R-:W-:-:S05]  /*0290*/  IMAD.WIDE R4, R11, 0x4, R4 ;  /* 0x000000040b047825 */ /* 0x001fca00078e0204 */
[----:B------:R-:W2:Y:S02]  /*02a0*/  ATOMG.E.OR.STRONG.GPU PT, R8, desc[UR4][R4.64], RZ ;  /* 0x800000ff040879a8 */ /* 0x000ea4000b1ef104 */
[----:B--2---:R-:W-:-:S13]  /*02b0*/  FSETP.GEU.AND P1, PT, R9, R8, PT ;  /* 0x000000080900720b */ /* 0x004fda0003f2e000 */
[----:B------:R-:W-:Y:S05]  /*02c0*/  @P1 BRA `(.L_x_453) ;  /* 0x0000000000301947 */ /* 0x000fea0003800000 */
.L_x_455:
[----:B------:R-:W-:Y:S05]  /*02d0*/  YIELD ;  /* 0x0000000000007946 */ /* 0x000fea0003800000 */
[----:B------:R-:W2:Y:S02]  /*02e0*/  ATOMG.E.CAS.STRONG.GPU PT, R2, [R4], R8, R9 ;  /* 0x00000008040273a9 */ /* 0x000ea400001ee109 */
[----:B--2---:R-:W-:-:S13]  /*02f0*/  ISETP.NE.AND P1, PT, R2, R8, PT ;  /* 0x000000080200720c */ /* 0x004fda0003f25270 */
[----:B------:R-:W-:Y:S05]  /*0300*/  @!P1 BRA `(.L_x_454) ;  /* 0x0000000000109947 */ /* 0x000fea0003800000 */
[----:B------:R-:W-:Y:S01]  /*0310*/  FSETP.GEU.AND P1, PT, R9, R2, PT ;  /* 0x000000020900720b */ /* 0x000fe20003f2e000 */
[----:B------:R-:W-:-:S12]  /*0320*/  IMAD.MOV.U32 R8, RZ, RZ, R2 ;  /* 0x000000ffff087224 */ /* 0x000fd800078e0002 */
[----:B------:R-:W-:Y:S05]  /*0330*/  @!P1 BRA `(.L_x_455) ;  /* 0xfffffffc00e49947 */ /* 0x000fea000383ffff */
[----:B------:R-:W-:Y:S05]  /*0340*/  BRA `(.L_x_453) ;  /* 0x0000000000107947 */ /* 0x000fea0003800000 */
.L_x_454:
[----:B------:R-:W0:Y:S01]  /*0350*/  LDC.64 R2, c[0x0][0x3b0] ;  /* 0x0000ec00ff027b82 */ /* 0x000e220000000a00 */
[----:B------:R-:W-:Y:S02]  /*0360*/  HFMA2 R5, -RZ, RZ, 0, 5.9604644775390625e-08 ;  /* 0x00000001ff057431 */ /* 0x000fe400000001ff */
[----:B0-----:R-:W-:-:S05]  /*0370*/  IMAD.WIDE R2, R11, 0x4, R2 ;  /* 0x000000040b027825 */ /* 0x001fca00078e0202 */
[----:B------:R0:W-:Y:S02]  /*0380*/  STG.E desc[UR4][R2.64], R5 ;  /* 0x0000000502007986 */ /* 0x0001e4000c101904 */
.L_x_453:
[----:B------:R-:W-:Y:S05]  /*0390*/  BSYNC B0 ;  /* 0x0000000000007941 */ /* 0x000fea0003800000 */
.L_x_452:
[----:B------:R-:W-:Y:S05]  /*03a0*/  @P0 BRA `(.L_x_456) ;  /* 0xfffffffc00740947 */ /* 0x000fea000383ffff */
[----:B------:R-:W-:Y:S05]  /*03b0*/  EXIT ;  /* 0x000000000000794d */ /* 0x000fea0003800000 */
.L_x_457:
        /* <DEDUP_REMOVED lines=12> */
.L_x_681:


//--------------------- .text.force_pass_kernel   --------------------------
	.section	.text.force_pass_kernel,"ax",@progbits
	.align	128
        .global         force_pass_kernel
        .type           force_pass_kernel,@function
        .size           force_pass_kernel,(.L_x_669 - force_pass_kernel)
        .other          force_pass_kernel,@"STO_CUDA_ENTRY STV_DEFAULT"
force_pass_kernel:
.text.force_pass_kernel:
        /* <DEDUP_REMOVED lines=10> */
[----:B------:R-:W2:Y:S06]  /*00a0*/  LDCU UR4, c[0x3][0x34] ;  /* 0x00c00680ff0477ac */ /* 0x000eac0008000800 */
[----:B------:R-:W3:Y:S08]  /*00b0*/  LDC.64 R12, c[0x0][0x388] ;  /* 0x0000e200ff0c7b82 */ /* 0x000ef00000000a00 */
[----:B------:R-:W4:Y:S01]  /*00c0*/  LDC.64 R14, c[0x0][0x390] ;  /* 0x0000e400ff0e7b82 */ /* 0x000f220000000a00 */
[----:B0-----:R-:W-:-:S05]  /*00d0*/  IMAD.WIDE R2, R4, 0x4, R2 ;  /* 0x0000000404027825 */ /* 0x001fca00078e0202 */
[----:B-1----:R0:W5:Y:S01]  /*00e0*/  LDG.E.CONSTANT R5, desc[UR6][R2.64] ;  /* 0x0000000602057981 */ /* 0x002162000c1e9900 */
[----:B---3--:R-:W-:-:S05]  /*00f0*/  IMAD.WIDE R12, R4, 0x4, R12 ;  /* 0x00000004040c7825 */ /* 0x008fca00078e020c */
[----:B------:R0:W5:Y:S01]  /*0100*/  LDG.E.CONSTANT R6, desc[UR6][R12.64] ;  /* 0x000000060c067981 */ /* 0x000162000c1e9900 */
[----:B----4-:R-:W-:-:S05]  /*0110*/  IMAD.WIDE R14, R4, 0x4, R14 ;  /* 0x00000004040e7825 */ /* 0x010fca00078e020e */
[----:B------:R0:W5:Y:S01]  /*0120*/  LDG.E.CONSTANT R7, desc[UR6][R14.64] ;  /* 0x000000060e077981 */ /* 0x000162000c1e9900 */
[----:B--2---:R-:W-:-:S04]  /*0130*/  ULOP3.LUT UR4, UR4, 0x1, URZ, 0xc0, !UPT ;  /* 0x0000000104047892 */ /* 0x004fc8000f8ec0ff */
[----:B------:R-:W-:Y:S01]  /*0140*/  UISETP.NE.U32.AND UP0, UPT, UR4, 0x1, UPT ;  /* 0x000000010400788c */ /* 0x000fe2000bf05070 */
[----:B------:R-:W-:Y:S01]  /*0150*/  HFMA2 R10, -RZ, RZ, 0, 0 ;  /* 0x00000000ff0a7431 */ /* 0x000fe200000001ff */
[----:B------:R-:W-:-:S07]  /*0160*/  CS2R R8, SRZ ;  /* 0x0000000000087805 */ /* 0x000fce000001ff00 */
[----:B0-----:R-:W-:Y:S05]  /*0170*/  BRA.U UP0, `(.L_x_458) ;  /* 0x0000002900e87547 */ /* 0x001fea000b800000 */
[----:B------:R-:W0:Y:S01]  /*0180*/  LDC.64 R2, c[0x0][0x3c8] ;  /* 0x0000f200ff027b82 */ /* 0x000e220000000a00 */
[----:B------:R-:W1:Y:S07]  /*0190*/  LDCU.64 UR4, c[0x0][0x3c0] ;  /* 0x00007800ff0477ac */ /* 0x000e6e0008000a00 */
[----:B------:R-:W2:Y:S08]  /*01a0*/  LDC R0, c[0x0][0x3d0] ;  /* 0x0000f400ff007b82 */ /* 0x000eb00000000800 */
[----:B------:R-:W3:Y:S01]  /*01b0*/  LDC R9, c[0x0][0x3d4] ;  /* 0x0000f500ff097b82 */ /* 0x000ee20000000800 */
[----:B0-----:R-:W-:-:S05]  /*01c0*/  IMAD.WIDE R2, R4, 0x4, R2 ;  /* 0x0000000404027825 */ /* 0x001fca00078e0202 */
[----:B------:R3:W4:Y:S01]  /*01d0*/  LDG.E.CONSTANT R13, desc[UR6][R2.64] ;  /* 0x00000006020d7981 */ /* 0x000722000c1e9900 */
[----:B-1----:R-:W-:Y:S01]  /*01e0*/  UIADD3 UR4, UP0, UPT, UR4, 0x8, URZ ;  /* 0x0000000804047890 */ /* 0x002fe2000ff1e0ff */
[----:B--2---:R-:W-:Y:S01]  /*01f0*/  IABS R19, R0 ;  /* 0x0000000000137213 */ /* 0x004fe20000000000 */
[----:B------:R-:W-:Y:S02]  /*0200*/  UMOV UR8, 0xffffffff ;  /* 0xffffffff00087882 */ /* 0x000fe40000000000 */
[----:B------:R-:W-:Y:S01]  /*0210*/  UIADD3.X UR5, UPT, UPT, URZ, UR5, URZ, UP0, !UPT ;  /* 0x00000005ff057290 */ /* 0x000fe200087fe4ff */
[----:B------:R-:W0:Y:S01]  /*0220*/  I2F.RP R11, R19 ;  /* 0x00000013000b7306 */ /* 0x000e220000209400 */
[-C--:B---3--:R-:W-:Y:S01]  /*0230*/  IABS R2, R9.reuse ;  /* 0x0000000900027213 */ /* 0x088fe20000000000 */
[----:B------:R-:W-:-:S06]  /*0240*/  IMAD R8, R0, R9, RZ ;  /* 0x0000000900087224 */ /* 0x000fcc00078e02ff */
[----:B0-----:R-:W0:Y:S02]  /*0250*/  MUFU.RCP R11, R11 ;  /* 0x0000000b000b7308 */ /* 0x001e240000001000 */
[----:B0-----:R-:W-:Y:S02]  /*0260*/  IADD3 R14, PT, PT, R11, 0xffffffe, RZ ;  /* 0x0ffffffe0b0e7810 */ /* 0x001fe40007ffe0ff */
[----:B------:R-:W-:-:S04]  /*0270*/  IABS R11, R8 ;  /* 0x00000008000b7213 */ /* 0x000fc80000000000 */
[----:B------:R0:W1:Y:S08]  /*0280*/  F2I.FTZ.U32.TRUNC.NTZ R15, R14 ;  /* 0x0000000e000f7305 */ /* 0x000070000021f000 */
[----:B------:R-:W2:Y:S01]  /*0290*/  I2F.RP R17, R11 ;  /* 0x0000000b00117306 */ /* 0x000ea20000209400 */
[----:B0-----:R-:W-:Y:S02]  /*02a0*/  MOV R14, RZ ;  /* 0x000000ff000e7202 */ /* 0x001fe40000000f00 */
[----:B-1----:R-:W-:-:S05]  /*02b0*/  IADD3 R10, PT, PT, RZ, -R15, RZ ;  /* 0x8000000fff0a7210 */ /* 0x002fca0007ffe0ff */
[----:B------:R-:W-:Y:S01]  /*02c0*/  IMAD R3, R10, R19, RZ ;  /* 0x000000130a037224 */ /* 0x000fe200078e02ff */
[----:B------:R-:W-:Y:S01]  /*02d0*/  MOV R10, R2 ;  /* 0x00000002000a7202 */ /* 0x000fe20000000f00 */
[----:B--2---:R-:W-:Y:S02]  /*02e0*/  MUFU.RCP R17, R17 ;  /* 0x0000001100117308 */ /* 0x004fe40000001000 */
[----:B------:R-:W-:-:S06]  /*02f0*/  IMAD.HI.U32 R15, R15, R3, R14 ;  /* 0x000000030f0f7227 */ /* 0x000fcc00078e000e */
[----:B------:R-:W0:Y:S08]  /*0300*/  I2F.RP R14, R10 ;  /* 0x0000000a000e7306 */ /* 0x000e300000209400 */
[----:B0-----:R-:W0:Y:S02]  /*0310*/  MUFU.RCP R14, R14 ;  /* 0x0000000e000e7308 */ /* 0x001e240000001000 */
[----:B0-----:R-:W-:-:S06]  /*0320*/  IADD3 R3, PT, PT, R14, 0xffffffe, RZ ;  /* 0x0ffffffe0e037810 */ /* 0x001fcc0007ffe0ff */
[----:B------:R-:W0:Y:S01]  /*0330*/  F2I.FTZ.U32.TRUNC.NTZ R3, R3 ;  /* 0x0000000300037305 */ /* 0x000e22000021f000 */
[----:B----4-:R-:W-:-:S05]  /*0340*/  IABS R12, R13 ;  /* 0x0000000d000c7213 */ /* 0x010fca0000000000 */
[----:B------:R-:W-:Y:S01]  /*0350*/  IMAD.HI.U32 R16, R15, R12, RZ ;  /* 0x0000000c0f107227 */ /* 0x000fe200078e00ff */
[----:B------:R-:W-:Y:S02]  /*0360*/  IADD3 R15, PT, PT, R17, 0xffffffe, RZ ;  /* 0x0ffffffe110f7810 */ /* 0x000fe40007ffe0ff */
[----:B0-----:R-:W-:Y:S02]  /*0370*/  IADD3 R17, PT, PT, RZ, -R3, RZ ;  /* 0x80000003ff117210 */ /* 0x001fe40007ffe0ff */
[----:B------:R-:W-:Y:S02]  /*0380*/  IADD3 R2, PT, PT, -R16, RZ, RZ ;  /* 0x000000ff10027210 */ /* 0x000fe40007ffe1ff */
[----:B------:R-:W0:Y:S01]  /*0390*/  F2I.FTZ.U32.TRUNC.NTZ R15, R15 ;  /* 0x0000000f000f7305 */ /* 0x000e22000021f000 */
[----:B------:R-:W-:Y:S02]  /*03a0*/  IMAD R17, R17, R10, RZ ;  /* 0x0000000a11117224 */ /* 0x000fe400078e02ff */
[----:B------:R-:W-:-:S05]  /*03b0*/  IMAD R2, R19, R2, R12 ;  /* 0x0000000213027224 */ /* 0x000fca00078e020c */
[----:B------:R-:W-:Y:S02]  /*03c0*/  ISETP.GT.U32.AND P1, PT, R19, R2, PT ;  /* 0x000000021300720c */ /* 0x000fe40003f24070 */
[----:B0-----:R-:W-:-:S11]  /*03d0*/  IADD3 R18, PT, PT, RZ, -R15, RZ ;  /* 0x8000000fff127210 */ /* 0x001fd60007ffe0ff */
[-C--:B------:R-:W-:Y:S02]  /*03e0*/  @!P1 IADD3 R2, PT, PT, R2, -R19.reuse, RZ ;  /* 0x8000001302029210 */ /* 0x080fe40007ffe0ff */
[----:B------:R-:W-:Y:S02]  /*03f0*/  @!P1 IADD3 R16, PT, PT, R16, 0x1, RZ ;  /* 0x0000000110109810 */ /* 0x000fe40007ffe0ff */
[----:B------:R-:W-:Y:S02]  /*0400*/  ISETP.GE.U32.AND P0, PT, R2, R19, PT ;  /* 0x000000130200720c */ /* 0x000fe40003f06070 */
[----:B------:R-:W-:Y:S02]  /*0410*/  LOP3.LUT R2, R13, R0, RZ, 0x3c, !PT ;  /* 0x000000000d027212 */ /* 0x000fe400078e3cff */
[----:B------:R-:W-:Y:S02]  /*0420*/  ISETP.NE.AND P1, PT, R0, RZ, PT ;  /* 0x000000ff0000720c */ /* 0x000fe40003f25270 */
[----:B------:R-:W-:-:S02]  /*0430*/  ISETP.GE.AND P2, PT, R2, RZ, PT ;  /* 0x000000ff0200720c */ /* 0x000fc40003f46270 */
[----:B------:R-:W-:Y:S02]  /*0440*/  MOV R2, RZ ;  /* 0x000000ff00027202 */ /* 0x000fe40000000f00 */
[----:B------:R-:W-:-:S03]  /*0450*/  IABS R19, R8 ;  /* 0x0000000800137213 */ /* 0x000fc60000000000 */
[----:B------:R-:W-:Y:S01]  /*0460*/  @P0 IADD3 R16, PT, PT, R16, 0x1, RZ ;  /* 0x0000000110100810 */ /* 0x000fe20007ffe0ff */
[----:B------:R-:W-:-:S04]  /*0470*/  IMAD.HI.U32 R2, R3, R17, R2 ;  /* 0x0000001103027227 */ /* 0x000fc800078e0002 */
[----:B------:R-:W-:Y:S01]  /*0480*/  IMAD R17, R18, R11, RZ ;  /* 0x0000000b12117224 */ /* 0x000fe200078e02ff */
[----:B------:R-:W-:Y:S02]  /*0490*/  @!P2 IADD3 R16, PT, PT, -R16, RZ, RZ ;  /* 0x000000ff1010a210 */ /* 0x000fe40007ffe1ff */
[----:B------:R-:W-:-:S04]  /*04a0*/  @!P1 LOP3.LUT R16, RZ, R0, RZ, 0x33, !PT ;  /* 0x00000000ff109212 */ /* 0x000fc800078e33ff */
[----:B------:R-:W-:Y:S02]  /*04b0*/  IABS R14, R16 ;  /* 0x00000010000e7213 */ /* 0x000fe40000000000 */
[C---:B------:R-:W-:Y:S02]  /*04c0*/  ISETP.GE.AND P4, PT, R16.reuse, RZ, PT ;  /* 0x000000ff1000720c */ /* 0x040fe40003f86270 */
[----:B------:R-:W-:Y:S02]  /*04d0*/  MOV R3, R14 ;  /* 0x0000000e00037202 */ /* 0x000fe40000000f00 */
[----:B------:R-:W-:Y:S02]  /*04e0*/  MOV R14, RZ ;  /* 0x000000ff000e7202 */ /* 0x000fe40000000f00 */
[----:B------:R-:W-:Y:S01]  /*04f0*/  IADD3 R16, PT, PT, -R16, RZ, RZ ;  /* 0x000000ff10107210 */ /* 0x000fe20007ffe1ff */
[----:B------:R-:W-:-:S04]  /*0500*/  IMAD.HI.U32 R2, R2, R3, RZ ;  /* 0x0000000302027227 */ /* 0x000fc800078e00ff */
[----:B------:R-:W-:Y:S01]  /*0510*/  IMAD.HI.U32 R15, R15, R17, R14 ;  /* 0x000000110f0f7227 */ /* 0x000fe200078e000e */
[----:B------:R-:W-:Y:S02]  /*0520*/  IADD3 R17, PT, PT, RZ, -R19, RZ ;  /* 0x80000013ff117210 */ /* 0x000fe40007ffe0ff */
[----:B------:R-:W-:-:S03]  /*0530*/  IADD3 R14, PT, PT, -R2, RZ, RZ ;  /* 0x000000ff020e7210 */ /* 0x000fc60007ffe1ff */
[----:B------:R-:W-:-:S04]  /*0540*/  IMAD.HI.U32 R15, R15, R12, RZ ;  /* 0x0000000c0f0f7227 */ /* 0x000fc800078e00ff */
[----:B------:R-:W-:Y:S02]  /*0550*/  IMAD R2, R15, R17, R12 ;  /* 0x000000110f027224 */ /* 0x000fe400078e020c */
[----:B------:R-:W-:Y:S01]  /*0560*/  IMAD R12, R10, R14, R3 ;  /* 0x0000000e0a0c7224 */ /* 0x000fe200078e0203 */
[----:B------:R-:W-:Y:S01]  /*0570*/  LOP3.LUT R3, R13, R8, RZ, 0x3c, !PT ;  /* 0x000000080d037212 */ /* 0x000fe200078e3cff */
[----:B------:R-:W0:Y:S01]  /*0580*/  LDC R14, c[0x3][0x1c] ;  /* 0x00c00700ff0e7b82 */ /* 0x000e220000000800 */
[----:B------:R-:W-:Y:S01]  /*0590*/  ISETP.GT.U32.AND P2, PT, R11, R2, PT ;  /* 0x000000020b00720c */ /* 0x000fe20003f44070 */
[----:B------:R-:W-:Y:S01]  /*05a0*/  IMAD R13, R0, R16, R13 ;  /* 0x00000010000d7224 */ /* 0x000fe200078e020d */
[----:B------:R-:W-:Y:S02]  /*05b0*/  ISETP.GT.U32.AND P0, PT, R10, R12, PT ;  /* 0x0000000c0a00720c */ /* 0x000fe40003f04070 */
[----:B------:R-:W-:-:S09]  /*05c0*/  ISETP.GE.AND P5, PT, R3, RZ, PT ;  /* 0x000000ff0300720c */ /* 0x000fd20003fa6270 */
[-C--:B------:R-:W-:Y:S02]  /*05d0*/  @!P2 IADD3 R2, PT, PT, R2, -R11.reuse, RZ ;  /* 0x8000000b0202a210 */ /* 0x080fe40007ffe0ff */
[----:B------:R-:W-:Y:S02]  /*05e0*/  @!P0 IADD3 R12, PT, PT, R12, -R10, RZ ;  /* 0x8000000a0c0c8210 */ /* 0x000fe40007ffe0ff */
[----:B------:R-:W-:Y:S02]  /*05f0*/  ISETP.GE.U32.AND P1, PT, R2, R11, PT ;  /* 0x0000000b0200720c */ /* 0x000fe40003f26070 */
[----:B------:R-:W1:Y:S01]  /*0600*/  LDC R2, c[0x3][0x28] ;  /* 0x00c00a00ff027b82 */ /* 0x000e620000000800 */
[----:B------:R-:W-:Y:S02]  /*0610*/  ISETP.GT.U32.AND P3, PT, R10, R12, PT ;  /* 0x0000000c0a00720c */ /* 0x000fe40003f64070 */
[----:B------:R-:W-:Y:S01]  /*0620*/  @!P2 IADD3 R15, PT, PT, R15, 0x1, RZ ;  /* 0x000000010f0fa810 */ /* 0x000fe20007ffe0ff */
[----:B0-----:R-:W-:Y:S01]  /*0630*/  FMUL R14, R14, R14 ;  /* 0x0000000e0e0e7220 */ /* 0x001fe20000400000 */
[----:B------:R-:W-:-:S02]  /*0640*/  ISETP.NE.AND P0, PT, R9, RZ, PT ;  /* 0x000000ff0900720c */ /* 0x000fc40003f05270 */
[----:B------:R-:W-:-:S04]  /*0650*/  ISETP.NE.AND P2, PT, R8, RZ, PT ;  /* 0x000000ff0800720c */ /* 0x000fc80003f45270 */
[----:B------:R-:W-:-:S03]  /*0660*/  @P1 IADD3 R15, PT, PT, R15, 0x1, RZ ;  /* 0x000000010f0f1810 */ /* 0x000fc60007ffe0ff */
[----:B------:R-:W-:Y:S02]  /*0670*/  @!P3 IADD3 R12, PT, PT, R12, -R10, RZ ;  /* 0x8000000a0c0cb210 */ /* 0x000fe40007ffe0ff */
[----:B------:R-:W-:Y:S02]  /*0680*/  MOV R11, R15 ;  /* 0x0000000f000b7202 */ /* 0x000fe40000000f00 */
[----:B------:R-:W-:Y:S02]  /*0690*/  @!P4 IADD3 R12, PT, PT, -R12, RZ, RZ ;  /* 0x000000ff0c0cc210 */ /* 0x000fe40007ffe1ff */
[----:B------:R-:W-:Y:S02]  /*06a0*/  @!P5 IADD3 R11, PT, PT, -R11, RZ, RZ ;  /* 0x000000ff0b0bd210 */ /* 0x000fe40007ffe1ff */
[----:B------:R-:W-:Y:S02]  /*06b0*/  @!P2 LOP3.LUT R11, RZ, R8, RZ, 0x33, !PT ;  /* 0x00000008ff0ba212 */ /* 0x000fe400078e33ff */
[----:B------:R-:W-:-:S02]  /*06c0*/  @!P0 LOP3.LUT R12, RZ, R9, RZ, 0x33, !PT ;  /* 0x00000009ff0c8212 */ /* 0x000fc400078e33ff */
[----:B------:R-:W-:Y:S02]  /*06d0*/  CS2R R8, SRZ ;  /* 0x0000000000087805 */ /* 0x000fe4000001ff00 */
[----:B------:R-:W-:Y:S01]  /*06e0*/  MOV R10, RZ ;  /* 0x000000ff000a7202 */ /* 0x000fe20000000f00 */
[----:B-1----:R-:W-:-:S07]  /*06f0*/  FMUL R15, R2, 0.5 ;  /* 0x3f000000020f7820 */ /* 0x002fce0000400000 */
.L_x_529:
[----:B------:R-:W0:Y:S01]  /*0700*/  LDCU UR9, c[0x0][0x3d8] ;  /* 0x00007b00ff0977ac */ /* 0x000e220008000800 */
[----:B------:R-:W-:Y:S01]  /*0710*/  IADD3 R16, PT, PT, R11, UR8, RZ ;  /* 0x000000080b107c10 */ /* 0x000fe2000fffe0ff */
[----:B------:R-:W-:-:S04]  /*0720*/  UIADD3 UR8, UPT, UPT, UR8, 0x1, URZ ;  /* 0x0000000108087890 */ /* 0x000fc8000fffe0ff */
[----:B------:R-:W-:Y:S01]  /*0730*/  UISETP.NE.AND UP0, UPT, UR8, 0x2, UPT ;  /* 0x000000020800788c */ /* 0x000fe2000bf05270 */
[----:B0-----:R-:W-:Y:S01]  /*0740*/  ISETP.GE.AND P1, PT, R16, UR9, PT ;  /* 0x0000000910007c0c */ /* 0x001fe2000bf26270 */
[----:B------:R-:W-:-:S03]  /*0750*/  UMOV UR9, 0xffffffff ;  /* 0xffffffff00097882 */ /* 0x000fc60000000000 */
[----:B------:R-:W-:-:S13]  /*0760*/  ISETP.GT.AND P1, PT, R16, -0x1, !P1 ;  /* 0xffffffff1000780c */ /* 0x000fda0004f24270 */
.L_x_528:
[----:B------:R-:W0:Y:S01]  /*0770*/  LDCU UR10, c[0x0][0x3d4] ;  /* 0x00007a80ff0a77ac */ /* 0x000e220008000800 */
[----:B------:R-:W-:Y:S01]  /*0780*/  IADD3 R17, PT, PT, R12, UR9, RZ ;  /* 0x000000090c117c10 */ /* 0x000fe2000fffe0ff */
[----:B------:R-:W-:-:S04]  /*0790*/  UIADD3 UR9, UPT, UPT, UR9, 0x1, URZ ;  /* 0x0000000109097890 */ /* 0x000fc8000fffe0ff */
[----:B------:R-:W-:Y:S01]  /*07a0*/  UISETP.NE.AND UP1, UPT, UR9, 0x2, UPT ;  /* 0x000000020900788c */ /* 0x000fe2000bf25270 */
[----:B0-----:R-:W-:-:S04]  /*07b0*/  ISETP.GE.AND P2, PT, R17, UR10, PT ;  /* 0x0000000a11007c0c */ /* 0x001fc8000bf46270 */
[----:B------:R-:W-:Y:S01]  /*07c0*/  ISETP.GT.AND P2, PT, R17, -0x1, !P2 ;  /* 0xffffffff1100780c */ /* 0x000fe20005744270 */
[----:B------:R-:W-:Y:S01]  /*07d0*/  IMAD R17, R16, UR10, R17 ;  /* 0x0000000a10117c24 */ /* 0x000fe2000f8e0211 */
[----:B------:R-:W-:-:S11]  /*07e0*/  UMOV UR10, 0xffffffff ;  /* 0xffffffff000a7882 */ /* 0x000fd60000000000 */
.L_x_527:
[----:B------:R-:W0:Y:S01]  /*07f0*/  LDCU UR12, c[0x0][0x3d0] ;  /* 0x00007a00ff0c77ac */ /* 0x000e220008000800 */
[----:B------:R-:W-:Y:S01]  /*0800*/  IADD3 R0, PT, PT, R13, UR10, RZ ;  /* 0x0000000a0d007c10 */ /* 0x000fe2000fffe0ff */
[----:B------:R-:W-:Y:S01]  /*0810*/  BSSY.RECONVERGENT B1, `(.L_x_459) ;  /* 0x000024d000017945 */ /* 0x000fe20003800200 */
[----:B------:R-:W-:Y:S01]  /*0820*/  UIADD3 UR10, UPT, UPT, UR10, 0x1, URZ ;  /* 0x000000010a0a7890 */ /* 0x000fe2000fffe0ff */
[----:B------:R-:W1:Y:S01]  /*0830*/  LDCU UR13, c[0x3][0x20] ;  /* 0x00c00400ff0d77ac */ /* 0x000e620008000800 */
[----:B------:R-:W2:Y:S02]  /*0840*/  LDCU UR14, c[0x3][0x18] ;  /* 0x00c00300ff0e77ac */ /* 0x000ea40008000800 */
[----:B------:R-:W-:Y:S01]  /*0850*/  UISETP.NE.AND UP2, UPT, UR10, 0x2, UPT ;  /* 0x000000020a00788c */ /* 0x000fe2000bf45270 */
[----:B0-----:R-:W-:-:S04]  /*0860*/  ISETP.GE.AND P0, PT, R0, UR12, PT ;  /* 0x0000000c00007c0c */ /* 0x001fc8000bf06270 */
[----:B------:R-:W-:-:S04]  /*0870*/  ISETP.GT.AND P0, PT, R0, -0x1, !P0 ;  /* 0xffffffff0000780c */ /* 0x000fc80004704270 */
[----:B------:R-:W-:-:S13]  /*0880*/  PLOP3.LUT P0, PT, P1, P0, P2, 0x80, 0x0 ;  /* 0x000000000000781c */ /* 0x000fda0000f01020 */
[----:B-12---:R-:W-:Y:S05]  /*0890*/  @!P0 BRA `(.L_x_460) ;  /* 0x0000002400108947 */ /* 0x006fea0003800000 */
[----:B------:R-:W0:Y:S01]  /*08a0*/  LDC.64 R18, c[0x0][0x3b0] ;  /* 0x0000ec00ff127b82 */ /* 0x000e220000000a00 */
[----:B------:R-:W-:-:S07]  /*08b0*/  IMAD R21, R17, UR12, R0 ;  /* 0x0000000c11157c24 */ /* 0x000fce000f8e0200 */
[----:B------:R-:W1:Y:S01]  /*08c0*/  LDC.64 R2, c[0x0][0x3b8] ;  /* 0x0000ee00ff027b82 */ /* 0x000e620000000a00 */
[----:B0-----:R-:W-:-:S05]  /*08d0*/  IMAD.WIDE R18, R21, 0x4, R18 ;  /* 0x0000000415127825 */ /* 0x001fca00078e0212 */
[----:B------:R-:W2:Y:S01]  /*08e0*/  LDG.E.CONSTANT R20, desc[UR6][R18.64] ;  /* 0x0000000612147981 */ /* 0x000ea2000c1e9900 */
[----:B-1----:R-:W-:-:S05]  /*08f0*/  IMAD.WIDE R2, R21, 0x4, R2 ;  /* 0x0000000415027825 */ /* 0x002fca00078e0202 */
[----:B------:R-:W2:Y:S02]  /*0900*/  LDG.E.CONSTANT R21, desc[UR6][R2.64] ;  /* 0x0000000602157981 */ /* 0x000ea4000c1e9900 */
[----:B--2---:R-:W-:-:S13]  /*0910*/  ISETP.GE.AND P0, PT, R20, R21, PT ;  /* 0x000000151400720c */ /* 0x004fda0003f06270 */
[----:B------:R-:W-:Y:S05]  /*0920*/  @P0 BRA `(.L_x_460) ;  /* 0x0000002000ec0947 */ /* 0x000fea0003800000 */
[----:B------:R-:W-:Y:S01]  /*0930*/  IADD3 R22, PT, PT, -R20, R21, RZ ;  /* 0x0000001514167210 */ /* 0x000fe20007ffe1ff */
[----:B------:R-:W-:Y:S01]  /*0940*/  BSSY.RECONVERGENT B0, `(.L_x_461) ;  /* 0x00000fa000007945 */ /* 0x000fe20003800200 */
[----:B------:R-:W-:Y:S02]  /*0950*/  MOV R26, R20 ;  /* 0x00000014001a7202 */ /* 0x000fe40000000f00 */
[----:B------:R-:W-:-:S13]  /*0960*/  LOP3.LUT P0, R22, R22, 0x3, RZ, 0xc0, !PT ;  /* 0x0000000316167812 */ /* 0x000fda000780c0ff */
[----:B------:R-:W-:Y:S05]  /*0970*/  @!P0 BRA `(.L_x_462) ;  /* 0x0000000c00d88947 */ /* 0x000fea0003800000 */
[----:B------:R-:W0:Y:S02]  /*0980*/  LDC.64 R18, c[0x0][0x3c0] ;  /* 0x0000f000ff127b82 */ /* 0x000e240000000a00 */
[----:B0-----:R-:W-:-:S05]  /*0990*/  IMAD.WIDE R18, R20, 0x4, R18 ;  /* 0x0000000414127825 */ /* 0x001fca00078e0212 */
[----:B------:R-:W2:Y:S01]  /*09a0*/  LDG.E.CONSTANT R23, desc[UR6][R18.64] ;  /* 0x0000000612177981 */ /* 0x000ea2000c1e9900 */
[----:B------:R-:W-:Y:S01]  /*09b0*/  BSSY.RECONVERGENT B4, `(.L_x_463) ;  /* 0x000004d000047945 */ /* 0x000fe20003800200 */
[----:B--2---:R-:W-:-:S13]  /*09c0*/  ISETP.NE.AND P0, PT, R4, R23, PT ;  /* 0x000000170400720c */ /* 0x004fda0003f05270 */
[----:B------:R-:W-:Y:S05]  /*09d0*/  @!P0 BRA `(.L_x_464) ;  /* 0x0000000400288947 */ /* 0x000fea0003800000 */
[----:B------:R-:W0:Y:S08]  /*09e0*/  LDC.64 R24, c[0x0][0x388] ;  /* 0x0000e200ff187b82 */ /* 0x000e300000000a00 */
[----:B------:R-:W1:Y:S08]  /*09f0*/  LDC.64 R26, c[0x0][0x380] ;  /* 0x0000e000ff1a7b82 */ /* 0x000e700000000a00 */
[----:B------:R-:W2:Y:S01]  /*0a00*/  LDC.64 R2, c[0x0][0x390] ;  /* 0x0000e400ff027b82 */ /* 0x000ea20000000a00 */
[----:B0-----:R-:W-:-:S06]  /*0a10*/  IMAD.WIDE R28, R23, 0x4, R24 ;  /* 0x00000004171c7825 */ /* 0x001fcc00078e0218 */
[----:B------:R-:W3:Y:S01]  /*0a20*/  LDG.E.CONSTANT R29, desc[UR6][R28.64] ;  /* 0x000000061c1d7981 */ /* 0x000ee2000c1e9900 */
[----:B-1----:R-:W-:-:S06]  /*0a30*/  IMAD.WIDE R30, R23, 0x4, R26 ;  /* 0x00000004171e7825 */ /* 0x002fcc00078e021a */
[----:B------:R-:W4:Y:S01]  /*0a40*/  LDG.E.CONSTANT R30, desc[UR6][R30.64] ;  /* 0x000000061e1e7981 */ /* 0x000f22000c1e9900 */
[----:B--2---:R-:W-:-:S06]  /*0a50*/  IMAD.WIDE R2, R23, 0x4, R2 ;  /* 0x0000000417027825 */ /* 0x004fcc00078e0202 */
[----:B------:R-:W2:Y:S01]  /*0a60*/  LDG.E.CONSTANT R2, desc[UR6][R2.64] ;  /* 0x0000000602027981 */ /* 0x000ea2000c1e9900 */
[----:B---3-5:R-:W-:-:S04]  /*0a70*/  FADD R26, R6, -R29 ;  /* 0x8000001d061a7221 */ /* 0x028fc80000000000 */
[----:B------:R-:W-:Y:S01]  /*0a80*/  FMUL R0, R26, R26 ;  /* 0x0000001a1a007220 */ /* 0x000fe20000400000 */
[----:B----4-:R-:W-:-:S04]  /*0a90*/  FADD R27, R5, -R30 ;  /* 0x8000001e051b7221 */ /* 0x010fc80000000000 */
[----:B------:R-:W-:Y:S01]  /*0aa0*/  FFMA R0, R27, R27, R0 ;  /* 0x0000001b1b007223 */ /* 0x000fe20000000000 */
[----:B--2---:R-:W-:-:S04]  /*0ab0*/  FADD R25, R7, -R2 ;  /* 0x8000000207197221 */ /* 0x004fc80000000000 */
[----:B------:R-:W-:-:S05]  /*0ac0*/  FFMA R33, R25, R25, R0 ;  /* 0x0000001919217223 */ /* 0x000fca0000000000 */
[----:B------:R-:W-:-:S04]  /*0ad0*/  FSETP.GT.AND P0, PT, R33, 9.9999999747524270788e-07, PT ;  /* 0x358637bd2100780b */ /* 0x000fc80003f04000 */
[----:B------:R-:W-:-:S13]  /*0ae0*/  FSETP.GEU.OR P0, PT, R33, R14, !P0 ;  /* 0x0000000e2100720b */ /* 0x000fda000470e400 */
[----:B------:R-:W-:Y:S05]  /*0af0*/  @P0 BRA `(.L_x_464) ;  /* 0x0000000000e00947 */ /* 0x000fea0003800000 */
[----:B------:R-:W-:Y:S01]  /*0b00*/  IADD3 R2, PT, PT, R33, -0xd000000, RZ ;  /* 0xf300000021027810 */ /* 0x000fe20007ffe0ff */
[----:B------:R0:W1:Y:S01]  /*0b10*/  MUFU.RSQ R0, R33 ;  /* 0x0000002100007308 */ /* 0x0000620000001400 */
[----:B------:R-:W-:Y:S02]  /*0b20*/  BSSY.RECONVERGENT B2, `(.L_x_465) ;  /* 0x000000c000027945 */ /* 0x000fe40003800200 */
[----:B------:R-:W-:-:S13]  /*0b30*/  ISETP.GT.U32.AND P0, PT, R2, 0x727fffff, PT ;  /* 0x727fffff0200780c */ /* 0x000fda0003f04070 */
[----:B0-----:R-:W-:Y:S05]  /*0b40*/  @!P0 BRA `(.L_x_466) ;  /* 0x0000000000148947 */ /* 0x001fea0003800000 */
[----:B------:R-:W-:Y:S02]  /*0b50*/  MOV R2, R33 ;  /* 0x0000002100027202 */ /* 0x000fe40000000f00 */
[----:B-1----:R-:W-:-:S07]  /*0b60*/  MOV R0, 0xb80 ;  /* 0x00000b8000007802 */ /* 0x002fce0000000f00 */
[----:B------:R-:W-:Y:S05]  /*0b70*/  CALL.REL.NOINC `($__internal_2_$__cuda_sm20_sqrt_rn_f32_slowpath) ;  /* 0x0000005800207944 */ /* 0x000fea0003c00000 */
[----:B------:R-:W-:Y:S01]  /*0b80*/  MOV R32, R28 ;  /* 0x0000001c00207202 */ /* 0x000fe20000000f00 */
[----:B------:R-:W-:Y:S06]  /*0b90*/  BRA `(.L_x_467) ;  /* 0x0000000000107947 */ /* 0x000fec0003800000 */
.L_x_466:
[----:B-1----:R-:W-:Y:S01]  /*0ba0*/  FMUL.FTZ R32, R33, R0 ;  /* 0x0000000021207220 */ /* 0x002fe20000410000 */
[----:B------:R-:W-:-:S03]  /*0bb0*/  FMUL.FTZ R0, R0, 0.5 ;  /* 0x3f00000000007820 */ /* 0x000fc60000410000 */
[----:B------:R-:W-:-:S04]  /*0bc0*/  FFMA R3, -R32, R32, R33 ;  /* 0x0000002020037223 */ /* 0x000fc80000000121 */
[----:B------:R-:W-:-:S07]  /*0bd0*/  FFMA R32, R3, R0, R32 ;  /* 0x0000000003207223 */ /* 0x000fce0000000020 */
.L_x_467:
[----:B------:R-:W-:Y:S05]  /*0be0*/  BSYNC.RECONVERGENT B2 ;  /* 0x0000000000027941 */ /* 0x000fea0003800200 */
.L_x_465:
[----:B------:R-:W0:Y:S01]  /*0bf0*/  LDCU UR11, c[0x3][0x20] ;  /* 0x00c00400ff0b77ac */ /* 0x000e220008000800 */
[----:B------:R-:W-:Y:S01]  /*0c00*/  BSSY.RECONVERGENT B5, `(.L_x_468) ;  /* 0x0000011000057945 */ /* 0x000fe20003800200 */
[----:B0-----:R-:W-:Y:S01]  /*0c10*/  FADD R33, R33, UR11 ;  /* 0x0000000b21217e21 */ /* 0x001fe20008000000 */
[----:B------:R-:W0:Y:S03]  /*0c20*/  LDCU UR11, c[0x3][0x18] ;  /* 0x00c00300ff0b77ac */ /* 0x000e260008000800 */
[----:B------:R-:W1:Y:S01]  /*0c30*/  MUFU.RCP R0, R33 ;  /* 0x0000002100007308 */ /* 0x000e620000001000 */
[----:B0-----:R-:W-:Y:S01]  /*0c40*/  MOV R24, UR11 ;  /* 0x0000000b00187c02 */ /* 0x001fe20008000f00 */
[----:B-1----:R-:W-:-:S06]  /*0c50*/  FFMA R3, -R33, R0, 1 ;  /* 0x3f80000021037423 */ /* 0x002fcc0000000100 */
[----:B------:R-:W0:Y:S01]  /*0c60*/  FCHK P0, R24, R33 ;  /* 0x0000002118007302 */ /* 0x000e220000000000 */
[----:B------:R-:W-:-:S04]  /*0c70*/  FFMA R0, R0, R3, R0 ;  /* 0x0000000300007223 */ /* 0x000fc80000000000 */
[----:B------:R-:W-:-:S04]  /*0c80*/  FFMA R3, R0, UR11, RZ ;  /* 0x0000000b00037c23 */ /* 0x000fc800080000ff */
[----:B------:R-:W-:-:S04]  /*0c90*/  FFMA R2, -R33, R3, UR11 ;  /* 0x0000000b21027e23 */ /* 0x000fc80008000103 */
[----:B------:R-:W-:Y:S01]  /*0ca0*/  FFMA R0, R0, R2, R3 ;  /* 0x0000000200007223 */ /* 0x000fe20000000003 */
[----:B0-----:R-:W-:Y:S06]  /*0cb0*/  @!P0 BRA `(.L_x_469) ;  /* 0x0000000000148947 */ /* 0x001fec0003800000 */
[----:B------:R-:W0:Y:S01]  /*0cc0*/  LDCU UR11, c[0x3][0x18] ;  /* 0x00c00300ff0b77ac */ /* 0x000e220008000800 */
[----:B------:R-:W-:Y:S02]  /*0cd0*/  MOV R3, R33 ;  /* 0x0000002100037202 */ /* 0x000fe40000000f00 */
[----:B------:R-:W-:Y:S02]  /*0ce0*/  MOV R2, 0xd10 ;  /* 0x00000d1000027802 */ /* 0x000fe40000000f00 */
[----:B0-----:R-:W-:-:S07]  /*0cf0*/  MOV R0, UR11 ;  /* 0x0000000b00007c02 */ /* 0x001fce0008000f00 */
[----:B------:R-:W-:Y:S05]  /*0d00*/  CALL.REL.NOINC `($__internal_3_$__cuda_sm3x_div_rn_noftz_f32_slowpath) ;  /* 0x0000005800147944 */ /* 0x000fea0003c00000 */
.L_x_469:
[----:B------:R-:W-:Y:S05]  /*0d10*/  BSYNC.RECONVERGENT B5 ;  /* 0x0000000000057941 */ /* 0x000fea0003800200 */
.L_x_468:
[----:B------:R-:W-:Y:S02]  /*0d20*/  FMNMX R0, R15, R0, PT ;  /* 0x000000000f007209 */ /* 0x000fe40003800000 */
[----:B------:R-:W-:-:S04]  /*0d30*/  FSETP.NE.AND P0, PT, |R32|, +INF , PT ;  /* 0x7f8000002000780b */ /* 0x000fc80003f05200 */
[----:B------:R-:W-:-:S04]  /*0d40*/  FSETP.EQU.OR P0, PT, |R0|, +INF , !P0 ;  /* 0x7f8000000000780b */ /* 0x000fc8000470a600 */
[----:B------:R-:W-:-:S13]  /*0d50*/  FSETP.LEU.OR P0, PT, R32, RZ, P0 ;  /* 0x000000ff2000720b */ /* 0x000fda000070b400 */
[----:B------:R-:W-:Y:S05]  /*0d60*/  @P0 BRA `(.L_x_464) ;  /* 0x0000000000440947 */ /* 0x000fea0003800000 */
[----:B------:R-:W0:Y:S01]  /*0d70*/  MUFU.RCP R3, R32 ;  /* 0x0000002000037308 */ /* 0x000e220000001000 */
[----:B------:R-:W-:Y:S07]  /*0d80*/  BSSY.RECONVERGENT B5, `(.L_x_470) ;  /* 0x000000c000057945 */ /* 0x000fee0003800200 */
[----:B------:R-:W1:Y:S01]  /*0d90*/  FCHK P0, R0, R32 ;  /* 0x0000002000007302 */ /* 0x000e620000000000 */
[----:B0-----:R-:W-:-:S04]  /*0da0*/  FFMA R2, R3, -R32, 1 ;  /* 0x3f80000003027423 */ /* 0x001fc80000000820 */
[----:B------:R-:W-:-:S04]  /*0db0*/  FFMA R3, R3, R2, R3 ;  /* 0x0000000203037223 */ /* 0x000fc80000000003 */
[----:B------:R-:W-:-:S04]  /*0dc0*/  FFMA R23, R0, R3, RZ ;  /* 0x0000000300177223 */ /* 0x000fc800000000ff */
[----:B------:R-:W-:-:S04]  /*0dd0*/  FFMA R2, R23, -R32, R0 ;  /* 0x8000002017027223 */ /* 0x000fc80000000000 */
[----:B------:R-:W-:Y:S01]  /*0de0*/  FFMA R2, R3, R2, R23 ;  /* 0x0000000203027223 */ /* 0x000fe20000000017 */
[----:B-1----:R-:W-:Y:S06]  /*0df0*/  @!P0 BRA `(.L_x_471) ;  /* 0x0000000000108947 */ /* 0x002fec0003800000 */
[----:B------:R-:W-:Y:S02]  /*0e00*/  MOV R3, R32 ;  /* 0x0000002000037202 */ /* 0x000fe40000000f00 */
[----:B------:R-:W-:-:S07]  /*0e10*/  MOV R2, 0xe30 ;  /* 0x00000e3000027802 */ /* 0x000fce0000000f00 */
[----:B------:R-:W-:Y:S05]  /*0e20*/  CALL.REL.NOINC `($__internal_3_$__cuda_sm3x_div_rn_noftz_f32_slowpath) ;  /* 0x0000005400cc7944 */ /* 0x000fea0003c00000 */
[----:B------:R-:W-:-:S07]  /*0e30*/  MOV R2, R0 ;  /* 0x0000000000027202 */ /* 0x000fce0000000f00 */
.L_x_471:
[----:B------:R-:W-:Y:S05]  /*0e40*/  BSYNC.RECONVERGENT B5 ;  /* 0x0000000000057941 */ /* 0x000fea0003800200 */
.L_x_470:
[-C--:B------:R-:W-:Y:S01]  /*0e50*/  FFMA R10, R27, R2.reuse, R10 ;  /* 0x000000021b0a7223 */ /* 0x080fe2000000000a */
[-C--:B------:R-:W-:Y:S01]  /*0e60*/  FFMA R9, R26, R2.reuse, R9 ;  /* 0x000000021a097223 */ /* 0x080fe20000000009 */
[----:B------:R-:W-:-:S07]  /*0e70*/  FFMA R8, R25, R2, R8 ;  /* 0x0000000219087223 */ /* 0x000fce0000000008 */
.L_x_464:
[----:B------:R-:W-:Y:S05]  /*0e80*/  BSYNC.RECONVERGENT B4 ;  /* 0x0000000000047941 */ /* 0x000fea0003800200 */
.L_x_463:
[----:B------:R-:W-:Y:S02]  /*0e90*/  ISETP.NE.AND P0, PT, R22, 0x1, PT ;  /* 0x000000011600780c */ /* 0x000fe40003f05270 */
[----:B------:R-:W-:-:S11]  /*0ea0*/  IADD3 R26, PT, PT, R20, 0x1, RZ ;  /* 0x00000001141a7810 */ /* 0x000fd60007ffe0ff */
[----:B------:R-:W-:Y:S05]  /*0eb0*/  @!P0 BRA `(.L_x_462) ;  /* 0x0000000800888947 */ /* 0x000fea0003800000 */
        /* <DEDUP_REMOVED lines=32> */
.L_x_475:
[----:B-1----:R-:W-:Y:S01]  /*10c0*/  FMUL.FTZ R32, R33, R0 ;  /* 0x0000000021207220 */ /* 0x002fe20000410000 */
[----:B------:R-:W-:-:S03]  /*10d0*/  FMUL.FTZ R0, R0, 0.5 ;  /* 0x3f00000000007820 */ /* 0x000fc60000410000 */
[----:B------:R-:W-:-:S04]  /*10e0*/  FFMA R3, -R32, R32, R33 ;  /* 0x0000002020037223 */ /* 0x000fc80000000121 */
[----:B------:R-:W-:-:S07]  /*10f0*/  FFMA R32, R3, R0, R32 ;  /* 0x0000000003207223 */ /* 0x000fce0000000020 */
.L_x_476:
[----:B------:R-:W-:Y:S05]  /*1100*/  BSYNC.RECONVERGENT B2 ;  /* 0x0000000000027941 */ /* 0x000fea0003800200 */
.L_x_474:
        /* <DEDUP_REMOVED lines=18> */
.L_x_478:
[----:B------:R-:W-:Y:S05]  /*1230*/  BSYNC.RECONVERGENT B5 ;  /* 0x0000000000057941 */ /* 0x000fea0003800200 */
.L_x_477:
        /* <DEDUP_REMOVED lines=18> */
.L_x_480:
[----:B------:R-:W-:Y:S05]  /*1360*/  BSYNC.RECONVERGENT B5 ;  /* 0x0000000000057941 */ /* 0x000fea0003800200 */
.L_x_479:
[-C--:B------:R-:W-:Y:S01]  /*1370*/  FFMA R10, R27, R2.reuse, R10 ;  /* 0x000000021b0a7223 */ /* 0x080fe2000000000a */
[-C--:B------:R-:W-:Y:S01]  /*1380*/  FFMA R9, R26, R2.reuse, R9 ;  /* 0x000000021a097223 */ /* 0x080fe20000000009 */
[----:B------:R-:W-:-:S07]  /*1390*/  FFMA R8, R25, R2, R8 ;  /* 0x0000000219087223 */ /* 0x000fce0000000008 */
.L_x_473:
[----:B------:R-:W-:Y:S05]  /*13a0*/  BSYNC.RECONVERGENT B4 ;  /* 0x0000000000047941 */ /* 0x000fea0003800200 */
.L_x_472:
        /* <DEDUP_REMOVED lines=35> */
.L_x_484:
[----:B-1----:R-:W-:Y:S01]  /*15e0*/  FMUL.FTZ R22, R31, R0 ;  /* 0x000000001f167220 */ /* 0x002fe20000410000 */
[----:B------:R-:W-:-:S03]  /*15f0*/  FMUL.FTZ R0, R0, 0.5 ;  /* 0x3f00000000007820 */ /* 0x000fc60000410000 */
[----:B------:R-:W-:-:S04]  /*1600*/  FFMA R3, -R22, R22, R31 ;  /* 0x0000001616037223 */ /* 0x000fc8000000011f */
[----:B------:R-:W-:-:S07]  /*1610*/  FFMA R22, R3, R0, R22 ;  /* 0x0000000003167223 */ /* 0x000fce0000000016 */
.L_x_485:
[----:B------:R-:W-:Y:S05]  /*1620*/  BSYNC.RECONVERGENT B2 ;  /* 0x0000000000027941 */ /* 0x000fea0003800200 */
.L_x_483:
        /* <DEDUP_REMOVED lines=18> */
.L_x_487:
[----:B------:R-:W-:Y:S05]  /*1750*/  BSYNC.RECONVERGENT B5 ;  /* 0x0000000000057941 */ /* 0x000fea0003800200 */
.L_x_486:
        /* <DEDUP_REMOVED lines=18> */
.L_x_489:
[----:B------:R-:W-:Y:S05]  /*1880*/  BSYNC.RECONVERGENT B5 ;  /* 0x0000000000057941 */ /* 0x000fea0003800200 */
.L_x_488:
[-C--:B------:R-:W-:Y:S01]  /*1890*/  FFMA R10, R25, R2.reuse, R10 ;  /* 0x00000002190a7223 */ /* 0x080fe2000000000a */
[-C--:B------:R-:W-:Y:S01]  /*18a0*/  FFMA R9, R18, R2.reuse, R9 ;  /* 0x0000000212097223 */ /* 0x080fe20000000009 */
[----:B------:R-:W-:-:S07]  /*18b0*/  FFMA R8, R19, R2, R8 ;  /* 0x0000000213087223 */ /* 0x000fce0000000008 */
.L_x_482:
[----:B------:R-:W-:Y:S05]  /*18c0*/  BSYNC.RECONVERGENT B4 ;  /* 0x0000000000047941 */ /* 0x000fea0003800200 */
.L_x_481:
[----:B------:R-:W-:-:S07]  /*18d0*/  IADD3 R26, PT, PT, R20, 0x3, RZ ;  /* 0x00000003141a7810 */ /* 0x000fce0007ffe0ff */
.L_x_462:
[----:B------:R-:W-:Y:S05]  /*18e0*/  BSYNC.RECONVERGENT B0 ;  /* 0x0000000000007941 */ /* 0x000fea0003800200 */
.L_x_461:
[----:B------:R-:W-:-:S04]  /*18f0*/  IADD3 R0, PT, PT, R20, -R21, RZ ;  /* 0x8000001514007210 */ /* 0x000fc80007ffe0ff */
[----:B------:R-:W-:-:S13]  /*1900*/  ISETP.GT.U32.AND P0, PT, R0, -0x4, PT ;  /* 0xfffffffc0000780c */ /* 0x000fda0003f04070 */
[----:B------:R-:W-:Y:S05]  /*1910*/  @P0 BRA `(.L_x_460) ;  /* 0x0000001000f00947 */ /* 0x000fea0003800000 */
[----:B------:R-:W-:-:S07]  /*1920*/  IADD3 R20, PT, PT, -R21, R26, RZ ;  /* 0x0000001a15147210 */ /* 0x000fce0007ffe1ff */
.L_x_526:
[----:B------:R-:W-:Y:S02]  /*1930*/  MOV R32, UR4 ;  /* 0x0000000400207c02 */ /* 0x000fe40008000f00 */
[----:B------:R-:W-:-:S03]  /*1940*/  MOV R33, UR5 ;  /* 0x0000000500217c02 */ /* 0x000fc60008000f00 */
[----:B------:R-:W-:-:S05]  /*1950*/  IMAD.WIDE R32, R26, 0x4, R32 ;  /* 0x000000041a207825 */ /* 0x000fca00078e0220 */
[----:B------:R-:W2:Y:S01]  /*1960*/  LDG.E.CONSTANT R21, desc[UR6][R32.64+-0x8] ;  /* 0xfffff80620157981 */ /* 0x000ea2000c1e9900 */
[----:B------:R-:W-:Y:S01]  /*1970*/  IADD3 R20, PT, PT, R20, 0x4, RZ ;  /* 0x0000000414147810 */ /* 0x000fe20007ffe0ff */
[----:B------:R-:W-:Y:S03]  /*1980*/  BSSY.RECONVERGENT B0, `(.L_x_490) ;  /* 0x000004c000007945 */ /* 0x000fe60003800200 */
[----:B------:R-:W-:Y:S02]  /*1990*/  ISETP.NE.AND P3, PT, R20, RZ, PT ;  /* 0x000000ff1400720c */ /* 0x000fe40003f65270 */
        /* <DEDUP_REMOVED lines=30> */
.L_x_493:
[----:B-1----:R-:W-:Y:S01]  /*1b80*/  FMUL.FTZ R22, R27, R0 ;  /* 0x000000001b167220 */ /* 0x002fe20000410000 */
[----:B------:R-:W-:-:S03]  /*1b90*/  FMUL.FTZ R0, R0, 0.5 ;  /* 0x3f00000000007820 */ /* 0x000fc60000410000 */
[----:B------:R-:W-:-:S04]  /*1ba0*/  FFMA R3, -R22, R22, R27 ;  /* 0x0000001616037223 */ /* 0x000fc8000000011b */
[----:B------:R-:W-:-:S07]  /*1bb0*/  FFMA R22, R3, R0, R22 ;  /* 0x0000000003167223 */ /* 0x000fce0000000016 */
.L_x_494:
[----:B------:R-:W-:Y:S05]  /*1bc0*/  BSYNC.RECONVERGENT B2 ;  /* 0x0000000000027941 */ /* 0x000fea0003800200 */
.L_x_492:
[----:B------:R-:W-:Y:S01]  /*1bd0*/  FADD R27, R27, UR13 ;  /* 0x0000000d1b1b7e21 */ /* 0x000fe20008000000 */
[----:B------:R-:W-:Y:S01]  /*1be0*/  MOV R24, UR14 ;  /* 0x0000000e00187c02 */ /* 0x000fe20008000f00 */
[----:B------:R-:W-:Y:S02]  /*1bf0*/  BSSY.RECONVERGENT B4, `(.L_x_495) ;  /* 0x000000e000047945 */ /* 0x000fe40003800200 */
[----:B------:R-:W0:Y:S08]  /*1c00*/  MUFU.RCP R0, R27 ;  /* 0x0000001b00007308 */ /* 0x000e300000001000 */
[----:B------:R-:W1:Y:S01]  /*1c10*/  FCHK P0, R24, R27 ;  /* 0x0000001b18007302 */ /* 0x000e620000000000 */
[----:B0-----:R-:W-:-:S04]  /*1c20*/  FFMA R3, -R27, R0, 1 ;  /* 0x3f8000001b037423 */ /* 0x001fc80000000100 */
[----:B------:R-:W-:-:S04]  /*1c30*/  FFMA R0, R0, R3, R0 ;  /* 0x0000000300007223 */ /* 0x000fc80000000000 */
[----:B------:R-:W-:-:S04]  /*1c40*/  FFMA R3, R0, UR14, RZ ;  /* 0x0000000e00037c23 */ /* 0x000fc800080000ff */
[----:B------:R-:W-:-:S04]  /*1c50*/  FFMA R2, -R27, R3, UR14 ;  /* 0x0000000e1b027e23 */ /* 0x000fc80008000103 */
[----:B------:R-:W-:Y:S01]  /*1c60*/  FFMA R0, R0, R2, R3 ;  /* 0x0000000200007223 */ /* 0x000fe20000000003 */
[----:B-1----:R-:W-:Y:S06]  /*1c70*/  @!P0 BRA `(.L_x_496) ;  /* 0x0000000000148947 */ /* 0x002fec0003800000 */
[----:B------:R-:W0:Y:S01]  /*1c80*/  LDCU UR11, c[0x3][0x18] ;  /* 0x00c00300ff0b77ac */ /* 0x000e220008000800 */
[----:B------:R-:W-:Y:S02]  /*1c90*/  MOV R3, R27 ;  /* 0x0000001b00037202 */ /* 0x000fe40000000f00 */
[----:B------:R-:W-:Y:S02]  /*1ca0*/  MOV R2, 0x1cd0 ;  /* 0x00001cd000027802 */ /* 0x000fe40000000f00 */
[----:B0-----:R-:W-:-:S07]  /*1cb0*/  MOV R0, UR11 ;  /* 0x0000000b00007c02 */ /* 0x001fce0008000f00 */
[----:B------:R-:W-:Y:S05]  /*1cc0*/  CALL.REL.NOINC `($__internal_3_$__cuda_sm3x_div_rn_noftz_f32_slowpath) ;  /* 0x0000004800247944 */ /* 0x000fea0003c00000 */
.L_x_496:
[----:B------:R-:W-:Y:S05]  /*1cd0*/  BSYNC.RECONVERGENT B4 ;  /* 0x0000000000047941 */ /* 0x000fea0003800200 */
.L_x_495:
        /* <DEDUP_REMOVED lines=18> */
.L_x_498:
[----:B------:R-:W-:Y:S05]  /*1e00*/  BSYNC.RECONVERGENT B4 ;  /* 0x0000000000047941 */ /* 0x000fea0003800200 */
.L_x_497:
[-C--:B------:R-:W-:Y:S01]  /*1e10*/  FFMA R10, R21, R2.reuse, R10 ;  /* 0x00000002150a7223 */ /* 0x080fe2000000000a */
[-C--:B------:R-:W-:Y:S01]  /*1e20*/  FFMA R9, R18, R2.reuse, R9 ;  /* 0x0000000212097223 */ /* 0x080fe20000000009 */
[----:B------:R-:W-:-:S07]  /*1e30*/  FFMA R8, R19, R2, R8 ;  /* 0x0000000213087223 */ /* 0x000fce0000000008 */
.L_x_491:
[----:B------:R-:W-:Y:S05]  /*1e40*/  BSYNC.RECONVERGENT B0 ;  /* 0x0000000000007941 */ /* 0x000fea0003800200 */
.L_x_490:
        /* <DEDUP_REMOVED lines=32> */
.L_x_502:
[----:B-1----:R-:W-:Y:S01]  /*2050*/  FMUL.FTZ R22, R27, R0 ;  /* 0x000000001b167220 */ /* 0x002fe20000410000 */
[----:B------:R-:W-:-:S03]  /*2060*/  FMUL.FTZ R0, R0, 0.5 ;  /* 0x3f00000000007820 */ /* 0x000fc60000410000 */
[----:B------:R-:W-:-:S04]  /*2070*/  FFMA R3, -R22, R22, R27 ;  /* 0x0000001616037223 */ /* 0x000fc8000000011b */
[----:B------:R-:W-:-:S07]  /*2080*/  FFMA R22, R3, R0, R22 ;  /* 0x0000000003167223 */ /* 0x000fce0000000016 */
.L_x_503:
[----:B------:R-:W-:Y:S05]  /*2090*/  BSYNC.RECONVERGENT B2 ;  /* 0x0000000000027941 */ /* 0x000fea0003800200 */
.L_x_501:
        /* <DEDUP_REMOVED lines=16> */
.L_x_505:
[----:B------:R-:W-:Y:S05]  /*21a0*/  BSYNC.RECONVERGENT B4 ;  /* 0x0000000000047941 */ /* 0x000fea0003800200 */
.L_x_504:
        /* <DEDUP_REMOVED lines=18> */
.L_x_507:
[----:B------:R-:W-:Y:S05]  /*22d0*/  BSYNC.RECONVERGENT B4 ;  /* 0x0000000000047941 */ /* 0x000fea0003800200 */
.L_x_506:
[-C--:B------:R-:W-:Y:S01]  /*22e0*/  FFMA R10, R21, R2.reuse, R10 ;  /* 0x00000002150a7223 */ /* 0x080fe2000000000a */
[-C--:B------:R-:W-:Y:S01]  /*22f0*/  FFMA R9, R18, R2.reuse, R9 ;  /* 0x0000000212097223 */ /* 0x080fe20000000009 */
[----:B------:R-:W-:-:S07]  /*2300*/  FFMA R8, R19, R2, R8 ;  /* 0x0000000213087223 */ /* 0x000fce0000000008 */
.L_x_500:
[----:B------:R-:W-:Y:S05]  /*2310*/  BSYNC.RECONVERGENT B0 ;  /* 0x0000000000007941 */ /* 0x000fea0003800200 */
.L_x_499:
        /* <DEDUP_REMOVED lines=32> */
.L_x_511:
[----:B-1----:R-:W-:Y:S01]  /*2520*/  FMUL.FTZ R22, R27, R0 ;  /* 0x000000001b167220 */ /* 0x002fe20000410000 */
[----:B------:R-:W-:-:S03]  /*2530*/  FMUL.FTZ R0, R0, 0.5 ;  /* 0x3f00000000007820 */ /* 0x000fc60000410000 */
[----:B------:R-:W-:-:S04]  /*2540*/  FFMA R3, -R22, R22, R27 ;  /* 0x0000001616037223 */ /* 0x000fc8000000011b */
[----:B------:R-:W-:-:S07]  /*2550*/  FFMA R22, R3, R0, R22 ;  /* 0x0000000003167223 */ /* 0x000fce0000000016 */
.L_x_512:
[----:B------:R-:W-:Y:S05]  /*2560*/  BSYNC.RECONVERGENT B2 ;  /* 0x0000000000027941 */ /* 0x000fea0003800200 */
.L_x_510:
        /* <DEDUP_REMOVED lines=16> */
.L_x_514:
[----:B------:R-:W-:Y:S05]  /*2670*/  BSYNC.RECONVERGENT B4 ;  /* 0x0000000000047941 */ /* 0x000fea0003800200 */
.L_x_513:
        /* <DEDUP_REMOVED lines=18> */
.L_x_516:
[----:B------:R-:W-:Y:S05]  /*27a0*/  BSYNC.RECONVERGENT B4 ;  /* 0x0000000000047941 */ /* 0x000fea0003800200 */
.L_x_515:
[-C--:B------:R-:W-:Y:S01]  /*27b0*/  FFMA R10, R21, R2.reuse, R10 ;  /* 0x00000002150a7223 */ /* 0x080fe2000000000a */
[-C--:B------:R-:W-:Y:S01]  /*27c0*/  FFMA R9, R18, R2.reuse, R9 ;  /* 0x0000000212097223 */ /* 0x080fe20000000009 */
[----:B------:R-:W-:-:S07]  /*27d0*/  FFMA R8, R19, R2, R8 ;  /* 0x0000000213087223 */ /* 0x000fce0000000008 */
.L_x_509:
[----:B------:R-:W-:Y:S05]  /*27e0*/  BSYNC.RECONVERGENT B0 ;  /* 0x0000000000007941 */ /* 0x000fea0003800200 */
.L_x_508:
        /* <DEDUP_REMOVED lines=32> */
.L_x_520:
[----:B-1----:R-:W-:Y:S01]  /*29f0*/  FMUL.FTZ R22, R27, R0 ;  /* 0x000000001b167220 */ /* 0x002fe20000410000 */
[----:B------:R-:W-:-:S03]  /*2a00*/  FMUL.FTZ R0, R0, 0.5 ;  /* 0x3f00000000007820 */ /* 0x000fc60000410000 */
[----:B------:R-:W-:-:S04]  /*2a10*/  FFMA R3, -R22, R22, R27 ;  /* 0x0000001616037223 */ /* 0x000fc8000000011b */
[----:B------:R-:W-:-:S07]  /*2a20*/  FFMA R22, R3, R0, R22 ;  /* 0x0000000003167223 */ /* 0x000fce0000000016 */
.L_x_521:
[----:B------:R-:W-:Y:S05]  /*2a30*/  BSYNC.RECONVERGENT B2 ;  /* 0x0000000000027941 */ /* 0x000fea0003800200 */
.L_x_519:
        /* <DEDUP_REMOVED lines=16> */
.L_x_523:
[----:B------:R-:W-:Y:S05]  /*2b40*/  BSYNC.RECONVERGENT B4 ;  /* 0x0000000000047941 */ /* 0x000fea0003800200 */
.L_x_522:
        /* <DEDUP_REMOVED lines=18> */
.L_x_525:
[----:B------:R-:W-:Y:S05]  /*2c70*/  BSYNC.RECONVERGENT B4 ;  /* 0x0000000000047941 */ /* 0x000fea0003800200 */
.L_x_524:
[-C--:B------:R-:W-:Y:S01]  /*2c80*/  FFMA R10, R21, R2.reuse, R10 ;  /* 0x00000002150a7223 */ /* 0x080fe2000000000a */
[-C--:B------:R-:W-:Y:S01]  /*2c90*/  FFMA R9, R18, R2.reuse, R9 ;  /* 0x0000000212097223 */ /* 0x080fe20000000009 */
[----:B------:R-:W-:-:S07]  /*2ca0*/  FFMA R8, R19, R2, R8 ;  /* 0x0000000213087223 */ /* 0x000fce0000000008 */
.L_x_518:
[----:B------:R-:W-:Y:S05]  /*2cb0*/  BSYNC.RECONVERGENT B0 ;  /* 0x0000000000007941 */ /* 0x000fea0003800200 */
.L_x_517:
[----:B------:R-:W-:Y:S01]  /*2cc0*/  IADD3 R26, PT, PT, R26, 0x4, RZ ;  /* 0x000000041a1a7810 */ /* 0x000fe20007ffe0ff */
[----:B------:R-:W-:Y:S06]  /*2cd0*/  @P3 BRA `(.L_x_526) ;  /* 0xffffffec00143947 */ /* 0x000fec000383ffff */
.L_x_460:
[----:B------:R-:W-:Y:S05]  /*2ce0*/  BSYNC.RECONVERGENT B1 ;  /* 0x0000000000017941 */ /* 0x000fea0003800200 */
.L_x_459:
[----:B------:R-:W-:Y:S05]  /*2cf0*/  BRA.U UP2, `(.L_x_527) ;  /* 0xffffffd902bc7547 */ /* 0x000fea000b83ffff */
[----:B------:R-:W-:Y:S05]  /*2d00*/  BRA.U UP1, `(.L_x_528) ;  /* 0xffffffd901987547 */ /* 0x000fea000b83ffff */
[----:B------:R-:W-:Y:S05]  /*2d10*/  BRA.U UP0, `(.L_x_529) ;  /* 0xffffffd900787547 */ /* 0x000fea000b83ffff */
.L_x_458:
[----:B------:R-:W0:Y:S02]  /*2d20*/  LDC R0, c[0x3][0x34] ;  /* 0x00c00d00ff007b82 */ /* 0x000e240000000800 */
[----:B0-----:R-:W-:-:S13]  /*2d30*/  LOP3.LUT P0, RZ, R0, 0x2, RZ, 0xc0, !PT ;  /* 0x0000000200ff7812 */ /* 0x001fda000780c0ff */
[----:B------:R-:W-:Y:S05]  /*2d40*/  @!P0 BRA `(.L_x_530) ;  /* 0x0000002800f48947 */ /* 0x000fea0003800000 */
[----:B------:R-:W0:Y:S01]  /*2d50*/  LDC.64 R12, c[0x0][0x400] ;  /* 0x00010000ff0c7b82 */ /* 0x000e220000000a00 */
[----:B------:R-:W-:-:S07]  /*2d60*/  SHF.R.U32.HI R0, RZ, 0x6, R0 ;  /* 0x00000006ff007819 */ /* 0x000fce0000011600 */
[----:B------:R-:W1:Y:S01]  /*2d70*/  LDC.64 R2, c[0x0][0x3e0] ;  /* 0x0000f800ff027b82 */ /* 0x000e620000000a00 */
[----:B------:R-:W-:Y:S01]  /*2d80*/  LOP3.LUT R0, R0, 0x1, RZ, 0xc0, !PT ;  /* 0x0000000100007812 */ /* 0x000fe200078ec0ff */
[----:B------:R-:W-:Y:S01]  /*2d90*/  HFMA2 R16, -RZ, RZ, 0, 0 ;  /* 0x00000000ff107431 */ /* 0x000fe200000001ff */
[----:B------:R-:W2:Y:S02]  /*2da0*/  LDCU UR4, c[0x3][0x10] ;  /* 0x00c00200ff0477ac */ /* 0x000ea40008000800 */
[----:B------:R-:W-:Y:S01]  /*2db0*/  ISETP.NE.U32.AND P0, PT, R0, 0x1, PT ;  /* 0x000000010000780c */ /* 0x000fe20003f05070 */
[----:B------:R-:W3:Y:S01]  /*2dc0*/  LDCU UR8, c[0x3][0x10] ;  /* 0x00c00200ff0877ac */ /* 0x000ee20008000800 */
[----:B------:R-:W4:Y:S01]  /*2dd0*/  LDCU.64 UR10, c[0x3][0x10] ;  /* 0x00c00200ff0a77ac */ /* 0x000f220008000a00 */
[----:B------:R-:W0:Y:S02]  /*2de0*/  LDCU.64 UR12, c[0x3][0x10] ;  /* 0x00c00200ff0c77ac */ /* 0x000e240008000a00 */
[----:B0-----:R-:W-:-:S04]  /*2df0*/  ISETP.NE.U32.AND P1, PT, R12, RZ, PT ;  /* 0x000000ff0c00720c */ /* 0x001fc80003f25070 */
[----:B------:R-:W-:Y:S01]  /*2e00*/  ISETP.NE.AND.EX P0, PT, R13, RZ, !P0, P1 ;  /* 0x000000ff0d00720c */ /* 0x000fe20004705310 */
[----:B-1----:R-:W-:-:S05]  /*2e10*/  IMAD.WIDE R2, R4, 0x4, R2 ;  /* 0x0000000404027825 */ /* 0x002fca00078e0202 */
[----:B------:R-:W2:Y:S07]  /*2e20*/  LDG.E.CONSTANT R12, desc[UR6][R2.64] ;  /* 0x00000006020c7981 */ /* 0x000eae000c1e9900 */
[----:B------:R-:W0:Y:S01]  /*2e30*/  @P0 LDC.64 R14, c[0x0][0x400] ;  /* 0x00010000ff0e0b82 */ /* 0x000e220000000a00 */
[----:B------:R-:W2:Y:S01]  /*2e40*/  LDG.E.CONSTANT R11, desc[UR6][R2.64+0x4] ;  /* 0x00000406020b7981 */ /* 0x000ea2000c1e9900 */
[----:B0-----:R-:W-:-:S05]  /*2e50*/  @P0 IMAD.WIDE R14, R4, 0x4, R14 ;  /* 0x00000004040e0825 */ /* 0x001fca00078e020e */
[----:B------:R0:W5:Y:S01]  /*2e60*/  @P0 LDG.E.CONSTANT R16, desc[UR6][R14.64] ;  /* 0x000000060e100981 */ /* 0x000162000c1e9900 */
[----:B------:R-:W-:Y:S01]  /*2e70*/  BSSY.RECONVERGENT B0, `(.L_x_530) ;  /* 0x00002aa000007945 */ /* 0x000fe20003800200 */
[----:B--2---:R-:W-:-:S13]  /*2e80*/  ISETP.GE.AND P1, PT, R12, R11, PT ;  /* 0x0000000b0c00720c */ /* 0x004fda0003f26270 */
[----:B0--34-:R-:W-:Y:S05]  /*2e90*/  @P1 BRA `(.L_x_531) ;  /* 0x00000028009c1947 */ /* 0x019fea0003800000 */
[----:B------:R-:W-:Y:S05]  /*2ea0*/  @!P0 BRA `(.L_x_532) ;  /* 0x0000001400cc8947 */ /* 0x000fea0003800000 */
[----:B------:R-:W-:Y:S01]  /*2eb0*/  IADD3 R0, PT, PT, -R12, R11, RZ ;  /* 0x0000000b0c007210 */ /* 0x000fe20007ffe1ff */
[----:B------:R-:W-:Y:S01]  /*2ec0*/  BSSY.RECONVERGENT B1, `(.L_x_533) ;  /* 0x0000051000017945 */ /* 0x000fe20003800200 */
[----:B------:R-:W-:Y:S02]  /*2ed0*/  MOV R14, R12 ;  /* 0x0000000c000e7202 */ /* 0x000fe40000000f00 */
[----:B------:R-:W-:-:S13]  /*2ee0*/  LOP3.LUT P0, R0, R0, 0x3, RZ, 0xc0, !PT ;  /* 0x0000000300007812 */ /* 0x000fda000780c0ff */
[----:B------:R-:W-:Y:S05]  /*2ef0*/  @!P0 BRA `(.L_x_534) ;  /* 0x0000000400348947 */ /* 0x000fea0003800000 */
[----:B------:R-:W0:Y:S01]  /*2f00*/  LDC.64 R26, c[0x0][0x390] ;  /* 0x0000e400ff1a7b82 */ /* 0x000e220000000a00 */
[----:B------:R-:W-:Y:S02]  /*2f10*/  IADD3 R17, PT, PT, -R0, RZ, RZ ;  /* 0x000000ff00117210 */ /* 0x000fe40007ffe1ff */
[----:B------:R-:W-:-:S05]  /*2f20*/  MOV R14, R12 ;  /* 0x0000000c000e7202 */ /* 0x000fca0000000f00 */
[----:B------:R-:W1:Y:S02]  /*2f30*/  LDC.64 R20, c[0x0][0x400] ;  /* 0x00010000ff147b82 */ /* 0x000e640000000a00 */
.L_x_542:
[----:B------:R-:W2:Y:S08]  /*2f40*/  LDC.64 R24, c[0x0][0x3e8] ;  /* 0x0000fa00ff187b82 */ /* 0x000eb00000000a00 */
[----:B------:R-:W3:Y:S08]  /*2f50*/  LDC.64 R28, c[0x0][0x388] ;  /* 0x0000e200ff1c7b82 */ /* 0x000ef00000000a00 */
[----:B------:R-:W4:Y:S01]  /*2f60*/  LDC.64 R2, c[0x0][0x380] ;  /* 0x0000e000ff027b82 */ /* 0x000f220000000a00 */
[----:B--2---:R-:W-:-:S05]  /*2f70*/  IMAD.WIDE R24, R14, 0x4, R24 ;  /* 0x000000040e187825 */ /* 0x004fca00078e0218 */
[----:B------:R-:W3:Y:S02]  /*2f80*/  LDG.E.CONSTANT R19, desc[UR6][R24.64] ;  /* 0x0000000618137981 */ /* 0x000ee4000c1e9900 */
[----:B---3--:R-:W-:-:S04]  /*2f90*/  IMAD.WIDE R28, R19, 0x4, R28 ;  /* 0x00000004131c7825 */ /* 0x008fc800078e021c */
[C---:B----4-:R-:W-:Y:S02]  /*2fa0*/  IMAD.WIDE R2, R19.reuse, 0x4, R2 ;  /* 0x0000000413027825 */ /* 0x050fe400078e0202 */
[----:B------:R-:W2:Y:S02]  /*2fb0*/  LDG.E.CONSTANT R29, desc[UR6][R28.64] ;  /* 0x000000061c1d7981 */ /* 0x000ea4000c1e9900 */
[----:B0-----:R-:W-:Y:S02]  /*2fc0*/  IMAD.WIDE R22, R19, 0x4, R26 ;  /* 0x0000000413167825 */ /* 0x001fe400078e021a */
[----:B------:R-:W3:Y:S04]  /*2fd0*/  LDG.E.CONSTANT R2, desc[UR6][R2.64] ;  /* 0x0000000602027981 */ /* 0x000ee8000c1e9900 */
[----:B------:R-:W4:Y:S01]  /*2fe0*/  LDG.E.CONSTANT R22, desc[UR6][R22.64] ;  /* 0x0000000616167981 */ /* 0x000f22000c1e9900 */
[----:B------:R-:W-:Y:S01]  /*2ff0*/  IADD3 R17, PT, PT, R17, 0x1, RZ ;  /* 0x0000000111117810 */ /* 0x000fe20007ffe0ff */
[----:B------:R-:W-:Y:S03]  /*3000*/  BSSY.RECONVERGENT B2, `(.L_x_535) ;  /* 0x0000014000027945 */ /* 0x000fe60003800200 */
[----:B------:R-:W-:Y:S01]  /*3010*/  ISETP.NE.AND P1, PT, R17, RZ, PT ;  /* 0x000000ff1100720c */ /* 0x000fe20003f25270 */
[----:B--2--5:R-:W-:Y:S01]  /*3020*/  FADD R18, -R6, R29 ;  /* 0x0000001d06127221 */ /* 0x024fe20000000100 */
[----:B---3--:R-:W-:-:S03]  /*3030*/  FADD R15, -R5, R2 ;  /* 0x00000002050f7221 */ /* 0x008fc60000000100 */
[----:B------:R-:W-:Y:S01]  /*3040*/  FMUL R0, R18, R18 ;  /* 0x0000001212007220 */ /* 0x000fe20000400000 */
[----:B----4-:R-:W-:-:S03]  /*3050*/  FADD R13, -R7, R22 ;  /* 0x00000016070d7221 */ /* 0x010fc60000000100 */
[----:B------:R-:W-:-:S04]  /*3060*/  FFMA R0, R15, R15, R0 ;  /* 0x0000000f0f007223 */ /* 0x000fc80000000000 */
[----:B------:R-:W-:-:S04]  /*3070*/  FFMA R25, R13, R13, R0 ;  /* 0x0000000d0d197223 */ /* 0x000fc80000000000 */
[----:B------:R0:W2:Y:S01]  /*3080*/  MUFU.RSQ R24, R25 ;  /* 0x0000001900187308 */ /* 0x0000a20000001400 */
[----:B------:R-:W-:-:S04]  /*3090*/  IADD3 R0, PT, PT, R25, -0xd000000, RZ ;  /* 0xf300000019007810 */ /* 0x000fc80007ffe0ff */
[----:B------:R-:W-:-:S13]  /*30a0*/  ISETP.GT.U32.AND P0, PT, R0, 0x727fffff, PT ;  /* 0x727fffff0000780c */ /* 0x000fda0003f04070 */
[----:B0-2---:R-:W-:Y:S05]  /*30b0*/  @!P0 BRA `(.L_x_536) ;  /* 0x0000000000108947 */ /* 0x005fea0003800000 */
[----:B------:R-:W-:Y:S02]  /*30c0*/  MOV R2, R25 ;  /* 0x0000001900027202 */ /* 0x000fe40000000f00 */
[----:B------:R-:W-:-:S07]  /*30d0*/  MOV R0, 0x30f0 ;  /* 0x000030f000007802 */ /* 0x000fce0000000f00 */
[----:B-1----:R-:W-:Y:S05]  /*30e0*/  CALL.REL.NOINC `($__internal_2_$__cuda_sm20_sqrt_rn_f32_slowpath) ;  /* 0x0000003000c47944 */ /* 0x002fea0003c00000 */
[----:B------:R-:W-:Y:S05]  /*30f0*/  BRA `(.L_x_537) ;  /* 0x0000000000107947 */ /* 0x000fea0003800000 */
.L_x_536:
[----:B------:R-:W-:Y:S01]  /*3100*/  FMUL.FTZ R28, R25, R24 ;  /* 0x00000018191c7220 */ /* 0x000fe20000410000 */
[----:B------:R-:W-:-:S03]  /*3110*/  FMUL.FTZ R0, R24, 0.5 ;  /* 0x3f00000018007820 */ /* 0x000fc60000410000 */
[----:B------:R-:W-:-:S04]  /*3120*/  FFMA R3, -R28, R28, R25 ;  /* 0x0000001c1c037223 */ /* 0x000fc80000000119 */
[----:B------:R-:W-:-:S07]  /*3130*/  FFMA R28, R3, R0, R28 ;  /* 0x00000000031c7223 */ /* 0x000fce000000001c */
.L_x_537:
[----:B------:R-:W-:Y:S05]  /*3140*/  BSYNC.RECONVERGENT B2 ;  /* 0x0000000000027941 */ /* 0x000fea0003800200 */
.L_x_535:
[----:B------:R-:W-:Y:S01]  /*3150*/  FSETP.GT.AND P0, PT, R28, 9.9999999747524270788e-07, PT ;  /* 0x358637bd1c00780b */ /* 0x000fe20003f04000 */
[----:B------:R-:W-:-:S12]  /*3160*/  BSSY.RECONVERGENT B4, `(.L_x_538) ;  /* 0x0000024000047945 */ /* 0x000fd80003800200 */
[----:B------:R-:W-:Y:S05]  /*3170*/  @!P0 BRA `(.L_x_539) ;  /* 0x0000000000888947 */ /* 0x000fea0003800000 */
[----:B-1----:R-:W-:Y:S01]  /*3180*/  IMAD.WIDE R2, R19, 0x4, R20 ;  /* 0x0000000413027825 */ /* 0x002fe200078e0214 */
[----:B------:R-:W0:Y:S05]  /*3190*/  LDC.64 R22, c[0x0][0x3f0] ;  /* 0x0000fc00ff167b82 */ /* 0x000e2a0000000a00 */
[----:B------:R1:W2:Y:S01]  /*31a0*/  LDG.E.CONSTANT R3, desc[UR6][R2.64] ;  /* 0x0000000602037981 */ /* 0x0002a2000c1e9900 */
[----:B0-----:R-:W-:-:S06]  /*31b0*/  IMAD.WIDE R22, R14, 0x4, R22 ;  /* 0x000000040e167825 */ /* 0x001fcc00078e0216 */
[----:B------:R-:W3:Y:S01]  /*31c0*/  LDG.E.CONSTANT R23, desc[UR6][R22.64] ;  /* 0x0000000616177981 */ /* 0x000ee2000c1e9900 */
[----:B------:R-:W0:Y:S01]  /*31d0*/  LDCU UR5, c[0x3][0x14] ;  /* 0x00c00280ff0577ac */ /* 0x000e220008000800 */
[----:B------:R-:W1:Y:S01]  /*31e0*/  MUFU.RCP R19, R28 ;  /* 0x0000001c00137308 */ /* 0x000e620000001000 */
[----:B------:R-:W-:Y:S01]  /*31f0*/  BSSY.RECONVERGENT B5, `(.L_x_540) ;  /* 0x0000017000057945 */ /* 0x000fe20003800200 */
[----:B-1----:R-:W-:-:S04]  /*3200*/  FFMA R2, R19, -R28, 1 ;  /* 0x3f80000013027423 */ /* 0x002fc8000000081c */
[----:B------:R-:W-:Y:S01]  /*3210*/  FFMA R19, R19, R2, R19 ;  /* 0x0000000213137223 */ /* 0x000fe20000000013 */
[----:B--2---:R-:W-:-:S04]  /*3220*/  FSETP.NE.AND P0, PT, |R3|, +INF , PT ;  /* 0x7f8000000300780b */ /* 0x004fc80003f05200 */
[----:B------:R-:W-:-:S13]  /*3230*/  FSETP.EQU.OR P0, PT, |R16|, +INF , !P0 ;  /* 0x7f8000001000780b */ /* 0x000fda000470a600 */
[----:B------:R-:W1:Y:S01]  /*3240*/  @!P0 LDC R25, c[0x3][0x54] ;  /* 0x00c01500ff198b82 */ /* 0x000e620000000800 */
[----:B------:R-:W-:Y:S01]  /*3250*/  @!P0 FADD R0, -R3, R16 ;  /* 0x0000001003008221 */ /* 0x000fe20000000100 */
[----:B0-----:R-:W-:-:S04]  /*3260*/  MOV R3, UR5 ;  /* 0x0000000500037c02 */ /* 0x001fc80008000f00 */
[----:B------:R-:W-:Y:S02]  /*3270*/  @!P0 FMNMX R0, |R0|, 1000, PT ;  /* 0x447a000000008809 */ /* 0x000fe40003800200 */
[----:B------:R-:W1:Y:S03]  /*3280*/  @!P0 LDC R29, c[0x3][0x14] ;  /* 0x00c00500ff1d8b82 */ /* 0x000e660000000800 */
[----:B-1----:R-:W-:-:S04]  /*3290*/  @!P0 FFMA R3, R0, R25, R29 ;  /* 0x0000001900038223 */ /* 0x002fc8000000001d */
[----:B------:R-:W-:-:S04]  /*32a0*/  FADD R3, -R3, R28 ;  /* 0x0000001c03037221 */ /* 0x000fc80000000100 */
[----:B------:R-:W-:-:S04]  /*32b0*/  FMUL R0, R3, UR4 ;  /* 0x0000000403007c20 */ /* 0x000fc80008400000 */
[----:B---3--:R-:W-:-:S04]  /*32c0*/  FMUL R0, R0, R23 ;  /* 0x0000001700007220 */ /* 0x008fc80000400000 */
[----:B------:R-:W0:Y:S01]  /*32d0*/  FCHK P0, R0, R28 ;  /* 0x0000001c00007302 */ /* 0x000e220000000000 */
[----:B------:R-:W-:-:S04]  /*32e0*/  FFMA R3, R0, R19, RZ ;  /* 0x0000001300037223 */ /* 0x000fc800000000ff */
[----:B------:R-:W-:-:S04]  /*32f0*/  FFMA R2, R3, -R28, R0 ;  /* 0x8000001c03027223 */ /* 0x000fc80000000000 */
[----:B------:R-:W-:Y:S01]  /*3300*/  FFMA R2, R19, R2, R3 ;  /* 0x0000000213027223 */ /* 0x000fe20000000003 */
[----:B0-----:R-:W-:Y:S06]  /*3310*/  @!P0 BRA `(.L_x_541) ;  /* 0x0000000000108947 */ /* 0x001fec0003800000 */
[----:B------:R-:W-:Y:S02]  /*3320*/  MOV R3, R28 ;  /* 0x0000001c00037202 */ /* 0x000fe40000000f00 */
[----:B------:R-:W-:-:S07]  /*3330*/  MOV R2, 0x3350 ;  /* 0x0000335000027802 */ /* 0x000fce0000000f00 */
[----:B------:R-:W-:Y:S05]  /*3340*/  CALL.REL.NOINC `($__internal_3_$__cuda_sm3x_div_rn_noftz_f32_slowpath) ;  /* 0x0000003000847944 */ /* 0x000fea0003c00000 */
[----:B------:R-:W-:-:S07]  /*3350*/  MOV R2, R0 ;  /* 0x0000000000027202 */ /* 0x000fce0000000f00 */
.L_x_541:
[----:B------:R-:W-:Y:S05]  /*3360*/  BSYNC.RECONVERGENT B5 ;  /* 0x0000000000057941 */ /* 0x000fea0003800200 */
.L_x_540:
[-C--:B------:R-:W-:Y:S01]  /*3370*/  FFMA R10, R15, R2.reuse, R10 ;  /* 0x000000020f0a7223 */ /* 0x080fe2000000000a */
[-C--:B------:R-:W-:Y:S01]  /*3380*/  FFMA R9, R18, R2.reuse, R9 ;  /* 0x0000000212097223 */ /* 0x080fe20000000009 */
[----:B------:R-:W-:-:S07]  /*3390*/  FFMA R8, R13, R2, R8 ;  /* 0x000000020d087223 */ /* 0x000fce0000000008 */
.L_x_539:
[----:B------:R-:W-:Y:S05]  /*33a0*/  BSYNC.RECONVERGENT B4 ;  /* 0x0000000000047941 */ /* 0x000fea0003800200 */
.L_x_538:
[----:B------:R-:W-:Y:S01]  /*33b0*/  IADD3 R14, PT, PT, R14, 0x1, RZ ;  /* 0x000000010e0e7810 */ /* 0x000fe20007ffe0ff */
[----:B------:R-:W-:Y:S06]  /*33c0*/  @P1 BRA `(.L_x_542) ;  /* 0xfffffff800dc1947 */ /* 0x000fec000383ffff */
.L_x_534:
[----:B------:R-:W-:Y:S05]  /*33d0*/  BSYNC.RECONVERGENT B1 ;  /* 0x0000000000017941 */ /* 0x000fea0003800200 */
.L_x_533:
[----:B------:R-:W-:-:S04]  /*33e0*/  IADD3 R0, PT, PT, R12, -R11, RZ ;  /* 0x8000000b0c007210 */ /* 0x000fc80007ffe0ff */
[----:B------:R-:W-:-:S13]  /*33f0*/  ISETP.GT.U32.AND P0, PT, R0, -0x4, PT ;  /* 0xfffffffc0000780c */ /* 0x000fda0003f04070 */
[----:B------:R-:W-:Y:S05]  /*3400*/  @P0 BRA `(.L_x_531) ;  /* 0x0000002400400947 */ /* 0x000fea0003800000 */
[----:B------:R-:W0:Y:S01]  /*3410*/  LDC.64 R32, c[0x0][0x3e8] ;  /* 0x0000fa00ff207b82 */ /* 0x000e220000000a00 */
[----:B------:R-:W-:Y:S01]  /*3420*/  BSSY.RECONVERGENT B1, `(.L_x_543) ;  /* 0x000011a000017945 */ /* 0x000fe20003800200 */
[----:B------:R-:W-:-:S06]  /*3430*/  IADD3 R11, PT, PT, -R11, R14, RZ ;  /* 0x0000000e0b0b7210 */ /* 0x000fcc0007ffe1ff */
[----:B------:R-:W2:Y:S01]  /*3440*/  LDC.64 R26, c[0x0][0x3f0] ;  /* 0x0000fc00ff1a7b82 */ /* 0x000ea20000000a00 */
[----:B0-----:R-:W-:-:S04]  /*3450*/  IADD3 R32, P0, PT, R32, 0x8, RZ ;  /* 0x0000000820207810 */ /* 0x001fc80007f1e0ff */
[----:B------:R-:W-:Y:S02]  /*3460*/  IADD3.X R33, PT, PT, RZ, R33, RZ, P0, !PT ;  /* 0x00000021ff217210 */ /* 0x000fe400007fe4ff */
[----:B--2---:R-:W-:-:S04]  /*3470*/  IADD3 R26, P1, PT, R26, 0x8, RZ ;  /* 0x000000081a1a7810 */ /* 0x004fc80007f3e0ff */
[----:B------:R-:W-:-:S09]  /*3480*/  IADD3.X R27, PT, PT, RZ, R27, RZ, P1, !PT ;  /* 0x0000001bff1b7210 */ /* 0x000fd20000ffe4ff */
.L_x_573:
[----:B-1----:R-:W-:Y:S01]  /*3490*/  IMAD.WIDE R20, R14, 0x4, R32 ;  /* 0x000000040e147825 */ /* 0x002fe200078e0220 */
[----:B------:R-:W0:Y:S04]  /*34a0*/  LDC.64 R22, c[0x0][0x388] ;  /* 0x0000e200ff167b82 */ /* 0x000e280000000a00 */
[----:B------:R-:W0:Y:S04]  /*34b0*/  LDG.E.CONSTANT R17, desc[UR6][R20.64+-0x8] ;  /* 0xfffff80614117981 */ /* 0x000e28000c1e9900 */
[----:B------:R-:W1:Y:S08]  /*34c0*/  LDC.64 R18, c[0x0][0x380] ;  /* 0x0000e000ff127b82 */ /* 0x000e700000000a00 */
[----:B------:R-:W2:Y:S01]  /*34d0*/  LDC.64 R2, c[0x0][0x390] ;  /* 0x0000e400ff027b82 */ /* 0x000ea20000000a00 */
[----:B0-----:R-:W-:-:S04]  /*34e0*/  IMAD.WIDE R22, R17, 0x4, R22 ;  /* 0x0000000411167825 */ /* 0x001fc800078e0216 */
[C---:B-1----:R-:W-:Y:S02]  /*34f0*/  IMAD.WIDE R18, R17.reuse, 0x4, R18 ;  /* 0x0000000411127825 */ /* 0x042fe400078e0212 */
[----:B------:R-:W3:Y:S02]  /*3500*/  LDG.E.CONSTANT R23, desc[UR6][R22.64] ;  /* 0x0000000616177981 */ /* 0x000ee4000c1e9900 */
[----:B--2---:R-:W-:Y:S02]  /*3510*/  IMAD.WIDE R2, R17, 0x4, R2 ;  /* 0x0000000411027825 */ /* 0x004fe400078e0202 */
[----:B------:R-:W2:Y:S04]  /*3520*/  LDG.E.CONSTANT R18, desc[UR6][R18.64] ;  /* 0x0000000612127981 */ /* 0x000ea8000c1e9900 */
[----:B------:R-:W4:Y:S01]  /*3530*/  LDG.E.CONSTANT R2, desc[UR6][R2.64] ;  /* 0x0000000602027981 */ /* 0x000f22000c1e9900 */
[----:B------:R-:W-:Y:S01]  /*3540*/  BSSY.RECONVERGENT B2, `(.L_x_544) ;  /* 0x0000014000027945 */ /* 0x000fe20003800200 */
[----:B---3-5:R-:W-:Y:S01]  /*3550*/  FADD R12, -R6, R23 ;  /* 0x00000017060c7221 */ /* 0x028fe20000000100 */
[----:B--2---:R-:W-:-:S03]  /*3560*/  FADD R15, -R5, R18 ;  /* 0x00000012050f7221 */ /* 0x004fc60000000100 */
[----:B------:R-:W-:Y:S01]  /*3570*/  FMUL R0, R12, R12 ;  /* 0x0000000c0c007220 */ /* 0x000fe20000400000 */
[----:B------:R-:W-:-:S04]  /*3580*/  IMAD.WIDE R18, R14, 0x4, R26 ;  /* 0x000000040e127825 */ /* 0x000fc800078e021a */
[----:B----4-:R-:W-:Y:S01]  /*3590*/  FADD R13, -R7, R2 ;  /* 0x00000002070d7221 */ /* 0x010fe20000000100 */
[----:B------:R-:W-:-:S04]  /*35a0*/  FFMA R0, R15, R15, R0 ;  /* 0x0000000f0f007223 */ /* 0x000fc80000000000 */
[----:B------:R-:W-:-:S04]  /*35b0*/  FFMA R25, R13, R13, R0 ;  /* 0x0000000d0d197223 */ /* 0x000fc80000000000 */
[----:B------:R0:W1:Y:S01]  /*35c0*/  MUFU.RSQ R22, R25 ;  /* 0x0000001900167308 */ /* 0x0000620000001400 */
[----:B------:R-:W-:-:S04]  /*35d0*/  IADD3 R0, PT, PT, R25, -0xd000000, RZ ;  /* 0xf300000019007810 */ /* 0x000fc80007ffe0ff */
[----:B------:R-:W-:-:S13]  /*35e0*/  ISETP.GT.U32.AND P0, PT, R0, 0x727fffff, PT ;  /* 0x727fffff0000780c */ /* 0x000fda0003f04070 */
[----:B01----:R-:W-:Y:S05]  /*35f0*/  @!P0 BRA `(.L_x_545) ;  /* 0x0000000000108947 */ /* 0x003fea0003800000 */
[----:B------:R-:W-:Y:S02]  /*3600*/  MOV R2, R25 ;  /* 0x0000001900027202 */ /* 0x000fe40000000f00 */
[----:B------:R-:W-:-:S07]  /*3610*/  MOV R0, 0x3630 ;  /* 0x0000363000007802 */ /* 0x000fce0000000f00 */
[----:B------:R-:W-:Y:S05]  /*3620*/  CALL.REL.NOINC `($__internal_2_$__cuda_sm20_sqrt_rn_f32_slowpath) ;  /* 0x0000002c00747944 */ /* 0x000fea0003c00000 */
[----:B------:R-:W-:Y:S05]  /*3630*/  BRA `(.L_x_546) ;  /* 0x0000000000107947 */ /* 0x000fea0003800000 */
.L_x_545:
[----:B------:R-:W-:Y:S01]  /*3640*/  FMUL.FTZ R28, R25, R22 ;  /* 0x00000016191c7220 */ /* 0x000fe20000410000 */
[----:B------:R-:W-:-:S03]  /*3650*/  FMUL.FTZ R0, R22, 0.5 ;  /* 0x3f00000016007820 */ /* 0x000fc60000410000 */
[----:B------:R-:W-:-:S04]  /*3660*/  FFMA R3, -R28, R28, R25 ;  /* 0x0000001c1c037223 */ /* 0x000fc80000000119 */
[----:B------:R-:W-:-:S07]  /*3670*/  FFMA R28, R3, R0, R28 ;  /* 0x00000000031c7223 */ /* 0x000fce000000001c */
.L_x_546:
[----:B------:R-:W-:Y:S05]  /*3680*/  BSYNC.RECONVERGENT B2 ;  /* 0x0000000000027941 */ /* 0x000fea0003800200 */
.L_x_544:
[----:B------:R-:W-:Y:S01]  /*3690*/  FSETP.GT.AND P0, PT, R28, 9.9999999747524270788e-07, PT ;  /* 0x358637bd1c00780b */ /* 0x000fe20003f04000 */
[----:B------:R-:W-:-:S12]  /*36a0*/  BSSY.RECONVERGENT B4, `(.L_x_547) ;  /* 0x0000023000047945 */ /* 0x000fd80003800200 */
[----:B------:R-:W-:Y:S05]  /*36b0*/  @!P0 BRA `(.L_x_548) ;  /* 0x0000000000848947 */ /* 0x000fea0003800000 */
[----:B------:R-:W0:Y:S01]  /*36c0*/  LDC.64 R2, c[0x0][0x400] ;  /* 0x00010000ff027b82 */ /* 0x000e220000000a00 */
[----:B------:R-:W2:Y:S01]  /*36d0*/  LDG.E.CONSTANT R23, desc[UR6][R18.64+-0x8] ;  /* 0xfffff80612177981 */ /* 0x000ea2000c1e9900 */
[----:B0-----:R-:W-:-:S06]  /*36e0*/  IMAD.WIDE R2, R17, 0x4, R2 ;  /* 0x0000000411027825 */ /* 0x001fcc00078e0202 */
[----:B------:R0:W3:Y:S01]  /*36f0*/  LDG.E.CONSTANT R3, desc[UR6][R2.64] ;  /* 0x0000000602037981 */ /* 0x0000e2000c1e9900 */
[----:B------:R-:W1:Y:S01]  /*3700*/  LDCU UR5, c[0x3][0x14] ;  /* 0x00c00280ff0577ac */ /* 0x000e620008000800 */
[----:B------:R-:W0:Y:S01]  /*3710*/  MUFU.RCP R25, R28 ;  /* 0x0000001c00197308 */ /* 0x000e220000001000 */
[----:B-1----:R-:W-:Y:S01]  /*3720*/  MOV R17, UR5 ;  /* 0x0000000500117c02 */ /* 0x002fe20008000f00 */
[----:B0-----:R-:W-:-:S04]  /*3730*/  FFMA R2, R25, -R28, 1 ;  /* 0x3f80000019027423 */ /* 0x001fc8000000081c */
[----:B------:R-:W-:Y:S01]  /*3740*/  FFMA R25, R25, R2, R25 ;  /* 0x0000000219197223 */ /* 0x000fe20000000019 */
[----:B------:R-:W-:Y:S01]  /*3750*/  BSSY.RECONVERGENT B5, `(.L_x_549) ;  /* 0x0000014000057945 */ /* 0x000fe20003800200 */
[----:B---3--:R-:W-:-:S04]  /*3760*/  FSETP.NE.AND P0, PT, |R3|, +INF , PT ;  /* 0x7f8000000300780b */ /* 0x008fc80003f05200 */
[----:B------:R-:W-:-:S13]  /*3770*/  FSETP.EQU.OR P0, PT, |R16|, +INF , !P0 ;  /* 0x7f8000001000780b */ /* 0x000fda000470a600 */
[----:B------:R-:W0:Y:S08]  /*3780*/  @!P0 LDC R29, c[0x3][0x54] ;  /* 0x00c01500ff1d8b82 */ /* 0x000e300000000800 */
[----:B------:R-:W0:Y:S01]  /*3790*/  @!P0 LDC R31, c[0x3][0x14] ;  /* 0x00c00500ff1f8b82 */ /* 0x000e220000000800 */
[----:B------:R-:W-:-:S05]  /*37a0*/  @!P0 FADD R0, -R3, R16 ;  /* 0x0000001003008221 */ /* 0x000fca0000000100 */
[----:B------:R-:W-:-:S05]  /*37b0*/  @!P0 FMNMX R0, |R0|, 1000, PT ;  /* 0x447a000000008809 */ /* 0x000fca0003800200 */
[----:B0-----:R-:W-:-:S04]  /*37c0*/  @!P0 FFMA R17, R0, R29, R31 ;  /* 0x0000001d00118223 */ /* 0x001fc8000000001f */
[----:B------:R-:W-:-:S04]  /*37d0*/  FADD R17, -R17, R28 ;  /* 0x0000001c11117221 */ /* 0x000fc80000000100 */
[----:B------:R-:W-:-:S04]  /*37e0*/  FMUL R0, R17, UR8 ;  /* 0x0000000811007c20 */ /* 0x000fc80008400000 */
[----:B--2---:R-:W-:-:S04]  /*37f0*/  FMUL R0, R0, R23 ;  /* 0x0000001700007220 */ /* 0x004fc80000400000 */
        /* <DEDUP_REMOVED lines=9> */
.L_x_550:
[----:B------:R-:W-:Y:S05]  /*3890*/  BSYNC.RECONVERGENT B5 ;  /* 0x0000000000057941 */ /* 0x000fea0003800200 */
.L_x_549:
[-C--:B------:R-:W-:Y:S01]  /*38a0*/  FFMA R10, R15, R2.reuse, R10 ;  /* 0x000000020f0a7223 */ /* 0x080fe2000000000a */
[-C--:B------:R-:W-:Y:S01]  /*38b0*/  FFMA R9, R12, R2.reuse, R9 ;  /* 0x000000020c097223 */ /* 0x080fe20000000009 */
[----:B------:R-:W-:-:S07]  /*38c0*/  FFMA R8, R13, R2, R8 ;  /* 0x000000020d087223 */ /* 0x000fce0000000008 */
.L_x_548:
[----:B------:R-:W-:Y:S05]  /*38d0*/  BSYNC.RECONVERGENT B4 ;  /* 0x0000000000047941 */ /* 0x000fea0003800200 */
.L_x_547:
[----:B------:R-:W2:Y:S01]  /*38e0*/  LDG.E.CONSTANT R17, desc[UR6][R20.64+-0x4] ;  /* 0xfffffc0614117981 */ /* 0x000ea2000c1e9900 */
[----:B------:R-:W2:Y:S08]  /*38f0*/  LDC.64 R22, c[0x0][0x388] ;  /* 0x0000e200ff167b82 */ /* 0x000eb00000000a00 */
[----:B------:R-:W0:Y:S08]  /*3900*/  LDC.64 R24, c[0x0][0x380] ;  /* 0x0000e000ff187b82 */ /* 0x000e300000000a00 */
[----:B------:R-:W1:Y:S01]  /*3910*/  LDC.64 R2, c[0x0][0x390] ;  /* 0x0000e400ff027b82 */ /* 0x000e620000000a00 */
[----:B--2---:R-:W-:-:S04]  /*3920*/  IMAD.WIDE R22, R17, 0x4, R22 ;  /* 0x0000000411167825 */ /* 0x004fc800078e0216 */
[C---:B0-----:R-:W-:Y:S02]  /*3930*/  IMAD.WIDE R24, R17.reuse, 0x4, R24 ;  /* 0x0000000411187825 */ /* 0x041fe400078e0218 */
[----:B------:R-:W2:Y:S02]  /*3940*/  LDG.E.CONSTANT R23, desc[UR6][R22.64] ;  /* 0x0000000616177981 */ /* 0x000ea4000c1e9900 */
[----:B-1----:R-:W-:Y:S02]  /*3950*/  IMAD.WIDE R2, R17, 0x4, R2 ;  /* 0x0000000411027825 */ /* 0x002fe400078e0202 */
[----:B------:R-:W3:Y:S04]  /*3960*/  LDG.E.CONSTANT R24, desc[UR6][R24.64] ;  /* 0x0000000618187981 */ /* 0x000ee8000c1e9900 */
[----:B------:R-:W4:Y:S01]  /*3970*/  LDG.E.CONSTANT R2, desc[UR6][R2.64] ;  /* 0x0000000602027981 */ /* 0x000f22000c1e9900 */
[----:B------:R-:W-:Y:S01]  /*3980*/  BSSY.RECONVERGENT B2, `(.L_x_551) ;  /* 0x0000013000027945 */ /* 0x000fe20003800200 */
[----:B--2---:R-:W-:Y:S01]  /*3990*/  FADD R12, -R6, R23 ;  /* 0x00000017060c7221 */ /* 0x004fe20000000100 */
[----:B---3--:R-:W-:-:S03]  /*39a0*/  FADD R15, -R5, R24 ;  /* 0x00000018050f7221 */ /* 0x008fc60000000100 */
[----:B------:R-:W-:Y:S01]  /*39b0*/  FMUL R0, R12, R12 ;  /* 0x0000000c0c007220 */ /* 0x000fe20000400000 */
[----:B----4-:R-:W-:-:S03]  /*39c0*/  FADD R13, -R7, R2 ;  /* 0x00000002070d7221 */ /* 0x010fc60000000100 */
        /* <DEDUP_REMOVED lines=10> */
.L_x_552:
[----:B------:R-:W-:Y:S01]  /*3a70*/  FMUL.FTZ R28, R29, R22 ;  /* 0x000000161d1c7220 */ /* 0x000fe20000410000 */
[----:B------:R-:W-:-:S03]  /*3a80*/  FMUL.FTZ R0, R22, 0.5 ;  /* 0x3f00000016007820 */ /* 0x000fc60000410000 */
[----:B------:R-:W-:-:S04]  /*3a90*/  FFMA R3, -R28, R28, R29 ;  /* 0x0000001c1c037223 */ /* 0x000fc8000000011d */
[----:B------:R-:W-:-:S07]  /*3aa0*/  FFMA R28, R3, R0, R28 ;  /* 0x00000000031c7223 */ /* 0x000fce000000001c */
.L_x_553:
[----:B------:R-:W-:Y:S05]  /*3ab0*/  BSYNC.RECONVERGENT B2 ;  /* 0x0000000000027941 */ /* 0x000fea0003800200 */
.L_x_551:
        /* <DEDUP_REMOVED lines=32> */
.L_x_557:
[----:B------:R-:W-:Y:S05]  /*3cc0*/  BSYNC.RECONVERGENT B5 ;  /* 0x0000000000057941 */ /* 0x000fea0003800200 */
.L_x_556:
[-C--:B------:R-:W-:Y:S01]  /*3cd0*/  FFMA R10, R15, R2.reuse, R10 ;  /* 0x000000020f0a7223 */ /* 0x080fe2000000000a */
[-C--:B------:R-:W-:Y:S01]  /*3ce0*/  FFMA R9, R12, R2.reuse, R9 ;  /* 0x000000020c097223 */ /* 0x080fe20000000009 */
[----:B------:R-:W-:-:S07]  /*3cf0*/  FFMA R8, R13, R2, R8 ;  /* 0x000000020d087223 */ /* 0x000fce0000000008 */
.L_x_555:
[----:B------:R-:W-:Y:S05]  /*3d00*/  BSYNC.RECONVERGENT B4 ;  /* 0x0000000000047941 */ /* 0x000fea0003800200 */
.L_x_554:
        /* <DEDUP_REMOVED lines=25> */
.L_x_559:
[----:B------:R-:W-:Y:S01]  /*3ea0*/  FMUL.FTZ R28, R29, R22 ;  /* 0x000000161d1c7220 */ /* 0x000fe20000410000 */
[----:B------:R-:W-:-:S03]  /*3eb0*/  FMUL.FTZ R0, R22, 0.5 ;  /* 0x3f00000016007820 */ /* 0x000fc60000410000 */
[----:B------:R-:W-:-:S04]  /*3ec0*/  FFMA R3, -R28, R28, R29 ;  /* 0x0000001c1c037223 */ /* 0x000fc8000000011d */
[----:B------:R-:W-:-:S07]  /*3ed0*/  FFMA R28, R3, R0, R28 ;  /* 0x00000000031c7223 */ /* 0x000fce000000001c */
.L_x_560:
[----:B------:R-:W-:Y:S05]  /*3ee0*/  BSYNC.RECONVERGENT B2 ;  /* 0x0000000000027941 */ /* 0x000fea0003800200 */
.L_x_558:
        /* <DEDUP_REMOVED lines=32> */
.L_x_564:
[----:B------:R-:W-:Y:S05]  /*40f0*/  BSYNC.RECONVERGENT B5 ;  /* 0x0000000000057941 */ /* 0x000fea0003800200 */
.L_x_563:
[-C--:B------:R-:W-:Y:S01]  /*4100*/  FFMA R10, R13, R2.reuse, R10 ;  /* 0x000000020d0a7223 */ /* 0x080fe2000000000a */
[-C--:B------:R-:W-:Y:S01]  /*4110*/  FFMA R9, R12, R2.reuse, R9 ;  /* 0x000000020c097223 */ /* 0x080fe20000000009 */
[----:B------:R-:W-:-:S07]  /*4120*/  FFMA R8, R15, R2, R8 ;  /* 0x000000020f087223 */ /* 0x000fce0000000008 */
.L_x_562:
[----:B------:R-:W-:Y:S05]  /*4130*/  BSYNC.RECONVERGENT B4 ;  /* 0x0000000000047941 */ /* 0x000fea0003800200 */
.L_x_561:
        /* <DEDUP_REMOVED lines=25> */
.L_x_566:
[----:B------:R-:W-:Y:S01]  /*42d0*/  FMUL.FTZ R28, R17, R24 ;  /* 0x00000018111c7220 */ /* 0x000fe20000410000 */
[----:B------:R-:W-:-:S03]  /*42e0*/  FMUL.FTZ R0, R24, 0.5 ;  /* 0x3f00000018007820 */ /* 0x000fc60000410000 */
[----:B------:R-:W-:-:S04]  /*42f0*/  FFMA R3, -R28, R28, R17 ;  /* 0x0000001c1c037223 */ /* 0x000fc80000000111 */
[----:B------:R-:W-:-:S07]  /*4300*/  FFMA R28, R3, R0, R28 ;  /* 0x00000000031c7223 */ /* 0x000fce000000001c */
.L_x_567:
[----:B------:R-:W-:Y:S05]  /*4310*/  BSYNC.RECONVERGENT B2 ;  /* 0x0000000000027941 */ /* 0x000fea0003800200 */
.L_x_565:
        /* <DEDUP_REMOVED lines=32> */
.L_x_571:
[----:B------:R-:W-:Y:S05]  /*4520*/  BSYNC.RECONVERGENT B5 ;  /* 0x0000000000057941 */ /* 0x000fea0003800200 */
.L_x_570:
[-C--:B------:R-:W-:Y:S01]  /*4530*/  FFMA R10, R15, R2.reuse, R10 ;  /* 0x000000020f0a7223 */ /* 0x080fe2000000000a */
[-C--:B------:R-:W-:Y:S01]  /*4540*/  FFMA R9, R12, R2.reuse, R9 ;  /* 0x000000020c097223 */ /* 0x080fe20000000009 */
[----:B------:R-:W-:-:S07]  /*4550*/  FFMA R8, R13, R2, R8 ;  /* 0x000000020d087223 */ /* 0x000fce0000000008 */
.L_x_569:
[----:B------:R-:W-:Y:S05]  /*4560*/  BSYNC.RECONVERGENT B4 ;  /* 0x0000000000047941 */ /* 0x000fea0003800200 */
.L_x_568:
[----:B------:R-:W-:-:S04]  /*4570*/  IADD3 R11, PT, PT, R11, 0x4, RZ ;  /* 0x000000040b0b7810 */ /* 0x000fc80007ffe0ff */
[----:B------:R-:W-:-:S13]  /*4580*/  ISETP.NE.AND P0, PT, R11, RZ, PT ;  /* 0x000000ff0b00720c */ /* 0x000fda0003f05270 */
[----:B------:R-:W-:Y:S05]  /*4590*/  @!P0 BRA `(.L_x_572) ;  /* 0x0000000000088947 */ /* 0x000fea0003800000 */
[----:B------:R-:W-:Y:S01]  /*45a0*/  IADD3 R14, PT, PT, R14, 0x4, RZ ;  /* 0x000000040e0e7810 */ /* 0x000fe20007ffe0ff */
[----:B------:R-:W-:Y:S06]  /*45b0*/  BRA `(.L_x_573) ;  /* 0xffffffec00b47947 */ /* 0x000fec000383ffff */
.L_x_572:
[----:B------:R-:W-:Y:S05]  /*45c0*/  BSYNC.RECONVERGENT B1 ;  /* 0x0000000000017941 */ /* 0x000fea0003800200 */
.L_x_543:
[----:B------:R-:W-:Y:S05]  /*45d0*/  BRA `(.L_x_531) ;  /* 0x0000001000cc7947 */ /* 0x000fea0003800000 */
.L_x_532:
[----:B------:R-:W-:Y:S01]  /*45e0*/  IADD3 R0, PT, PT, -R12, R11, RZ ;  /* 0x0000000b0c007210 */ /* 0x000fe20007ffe1ff */
[----:B------:R-:W-:Y:S01]  /*45f0*/  BSSY.RECONVERGENT B1, `(.L_x_574) ;  /* 0x0000045000017945 */ /* 0x000fe20003800200 */
[----:B------:R-:W-:Y:S02]  /*4600*/  MOV R15, R12 ;  /* 0x0000000c000f7202 */ /* 0x000fe40000000f00 */
[----:B------:R-:W-:-:S13]  /*4610*/  LOP3.LUT P0, R0, R0, 0x3, RZ, 0xc0, !PT ;  /* 0x0000000300007812 */ /* 0x000fda000780c0ff */
[----:B------:R-:W-:Y:S05]  /*4620*/  @!P0 BRA `(.L_x_575) ;  /* 0x0000000400048947 */ /* 0x000fea0003800000 */
[----:B------:R-:W0:Y:S01]  /*4630*/  LDC.64 R18, c[0x0][0x390] ;  /* 0x0000e400ff127b82 */ /* 0x000e220000000a00 */
[----:B-----5:R-:W-:Y:S02]  /*4640*/  IADD3 R16, PT, PT, -R0, RZ, RZ ;  /* 0x000000ff00107210 */ /* 0x020fe40007ffe1ff */
[----:B------:R-:W-:-:S05]  /*4650*/  MOV R15, R12 ;  /* 0x0000000c000f7202 */ /* 0x000fca0000000f00 */
[----:B------:R-:W1:Y:S08]  /*4660*/  LDC.64 R26, c[0x0][0x380] ;  /* 0x0000e000ff1a7b82 */ /* 0x000e700000000a00 */
[----:B------:R-:W2:Y:S02]  /*4670*/  LDC.64 R20, c[0x0][0x388] ;  /* 0x0000e200ff147b82 */ /* 0x000ea40000000a00 */
.L_x_583:
[----:B------:R-:W3:Y:S02]  /*4680*/  LDC.64 R22, c[0x0][0x3e8] ;  /* 0x0000fa00ff167b82 */ /* 0x000ee40000000a00 */
[----:B---3--:R-:W-:-:S06]  /*4690*/  IMAD.WIDE R22, R15, 0x4, R22 ;  /* 0x000000040f167825 */ /* 0x008fcc00078e0216 */
[----:B------:R-:W2:Y:S02]  /*46a0*/  LDG.E.CONSTANT R23, desc[UR6][R22.64] ;  /* 0x0000000616177981 */ /* 0x000ea4000c1e9900 */
[----:B--2---:R-:W-:-:S04]  /*46b0*/  IMAD.WIDE R24, R23, 0x4, R20 ;  /* 0x0000000417187825 */ /* 0x004fc800078e0214 */
[C---:B-1----:R-:W-:Y:S02]  /*46c0*/  IMAD.WIDE R2, R23.reuse, 0x4, R26 ;  /* 0x0000000417027825 */ /* 0x042fe400078e021a */
[----:B------:R-:W2:Y:S02]  /*46d0*/  LDG.E.CONSTANT R25, desc[UR6][R24.64] ;  /* 0x0000000618197981 */ /* 0x000ea4000c1e9900 */
[----:B0-----:R-:W-:Y:S02]  /*46e0*/  IMAD.WIDE R28, R23, 0x4, R18 ;  /* 0x00000004171c7825 */ /* 0x001fe400078e0212 */
[----:B------:R-:W3:Y:S04]  /*46f0*/  LDG.E.CONSTANT R2, desc[UR6][R2.64] ;  /* 0x0000000602027981 */ /* 0x000ee8000c1e9900 */
[----:B------:R-:W4:Y:S01]  /*4700*/  LDG.E.CONSTANT R28, desc[UR6][R28.64] ;  /* 0x000000061c1c7981 */ /* 0x000f22000c1e9900 */
[----:B------:R-:W-:Y:S01]  /*4710*/  IADD3 R16, PT, PT, R16, 0x1, RZ ;  /* 0x0000000110107810 */ /* 0x000fe20007ffe0ff */
[----:B------:R-:W-:Y:S03]  /*4720*/  BSSY.RECONVERGENT B2, `(.L_x_576) ;  /* 0x0000014000027945 */ /* 0x000fe60003800200 */
[----:B------:R-:W-:Y:S01]  /*4730*/  ISETP.NE.AND P1, PT, R16, RZ, PT ;  /* 0x000000ff1000720c */ /* 0x000fe20003f25270 */
        /* <DEDUP_REMOVED lines=14> */
.L_x_577:
[----:B------:R-:W-:Y:S01]  /*4820*/  FMUL.FTZ R28, R23, R22 ;  /* 0x00000016171c7220 */ /* 0x000fe20000410000 */
[----:B------:R-:W-:-:S03]  /*4830*/  FMUL.FTZ R0, R22, 0.5 ;  /* 0x3f00000016007820 */ /* 0x000fc60000410000 */
[----:B------:R-:W-:-:S04]  /*4840*/  FFMA R3, -R28, R28, R23 ;  /* 0x0000001c1c037223 */ /* 0x000fc80000000117 */
[----:B------:R-:W-:-:S07]  /*4850*/  FFMA R28, R3, R0, R28 ;  /* 0x00000000031c7223 */ /* 0x000fce000000001c */
.L_x_578:
[----:B------:R-:W-:Y:S05]  /*4860*/  BSYNC.RECONVERGENT B2 ;  /* 0x0000000000027941 */ /* 0x000fea0003800200 */
.L_x_576:
[----:B------:R-:W-:Y:S01]  /*4870*/  FSETP.GT.AND P0, PT, R28, 9.9999999747524270788e-07, PT ;  /* 0x358637bd1c00780b */ /* 0x000fe20003f04000 */
[----:B------:R-:W-:-:S12]  /*4880*/  BSSY.RECONVERGENT B4, `(.L_x_579) ;  /* 0x0000019000047945 */ /* 0x000fd80003800200 */
[----:B------:R-:W-:Y:S05]  /*4890*/  @!P0 BRA `(.L_x_580) ;  /* 0x00000000005c8947 */ /* 0x000fea0003800000 */
[----:B------:R-:W0:Y:S02]  /*48a0*/  LDC.64 R2, c[0x0][0x3f0] ;  /* 0x0000fc00ff027b82 */ /* 0x000e240000000a00 */
[----:B0-----:R-:W-:-:S06]  /*48b0*/  IMAD.WIDE R2, R15, 0x4, R2 ;  /* 0x000000040f027825 */ /* 0x001fcc00078e0202 */
[----:B------:R-:W2:Y:S01]  /*48c0*/  LDG.E.CONSTANT R3, desc[UR6][R2.64] ;  /* 0x0000000602037981 */ /* 0x000ea2000c1e9900 */
[----:B------:R-:W0:Y:S01]  /*48d0*/  MUFU.RCP R23, R28 ;  /* 0x0000001c00177308 */ /* 0x000e220000001000 */
[----:B------:R-:W-:Y:S01]  /*48e0*/  FADD R0, R28, -UR11 ;  /* 0x8000000b1c007e21 */ /* 0x000fe20008000000 */
[----:B------:R-:W-:Y:S03]  /*48f0*/  BSSY.RECONVERGENT B5, `(.L_x_581) ;  /* 0x000000e000057945 */ /* 0x000fe60003800200 */
[----:B------:R-:W-:Y:S01]  /*4900*/  FMUL R0, R0, UR10 ;  /* 0x0000000a00007c20 */ /* 0x000fe20008400000 */
[----:B0-----:R-:W-:-:S04]  /*4910*/  FFMA R22, R23, -R28, 1 ;  /* 0x3f80000017167423 */ /* 0x001fc8000000081c */
[----:B------:R-:W-:Y:S01]  /*4920*/  FFMA R23, R23, R22, R23 ;  /* 0x0000001617177223 */ /* 0x000fe20000000017 */
        /* <DEDUP_REMOVED lines=10> */
.L_x_582:
[----:B------:R-:W-:Y:S05]  /*49d0*/  BSYNC.RECONVERGENT B5 ;  /* 0x0000000000057941 */ /* 0x000fea0003800200 */
.L_x_581:
[-C--:B------:R-:W-:Y:S01]  /*49e0*/  FFMA R10, R17, R22.reuse, R10 ;  /* 0x00000016110a7223 */ /* 0x080fe2000000000a */
[-C--:B------:R-:W-:Y:S01]  /*49f0*/  FFMA R9, R14, R22.reuse, R9 ;  /* 0x000000160e097223 */ /* 0x080fe20000000009 */
[----:B------:R-:W-:-:S07]  /*4a00*/  FFMA R8, R13, R22, R8 ;  /* 0x000000160d087223 */ /* 0x000fce0000000008 */
.L_x_580:
[----:B------:R-:W-:Y:S05]  /*4a10*/  BSYNC.RECONVERGENT B4 ;  /* 0x0000000000047941 */ /* 0x000fea0003800200 */
.L_x_579:
[----:B------:R-:W-:Y:S01]  /*4a20*/  IADD3 R15, PT, PT, R15, 0x1, RZ ;  /* 0x000000010f0f7810 */ /* 0x000fe20007ffe0ff */
[----:B------:R-:W-:Y:S06]  /*4a30*/  @P1 BRA `(.L_x_583) ;  /* 0xfffffffc00101947 */ /* 0x000fec000383ffff */
.L_x_575:
[----:B------:R-:W-:Y:S05]  /*4a40*/  BSYNC.RECONVERGENT B1 ;  /* 0x0000000000017941 */ /* 0x000fea0003800200 */
.L_x_574:
[----:B------:R-:W-:-:S04]  /*4a50*/  IADD3 R0, PT, PT, R12, -R11, RZ ;  /* 0x8000000b0c007210 */ /* 0x000fc80007ffe0ff */
[----:B------:R-:W-:-:S13]  /*4a60*/  ISETP.GT.U32.AND P0, PT, R0, -0x4, PT ;  /* 0xfffffffc0000780c */ /* 0x000fda0003f04070 */
[----:B------:R-:W-:Y:S05]  /*4a70*/  @P0 BRA `(.L_x_531) ;  /* 0x0000000c00a40947 */ /* 0x000fea0003800000 */
[----:B------:R-:W0:Y:S01]  /*4a80*/  LDC.64 R18, c[0x0][0x3e8] ;  /* 0x0000fa00ff127b82 */ /* 0x000e220000000a00 */
[----:B------:R-:W-:-:S07]  /*4a90*/  IADD3 R14, PT, PT, -R11, R15, RZ ;  /* 0x0000000f0b0e7210 */ /* 0x000fce0007ffe1ff */
[----:B-----5:R-:W1:Y:S01]  /*4aa0*/  LDC.64 R16, c[0x0][0x3f0] ;  /* 0x0000fc00ff107b82 */ /* 0x020e620000000a00 */
[----:B0-----:R-:W-:-:S04]  /*4ab0*/  IADD3 R18, P0, PT, R18, 0x8, RZ ;  /* 0x0000000812127810 */ /* 0x001fc80007f1e0ff */
[----:B------:R-:W-:Y:S02]  /*4ac0*/  IADD3.X R19, PT, PT, RZ, R19, RZ, P0, !PT ;  /* 0x00000013ff137210 */ /* 0x000fe400007fe4ff */
[----:B-1----:R-:W-:-:S04]  /*4ad0*/  IADD3 R16, P1, PT, R16, 0x8, RZ ;  /* 0x0000000810107810 */ /* 0x002fc80007f3e0ff */
[----:B------:R-:W-:-:S09]  /*4ae0*/  IADD3.X R17, PT, PT, RZ, R17, RZ, P1, !PT ;  /* 0x00000011ff117210 */ /* 0x000fd20000ffe4ff */
.L_x_612:
[----:B------:R-:W-:Y:S01]  /*4af0*/  IMAD.WIDE R26, R15, 0x4, R18 ;  /* 0x000000040f1a7825 */ /* 0x000fe200078e0212 */
        /* <DEDUP_REMOVED lines=10> */
[----:B------:R-:W-:Y:S01]  /*4ba0*/  IADD3 R14, PT, PT, R14, 0x4, RZ ;  /* 0x000000040e0e7810 */ /* 0x000fe20007ffe0ff */
[----:B------:R-:W-:Y:S03]  /*4bb0*/  BSSY.RECONVERGENT B1, `(.L_x_584) ;  /* 0x0000016000017945 */ /* 0x000fe60003800200 */
[----:B------:R-:W-:Y:S01]  /*4bc0*/  ISETP.NE.AND P1, PT, R14, RZ, PT ;  /* 0x000000ff0e00720c */ /* 0x000fe20003f25270 */
[----:B---3--:R-:W-:Y:S01]  /*4bd0*/  FADD R12, -R6, R23 ;  /* 0x00000017060c7221 */ /* 0x008fe20000000100 */
        /* <DEDUP_REMOVED lines=13> */
[----:B------:R-:W-:Y:S01]  /*4cb0*/  MOV R3, R28 ;  /* 0x0000001c00037202 */ /* 0x000fe20000000f00 */
[----:B------:R-:W-:Y:S06]  /*4cc0*/  BRA `(.L_x_586) ;  /* 0x0000000000107947 */ /* 0x000fec0003800000 */
.L_x_585:
[----:B------:R-:W-:Y:S01]  /*4cd0*/  FMUL.FTZ R3, R24, R23 ;  /* 0x0000001718037220 */ /* 0x000fe20000410000 */
[----:B------:R-:W-:-:S03]  /*4ce0*/  FMUL.FTZ R2, R23, 0.5 ;  /* 0x3f00000017027820 */ /* 0x000fc60000410000 */
[----:B------:R-:W-:-:S04]  /*4cf0*/  FFMA R0, -R3, R3, R24 ;  /* 0x0000000303007223 */ /* 0x000fc80000000118 */
[----:B------:R-:W-:-:S07]  /*4d00*/  FFMA R3, R0, R2, R3 ;  /* 0x0000000200037223 */ /* 0x000fce0000000003 */
.L_x_586:
[----:B------:R-:W-:Y:S05]  /*4d10*/  BSYNC.RECONVERGENT B1 ;  /* 0x0000000000017941 */ /* 0x000fea0003800200 */
.L_x_584:
[----:B------:R-:W-:Y:S01]  /*4d20*/  FSETP.GT.AND P0, PT, R3, 9.9999999747524270788e-07, PT ;  /* 0x358637bd0300780b */ /* 0x000fe20003f04000 */
[----:B------:R-:W-:-:S12]  /*4d30*/  BSSY.RECONVERGENT B1, `(.L_x_587) ;  /* 0x0000016000017945 */ /* 0x000fd80003800200 */
[----:B------:R-:W-:Y:S05]  /*4d40*/  @!P0 BRA `(.L_x_588) ;  /* 0x0000000000508947 */ /* 0x000fea0003800000 */
        /* <DEDUP_REMOVED lines=13> */
[----:B------:R-:W-:-:S07]  /*4e20*/  MOV R2, 0x4e40 ;  /* 0x00004e4000027802 */ /* 0x000fce0000000f00 */
[----:B------:R-:W-:Y:S05]  /*4e30*/  CALL.REL.NOINC `($__internal_3_$__cuda_sm3x_div_rn_noftz_f32_slowpath) ;  /* 0x0000001400c87944 */ /* 0x000fea0003c00000 */
[----:B------:R-:W-:-:S07]  /*4e40*/  MOV R2, R0 ;  /* 0x0000000000027202 */ /* 0x000fce0000000f00 */
.L_x_590:
[----:B------:R-:W-:Y:S05]  /*4e50*/  BSYNC.RECONVERGENT B4 ;  /* 0x0000000000047941 */ /* 0x000fea0003800200 */
.L_x_589:
[-C--:B------:R-:W-:Y:S01]  /*4e60*/  FFMA R10, R13, R2.reuse, R10 ;  /* 0x000000020d0a7223 */ /* 0x080fe2000000000a */
[-C--:B------:R-:W-:Y:S01]  /*4e70*/  FFMA R9, R12, R2.reuse, R9 ;  /* 0x000000020c097223 */ /* 0x080fe20000000009 */
[----:B------:R-:W-:-:S07]  /*4e80*/  FFMA R8, R11, R2, R8 ;  /* 0x000000020b087223 */ /* 0x000fce0000000008 */
.L_x_588:
[----:B------:R-:W-:Y:S05]  /*4e90*/  BSYNC.RECONVERGENT B1 ;  /* 0x0000000000017941 */ /* 0x000fea0003800200 */
.L_x_587:
        /* <DEDUP_REMOVED lines=26> */
.L_x_592:
[----:B------:R-:W-:Y:S01]  /*5040*/  FMUL.FTZ R3, R28, R25 ;  /* 0x000000191c037220 */ /* 0x000fe20000410000 */
[----:B------:R-:W-:-:S03]  /*5050*/  FMUL.FTZ R2, R25, 0.5 ;  /* 0x3f00000019027820 */ /* 0x000fc60000410000 */
[----:B------:R-:W-:-:S04]  /*5060*/  FFMA R0, -R3, R3, R28 ;  /* 0x0000000303007223 */ /* 0x000fc8000000011c */
[----:B------:R-:W-:-:S07]  /*5070*/  FFMA R3, R0, R2, R3 ;  /* 0x0000000200037223 */ /* 0x000fce0000000003 */
.L_x_593:
[----:B------:R-:W-:Y:S05]  /*5080*/  BSYNC.RECONVERGENT B1 ;  /* 0x0000000000017941 */ /* 0x000fea0003800200 */
.L_x_591:
        /* <DEDUP_REMOVED lines=19> */
.L_x_597:
[----:B------:R-:W-:Y:S05]  /*51c0*/  BSYNC.RECONVERGENT B4 ;  /* 0x0000000000047941 */ /* 0x000fea0003800200 */
.L_x_596:
[-C--:B------:R-:W-:Y:S01]  /*51d0*/  FFMA R10, R13, R2.reuse, R10 ;  /* 0x000000020d0a7223 */ /* 0x080fe2000000000a */
[-C--:B------:R-:W-:Y:S01]  /*51e0*/  FFMA R9, R12, R2.reuse, R9 ;  /* 0x000000020c097223 */ /* 0x080fe20000000009 */
[----:B------:R-:W-:-:S07]  /*51f0*/  FFMA R8, R11, R2, R8 ;  /* 0x000000020b087223 */ /* 0x000fce0000000008 */
.L_x_595:
[----:B------:R-:W-:Y:S05]  /*5200*/  BSYNC.RECONVERGENT B1 ;  /* 0x0000000000017941 */ /* 0x000fea0003800200 */
.L_x_594:
        /* <DEDUP_REMOVED lines=26> */
.L_x_599:
[----:B------:R-:W-:Y:S01]  /*53b0*/  FMUL.FTZ R3, R28, R25 ;  /* 0x000000191c037220 */ /* 0x000fe20000410000 */
[----:B------:R-:W-:-:S03]  /*53c0*/  FMUL.FTZ R2, R25, 0.5 ;  /* 0x3f00000019027820 */ /* 0x000fc60000410000 */
[----:B------:R-:W-:-:S04]  /*53d0*/  FFMA R0, -R3, R3, R28 ;  /* 0x0000000303007223 */ /* 0x000fc8000000011c */
[----:B------:R-:W-:-:S07]  /*53e0*/  FFMA R3, R0, R2, R3 ;  /* 0x0000000200037223 */ /* 0x000fce0000000003 */
.L_x_600:
[----:B------:R-:W-:Y:S05]  /*53f0*/  BSYNC.RECONVERGENT B1 ;  /* 0x0000000000017941 */ /* 0x000fea0003800200 */
.L_x_598:
        /* <DEDUP_REMOVED lines=19> */
.L_x_604:
[----:B------:R-:W-:Y:S05]  /*5530*/  BSYNC.RECONVERGENT B4 ;  /* 0x0000000000047941 */ /* 0x000fea0003800200 */
.L_x_603:
[-C--:B------:R-:W-:Y:S01]  /*5540*/  FFMA R10, R13, R2.reuse, R10 ;  /* 0x000000020d0a7223 */ /* 0x080fe2000000000a */
[-C--:B------:R-:W-:Y:S01]  /*5550*/  FFMA R9, R12, R2.reuse, R9 ;  /* 0x000000020c097223 */ /* 0x080fe20000000009 */
[----:B------:R-:W-:-:S07]  /*5560*/  FFMA R8, R11, R2, R8 ;  /* 0x000000020b087223 */ /* 0x000fce0000000008 */
.L_x_602:
[----:B------:R-:W-:Y:S05]  /*5570*/  BSYNC.RECONVERGENT B1 ;  /* 0x0000000000017941 */ /* 0x000fea0003800200 */
.L_x_601:
        /* <DEDUP_REMOVED lines=26> */
.L_x_606:
[----:B------:R-:W-:Y:S01]  /*5720*/  FMUL.FTZ R3, R26, R25 ;  /* 0x000000191a037220 */ /* 0x000fe20000410000 */
[----:B------:R-:W-:-:S03]  /*5730*/  FMUL.FTZ R2, R25, 0.5 ;  /* 0x3f00000019027820 */ /* 0x000fc60000410000 */
[----:B------:R-:W-:-:S04]  /*5740*/  FFMA R0, -R3, R3, R26 ;  /* 0x0000000303007223 */ /* 0x000fc8000000011a */
[----:B------:R-:W-:-:S07]  /*5750*/  FFMA R3, R0, R2, R3 ;  /* 0x0000000200037223 */ /* 0x000fce0000000003 */
.L_x_607:
[----:B------:R-:W-:Y:S05]  /*5760*/  BSYNC.RECONVERGENT B1 ;  /* 0x0000000000017941 */ /* 0x000fea0003800200 */
.L_x_605:
        /* <DEDUP_REMOVED lines=19> */
.L_x_611:
[----:B------:R-:W-:Y:S05]  /*58a0*/  BSYNC.RECONVERGENT B4 ;  /* 0x0000000000047941 */ /* 0x000fea0003800200 */
.L_x_610:
[-C--:B------:R-:W-:Y:S01]  /*58b0*/  FFMA R10, R13, R2.reuse, R10 ;  /* 0x000000020d0a7223 */ /* 0x080fe2000000000a */
[-C--:B------:R-:W-:Y:S01]  /*58c0*/  FFMA R9, R12, R2.reuse, R9 ;  /* 0x000000020c097223 */ /* 0x080fe20000000009 */
[----:B------:R-:W-:-:S07]  /*58d0*/  FFMA R8, R11, R2, R8 ;  /* 0x000000020b087223 */ /* 0x000fce0000000008 */
.L_x_609:
[----:B------:R-:W-:Y:S05]  /*58e0*/  BSYNC.RECONVERGENT B1 ;  /* 0x0000000000017941 */ /* 0x000fea0003800200 */
.L_x_608:
[----:B------:R-:W-:Y:S01]  /*58f0*/  IADD3 R15, PT, PT, R15, 0x4, RZ ;  /* 0x000000040f0f7810 */ /* 0x000fe20007ffe0ff */
[----:B------:R-:W-:Y:S06]  /*5900*/  @P1 BRA `(.L_x_612) ;  /* 0xfffffff000781947 */ /* 0x000fec000383ffff */
.L_x_531:
[----:B------:R-:W-:Y:S05]  /*5910*/  BSYNC.RECONVERGENT B0 ;  /* 0x0000000000007941 */ /* 0x000fea0003800200 */
.L_x_530:
[----:B------:R-:W0:Y:S08]  /*5920*/  LDC R0, c[0x3][0x34] ;  /* 0x00c00d00ff007b82 */ /* 0x000e300000000800 */
[----:B------:R-:W2:Y:S01]  /*5930*/  LDC R2, c[0x0][0x410] ;  /* 0x00010400ff027b82 */ /* 0x000ea20000000800 */
[----:B0-----:R-:W-:-:S05]  /*5940*/  R2P PR, R0, 0x14 ;  /* 0x0000001400007804 */ /* 0x001fca0000000000 */
[----:B--2---:R-:W-:-:S08]  /*5950*/  ISETP.LT.OR P4, PT, R2, 0x1, !P4 ;  /* 0x000000010200780c */ /* 0x004fd00006781670 */
[----:B------:R-:W0:Y:S02]  /*5960*/  @P2 LDC R0, c[0x3][0x24] ;  /* 0x00c00900ff002b82 */ /* 0x000e240000000800 */
[-C--:B0----5:R-:W-:Y:S01]  /*5970*/  @P2 FFMA R10, -R5, R0.reuse, R10 ;  /* 0x00000000050a2223 */ /* 0x0a1fe2000000010a */
[-C--:B------:R-:W-:Y:S01]  /*5980*/  @P2 FFMA R9, -R6, R0.reuse, R9 ;  /* 0x0000000006092223 */ /* 0x080fe20000000109 */
[----:B------:R-:W-:Y:S01]  /*5990*/  @P2 FFMA R8, -R7, R0, R8 ;  /* 0x0000000007082223 */ /* 0x000fe20000000108 */
[----:B------:R-:W-:Y:S06]  /*59a0*/  @P4 BRA `(.L_x_613) ;  /* 0x00000008006c4947 */ /* 0x000fec0003800000 */
[----:B------:R-:W0:Y:S01]  /*59b0*/  LDC R15, c[0x3][0x28] ;  /* 0x00c00a00ff0f7b82 */ /* 0x000e220000000800 */
[----:B------:R-:W-:Y:S02]  /*59c0*/  HFMA2 R14, -RZ, RZ, 0, 0 ;  /* 0x00000000ff0e7431 */ /* 0x000fe400000001ff */
[C---:B0-----:R-:W-:Y:S01]  /*59d0*/  FMUL R16, R15.reuse, 0.20000000298023223877 ;  /* 0x3e4ccccd0f107820 */ /* 0x041fe20000400000 */
[----:B------:R-:W-:-:S07]  /*59e0*/  FMUL R15, R15, 0.30000001192092895508 ;  /* 0x3e99999a0f0f7820 */ /* 0x000fce0000400000 */
.L_x_631:
[----:B------:R-:W0:Y:S01]  /*59f0*/  LDC.64 R18, c[0x0][0x408] ;  /* 0x00010200ff127b82 */ /* 0x000e220000000a00 */
[----:B------:R-:W2:Y:S01]  /*5a00*/  LDCU UR4, c[0x0][0x410] ;  /* 0x00008200ff0477ac */ /* 0x000ea20008000800 */
[----:B0-----:R-:W-:-:S05]  /*5a10*/  IMAD.WIDE.U32 R18, R14, 0x40, R18 ;  /* 0x000000400e127825 */ /* 0x001fca00078e0012 */
[----:B------:R-:W3:Y:S01]  /*5a20*/  LDG.E.CONSTANT R0, desc[UR6][R18.64+0x4] ;  /* 0x0000040612007981 */ /* 0x000ee2000c1e9900 */
[----:B------:R-:W-:-:S04]  /*5a30*/  IADD3 R14, PT, PT, R14, 0x1, RZ ;  /* 0x000000010e0e7810 */ /* 0x000fc80007ffe0ff */
[----:B--2---:R-:W-:Y:S02]  /*5a40*/  ISETP.NE.AND P1, PT, R14, UR4, PT ;  /* 0x000000040e007c0c */ /* 0x004fe4000bf25270 */
[----:B---3--:R-:W-:-:S13]  /*5a50*/  ISETP.GE.AND P0, PT, R0, 0x1, PT ;  /* 0x000000010000780c */ /* 0x008fda0003f06270 */
[----:B------:R-:W-:Y:S05]  /*5a60*/  @!P0 BRA `(.L_x_614) ;  /* 0x0000000800388947 */ /* 0x000fea0003800000 */
[----:B------:R-:W2:Y:S01]  /*5a70*/  LDG.E.CONSTANT R3, desc[UR6][R18.64+0x8] ;  /* 0x0000080612037981 */ /* 0x000ea2000c1e9900 */
[----:B------:R-:W-:Y:S01]  /*5a80*/  BSSY.RECONVERGENT B0, `(.L_x_614) ;  /* 0x000008c000007945 */ /* 0x000fe20003800200 */
[----:B------:R-:W-:Y:S02]  /*5a90*/  MOV R11, RZ ;  /* 0x000000ff000b7202 */ /* 0x000fe40000000f00 */
[----:B--2---:R-:W-:-:S13]  /*5aa0*/  ISETP.NE.AND P0, PT, R3, R4, PT ;  /* 0x000000040300720c */ /* 0x004fda0003f05270 */
[----:B------:R-:W-:Y:S05]  /*5ab0*/  @!P0 BRA `(.L_x_615) ;  /* 0x0000000000208947 */ /* 0x000fea0003800000 */
.L_x_617:
[C---:B------:R-:W-:Y:S02]  /*5ac0*/  ISETP.GT.U32.AND P0, PT, R11.reuse, 0x2, PT ;  /* 0x000000020b00780c */ /* 0x040fe40003f04070 */
[----:B------:R-:W-:-:S04]  /*5ad0*/  IADD3 R11, PT, PT, R11, 0x1, RZ ;  /* 0x000000010b0b7810 */ /* 0x000fc80007ffe0ff */
[----:B------:R-:W-:-:S13]  /*5ae0*/  ISETP.GE.U32.OR P0, PT, R11, R0, P0 ;  /* 0x000000000b00720c */ /* 0x000fda0000706470 */
[----:B------:R-:W-:Y:S05]  /*5af0*/  @P0 BRA `(.L_x_616) ;  /* 0x0000000800100947 */ /* 0x000fea0003800000 */
[----:B------:R-:W-:-:S06]  /*5b00*/  IMAD.WIDE.U32 R2, R11, 0x4, R18 ;  /* 0x000000040b027825 */ /* 0x000fcc00078e0012 */
[----:B------:R-:W2:Y:S02]  /*5b10*/  LDG.E.CONSTANT R3, desc[UR6][R2.64+0x8] ;  /* 0x0000080602037981 */ /* 0x000ea4000c1e9900 */
[----:B--2---:R-:W-:-:S13]  /*5b20*/  ISETP.NE.AND P0, PT, R3, R4, PT ;  /* 0x000000040300720c */ /* 0x004fda0003f05270 */
[----:B------:R-:W-:Y:S05]  /*5b30*/  @P0 BRA `(.L_x_617) ;  /* 0xfffffffc00e00947 */ /* 0x000fea000383ffff */
.L_x_615:
[----:B------:R-:W2:Y:S01]  /*5b40*/  LDG.E.CONSTANT R2, desc[UR6][R18.64] ;  /* 0x0000000612027981 */ /* 0x000ea2000c1e9900 */
[----:B------:R-:W-:Y:S01]  /*5b50*/  ISETP.NE.AND P0, PT, R0, 0x1, PT ;  /* 0x000000010000780c */ /* 0x000fe20003f05270 */
[----:B------:R-:W-:Y:S01]  /*5b60*/  BSSY.RECONVERGENT B1, `(.L_x_618) ;  /* 0x0000077000017945 */ /* 0x000fe20003800200 */
[----:B------:R-:W-:Y:S01]  /*5b70*/  HFMA2 R17, -RZ, RZ, 0, 0 ;  /* 0x00000000ff117431 */ /* 0x000fe200000001ff */
[----:B-1----:R-:W-:Y:S02]  /*5b80*/  CS2R R20, SRZ ;  /* 0x0000000000147805 */ /* 0x002fe4000001ff00 */
[----:B--2---:R-:W-:-:S13]  /*5b90*/  ISETP.NE.OR P0, PT, R2, RZ, !P0 ;  /* 0x000000ff0200720c */ /* 0x004fda0004705670 */
[----:B------:R-:W-:Y:S05]  /*5ba0*/  @P0 BRA `(.L_x_619) ;  /* 0x0000000400040947 */ /* 0x000fea0003800000 */
[----:B------:R-:W-:Y:S01]  /*5bb0*/  ISETP.NE.AND P0, PT, R11, RZ, PT ;  /* 0x000000ff0b00720c */ /* 0x000fe20003f05270 */
[----:B------:R-:W0:-:S12]  /*5bc0*/  LDCU UR4, c[0x0][0x3f8] ;  /* 0x00007f00ff0477ac */ /* 0x000e180008000800 */
[----:B------:R-:W0:Y:S04]  /*5bd0*/  @!P0 LDG.E.CONSTANT R11, desc[UR6][R18.64+0xc] ;  /* 0x00000c06120b8981 */ /* 0x000e28000c1e9900 */
[----:B------:R-:W0:Y:S02]  /*5be0*/  @P0 LDG.E.CONSTANT R11, desc[UR6][R18.64+0x8] ;  /* 0x00000806120b0981 */ /* 0x000e24000c1e9900 */
[----:B0-----:R-:W-:-:S04]  /*5bf0*/  ISETP.GE.AND P0, PT, R11, UR4, PT ;  /* 0x000000040b007c0c */ /* 0x001fc8000bf06270 */
[----:B------:R-:W-:-:S13]  /*5c00*/  ISETP.LT.OR P0, PT, R11, RZ, P0 ;  /* 0x000000ff0b00720c */ /* 0x000fda0000701670 */
[----:B------:R-:W-:Y:S05]  /*5c10*/  @P0 BRA `(.L_x_620) ;  /* 0x0000000400ac0947 */ /* 0x000fea0003800000 */
[----:B------:R-:W0:Y:S08]  /*5c20*/  LDC.64 R22, c[0x0][0x388] ;  /* 0x0000e200ff167b82 */ /* 0x000e300000000a00 */
[----:B------:R-:W1:Y:S08]  /*5c30*/  LDC.64 R12, c[0x0][0x380] ;  /* 0x0000e000ff0c7b82 */ /* 0x000e700000000a00 */
[----:B------:R-:W2:Y:S01]  /*5c40*/  LDC.64 R2, c[0x0][0x390] ;  /* 0x0000e400ff027b82 */ /* 0x000ea20000000a00 */
[----:B0-----:R-:W-:-:S06]  /*5c50*/  IMAD.WIDE.U32 R22, R11, 0x4, R22 ;  /* 0x000000040b167825 */ /* 0x001fcc00078e0016 */
[----:B------:R-:W3:Y:S01]  /*5c60*/  LDG.E.CONSTANT R23, desc[UR6][R22.64] ;  /* 0x0000000616177981 */ /* 0x000ee2000c1e9900 */
[----:B-1----:R-:W-:-:S06]  /*5c70*/  IMAD.WIDE.U32 R24, R11, 0x4, R12 ;  /* 0x000000040b187825 */ /* 0x002fcc00078e000c */
[----:B------:R-:W4:Y:S01]  /*5c80*/  LDG.E.CONSTANT R24, desc[UR6][R24.64] ;  /* 0x0000000618187981 */ /* 0x000f22000c1e9900 */
[----:B--2---:R-:W-:-:S06]  /*5c90*/  IMAD.WIDE.U32 R2, R11, 0x4, R2 ;  /* 0x000000040b027825 */ /* 0x004fcc00078e0002 */
[----:B------:R-:W2:Y:S01]  /*5ca0*/  LDG.E.CONSTANT R2, desc[UR6][R2.64] ;  /* 0x0000000602027981 */ /* 0x000ea2000c1e9900 */
[----:B------:R-:W-:Y:S01]  /*5cb0*/  BSSY.RECONVERGENT B2, `(.L_x_621) ;  /* 0x0000014000027945 */ /* 0x000fe20003800200 */
[----:B---3--:R-:W-:-:S04]  /*5cc0*/  FADD R12, R6, -R23 ;  /* 0x80000017060c7221 */ /* 0x008fc80000000000 */
[----:B------:R-:W-:Y:S01]  /*5cd0*/  FMUL R0, R12, R12 ;  /* 0x0000000c0c007220 */ /* 0x000fe20000400000 */
[----:B----4-:R-:W-:-:S04]  /*5ce0*/  FADD R13, R5, -R24 ;  /* 0x80000018050d7221 */ /* 0x010fc80000000000 */
[----:B------:R-:W-:Y:S01]  /*5cf0*/  FFMA R0, R13, R13, R0 ;  /* 0x0000000d0d007223 */ /* 0x000fe20000000000 */
[----:B--2---:R-:W-:-:S04]  /*5d00*/  FADD R11, R7, -R2 ;  /* 0x80000002070b7221 */ /* 0x004fc80000000000 */
[----:B------:R-:W-:-:S05]  /*5d10*/  FFMA R26, R11, R11, R0 ;  /* 0x0000000b0b1a7223 */ /* 0x000fca0000000000 */
[----:B------:R-:W-:Y:S01]  /*5d20*/  IADD3 R0, PT, PT, R26, -0xd000000, RZ ;  /* 0xf30000001a007810 */ /* 0x000fe20007ffe0ff */
[----:B------:R0:W1:Y:S03]  /*5d30*/  MUFU.RSQ R23, R26 ;  /* 0x0000001a00177308 */ /* 0x0000660000001400 */
[----:B------:R-:W-:-:S13]  /*5d40*/  ISETP.GT.U32.AND P0, PT, R0, 0x727fffff, PT ;  /* 0x727fffff0000780c */ /* 0x000fda0003f04070 */
[----:B0-----:R-:W-:Y:S05]  /*5d50*/  @!P0 BRA `(.L_x_622) ;  /* 0x0000000000148947 */ /* 0x001fea0003800000 */
[----:B------:R-:W-:Y:S02]  /*5d60*/  MOV R2, R26 ;  /* 0x0000001a00027202 */ /* 0x000fe40000000f00 */
[----:B------:R-:W-:-:S07]  /*5d70*/  MOV R0, 0x5d90 ;  /* 0x00005d9000007802 */ /* 0x000fce0000000f00 */
[----:B-1----:R-:W-:Y:S05]  /*5d80*/  CALL.REL.NOINC `($__internal_2_$__cuda_sm20_sqrt_rn_f32_slowpath) ;  /* 0x00000004009c7944 */ /* 0x002fea0003c00000 */
[----:B------:R-:W-:Y:S01]  /*5d90*/  MOV R3, R28 ;  /* 0x0000001c00037202 */ /* 0x000fe20000000f00 */
[----:B------:R-:W-:Y:S06]  /*5da0*/  BRA `(.L_x_623) ;  /* 0x0000000000107947 */ /* 0x000fec0003800000 */
.L_x_622:
[----:B-1----:R-:W-:Y:S01]  /*5db0*/  FMUL.FTZ R3, R26, R23 ;  /* 0x000000171a037220 */ /* 0x002fe20000410000 */
[----:B------:R-:W-:-:S03]  /*5dc0*/  FMUL.FTZ R2, R23, 0.5 ;  /* 0x3f00000017027820 */ /* 0x000fc60000410000 */
[----:B------:R-:W-:-:S04]  /*5dd0*/  FFMA R0, -R3, R3, R26 ;  /* 0x0000000303007223 */ /* 0x000fc8000000011a */
[----:B------:R-:W-:-:S07]  /*5de0*/  FFMA R3, R0, R2, R3 ;  /* 0x0000000200037223 */ /* 0x000fce0000000003 */
.L_x_623:
[----:B------:R-:W-:Y:S05]  /*5df0*/  BSYNC.RECONVERGENT B2 ;  /* 0x0000000000027941 */ /* 0x000fea0003800200 */
.L_x_621:
[----:B------:R-:W2:Y:S02]  /*5e00*/  LDG.E.CONSTANT R0, desc[UR6][R18.64+0x18] ;  /* 0x0000180612007981 */ /* 0x000ea4000c1e9900 */
[----:B--2---:R-:W-:-:S04]  /*5e10*/  FSETP.GT.AND P0, PT, R0, RZ, PT ;  /* 0x000000ff0000720b */ /* 0x004fc80003f04000 */
[----:B------:R-:W-:-:S04]  /*5e20*/  FSETP.LEU.OR P0, PT, R3, 9.9999999747524270788e-07, !P0 ;  /* 0x358637bd0300780b */ /* 0x000fc8000470b400 */
[----:B------:R-:W-:-:S13]  /*5e30*/  FSETP.EQU.OR P0, PT, |R3|, +INF , P0 ;  /* 0x7f8000000300780b */ /* 0x000fda000070a600 */
[----:B------:R-:W-:Y:S05]  /*5e40*/  @P0 BRA `(.L_x_620) ;  /* 0x0000000400200947 */ /* 0x000fea0003800000 */
[----:B------:R-:W2:Y:S01]  /*5e50*/  LDG.E.CONSTANT R19, desc[UR6][R18.64+0x38] ;  /* 0x0000380612137981 */ /* 0x000ea2000c1e9900 */
[----:B------:R-:W-:Y:S01]  /*5e60*/  FADD R0, -R0, R3 ;  /* 0x0000000300007221 */ /* 0x000fe20000000100 */
[----:B------:R-:W0:Y:S01]  /*5e70*/  MUFU.RCP R2, R3 ;  /* 0x0000000300027308 */ /* 0x000e220000001000 */
[----:B------:R-:W-:Y:S01]  /*5e80*/  BSSY.RECONVERGENT B4, `(.L_x_624) ;  /* 0x000000f000047945 */ /* 0x000fe20003800200 */
[----:B0-----:R-:W-:-:S04]  /*5e90*/  FFMA R17, R2, -R3, 1 ;  /* 0x3f80000002117423 */ /* 0x001fc80000000803 */
[----:B------:R-:W-:Y:S01]  /*5ea0*/  FFMA R17, R2, R17, R2 ;  /* 0x0000001102117223 */ /* 0x000fe20000000002 */
[----:B--2---:R-:W-:-:S04]  /*5eb0*/  FMUL R0, R0, R19 ;  /* 0x0000001300007220 */ /* 0x004fc80000400000 */
[----:B------:R-:W-:-:S05]  /*5ec0*/  FMUL R0, R0, -0.5 ;  /* 0xbf00000000007820 */ /* 0x000fca0000400000 */
[----:B------:R-:W-:-:S04]  /*5ed0*/  FMNMX R0, R15, R0, PT ;  /* 0x000000000f007209 */ /* 0x000fc80003800000 */
[----:B------:R-:W-:-:S04]  /*5ee0*/  FMNMX R0, -R15, R0, !PT ;  /* 0x000000000f007209 */ /* 0x000fc80007800100 */
        /* <DEDUP_REMOVED lines=8> */
.L_x_625:
[----:B------:R-:W-:Y:S05]  /*5f70*/  BSYNC.RECONVERGENT B4 ;  /* 0x0000000000047941 */ /* 0x000fea0003800200 */
.L_x_624:
[-C--:B------:R-:W-:Y:S01]  /*5f80*/  FMUL R17, R13, R2.reuse ;  /* 0x000000020d117220 */ /* 0x080fe20000400000 */
[-C--:B------:R-:W-:Y:S01]  /*5f90*/  FMUL R20, R12, R2.reuse ;  /* 0x000000020c147220 */ /* 0x080fe20000400000 */
[----:B------:R-:W-:Y:S01]  /*5fa0*/  FMUL R21, R11, R2 ;  /* 0x000000020b157220 */ /* 0x000fe20000400000 */
[----:B------:R-:W-:Y:S06]  /*5fb0*/  BRA `(.L_x_620) ;  /* 0x0000000000c47947 */ /* 0x000fec0003800000 */
.L_x_619:
[----:B------:R-:W-:-:S13]  /*5fc0*/  ISETP.NE.AND P0, PT, R2, 0x1, PT ;  /* 0x000000010200780c */ /* 0x000fda0003f05270 */
[----:B------:R-:W-:Y:S05]  /*5fd0*/  @P0 BRA `(.L_x_620) ;  /* 0x0000000000bc0947 */ /* 0x000fea0003800000 */
[----:B------:R-:W2:Y:S04]  /*5fe0*/  LDG.E.CONSTANT R3, desc[UR6][R18.64+0x1c] ;  /* 0x00001c0612037981 */ /* 0x000ea8000c1e9900 */
        /* <DEDUP_REMOVED lines=18> */
.L_x_627:
[----:B------:R-:W-:Y:S01]  /*6110*/  FMUL.FTZ R3, R22, R23 ;  /* 0x0000001716037220 */ /* 0x000fe20000410000 */
[----:B------:R-:W-:-:S03]  /*6120*/  FMUL.FTZ R2, R23, 0.5 ;  /* 0x3f00000017027820 */ /* 0x000fc60000410000 */
[----:B------:R-:W-:-:S04]  /*6130*/  FFMA R0, -R3, R3, R22 ;  /* 0x0000000303007223 */ /* 0x000fc80000000116 */
[----:B------:R-:W-:-:S07]  /*6140*/  FFMA R3, R0, R2, R3 ;  /* 0x0000000200037223 */ /* 0x000fce0000000003 */
.L_x_628:
[----:B------:R-:W-:Y:S05]  /*6150*/  BSYNC.RECONVERGENT B2 ;  /* 0x0000000000027941 */ /* 0x000fea0003800200 */
.L_x_626:
[----:B------:R-:W-:-:S04]  /*6160*/  FSETP.NE.AND P0, PT, |R3|, +INF , PT ;  /* 0x7f8000000300780b */ /* 0x000fc80003f05200 */
[----:B------:R-:W-:-:S13]  /*6170*/  FSETP.LEU.OR P0, PT, R3, 9.9999999747524270788e-07, !P0 ;  /* 0x358637bd0300780b */ /* 0x000fda000470b400 */
[----:B------:R-:W-:Y:S05]  /*6180*/  @P0 BRA `(.L_x_620) ;  /* 0x0000000000500947 */ /* 0x000fea0003800000 */
[----:B------:R-:W2:Y:S01]  /*6190*/  LDG.E.CONSTANT R0, desc[UR6][R18.64+0x38] ;  /* 0x0000380612007981 */ /* 0x000ea2000c1e9900 */
[----:B------:R-:W0:Y:S01]  /*61a0*/  MUFU.RCP R2, R3 ;  /* 0x0000000300027308 */ /* 0x000e220000001000 */
[----:B------:R-:W-:Y:S01]  /*61b0*/  BSSY.RECONVERGENT B4, `(.L_x_629) ;  /* 0x000000e000047945 */ /* 0x000fe20003800200 */
[----:B0-----:R-:W-:-:S04]  /*61c0*/  FFMA R21, R2, -R3, 1 ;  /* 0x3f80000002157423 */ /* 0x001fc80000000803 */
[----:B------:R-:W-:Y:S01]  /*61d0*/  FFMA R21, R2, R21, R2 ;  /* 0x0000001502157223 */ /* 0x000fe20000000002 */
[----:B--2---:R-:W-:-:S04]  /*61e0*/  FMUL R0, R0, R3 ;  /* 0x0000000300007220 */ /* 0x004fc80000400000 */
[----:B------:R-:W-:-:S05]  /*61f0*/  FMUL R17, R0, 0.10000000149011611938 ;  /* 0x3dcccccd00117820 */ /* 0x000fca0000400000 */
[----:B------:R-:W-:-:S04]  /*6200*/  FMNMX R0, R16, R17, PT ;  /* 0x0000001110007209 */ /* 0x000fc80003800000 */
        /* <DEDUP_REMOVED lines=8> */
.L_x_630:
[----:B------:R-:W-:Y:S05]  /*6290*/  BSYNC.RECONVERGENT B4 ;  /* 0x0000000000047941 */ /* 0x000fea0003800200 */
.L_x_629:
[-C--:B------:R-:W-:Y:S01]  /*62a0*/  FMUL R17, R13, R2.reuse ;  /* 0x000000020d117220 */ /* 0x080fe20000400000 */
[-C--:B------:R-:W-:Y:S01]  /*62b0*/  FMUL R20, R12, R2.reuse ;  /* 0x000000020c147220 */ /* 0x080fe20000400000 */
[----:B------:R-:W-:-:S07]  /*62c0*/  FMUL R21, R11, R2 ;  /* 0x000000020b157220 */ /* 0x000fce0000400000 */
.L_x_620:
[----:B------:R-:W-:Y:S05]  /*62d0*/  BSYNC.RECONVERGENT B1 ;  /* 0x0000000000017941 */ /* 0x000fea0003800200 */
.L_x_618:
[----:B------:R-:W-:-:S04]  /*62e0*/  FSETP.NE.AND P0, PT, |R20|, +INF , PT ;  /* 0x7f8000001400780b */ /* 0x000fc80003f05200 */
[----:B------:R-:W-:-:S04]  /*62f0*/  FSETP.EQU.OR P0, PT, |R17|, +INF , !P0 ;  /* 0x7f8000001100780b */ /* 0x000fc8000470a600 */
[----:B------:R-:W-:-:S13]  /*6300*/  FSETP.EQU.OR P0, PT, |R21|, +INF , P0 ;  /* 0x7f8000001500780b */ /* 0x000fda000070a600 */
[----:B------:R-:W-:Y:S01]  /*6310*/  @!P0 FADD R10, R10, R17 ;  /* 0x000000110a0a8221 */ /* 0x000fe20000000000 */
[----:B------:R-:W-:Y:S01]  /*6320*/  @!P0 FADD R9, R9, R20 ;  /* 0x0000001409098221 */ /* 0x000fe20000000000 */
[----:B------:R-:W-:-:S07]  /*6330*/  @!P0 FADD R8, R8, R21 ;  /* 0x0000001508088221 */ /* 0x000fce0000000000 */
.L_x_616:
[----:B------:R-:W-:Y:S05]  /*6340*/  BSYNC.RECONVERGENT B0 ;  /* 0x0000000000007941 */ /* 0x000fea0003800200 */
.L_x_614:
[----:B------:R-:W-:Y:S05]  /*6350*/  @P1 BRA `(.L_x_631) ;  /* 0xfffffff400a41947 */ /* 0x000fea000383ffff */
.L_x_613:
[----:B------:R-:W0:Y:S08]  /*6360*/  LDC.64 R2, c[0x0][0x398] ;  /* 0x0000e600ff027b82 */ /* 0x000e300000000a00 */
[----:B------:R-:W2:Y:S08]  /*6370*/  LDC.64 R6, c[0x0][0x3a0] ;  /* 0x0000e800ff067b82 */ /* 0x000eb00000000a00 */
[----:B------:R-:W3:Y:S01]  /*6380*/  LDC.64 R12, c[0x0][0x3a8] ;  /* 0x0000ea00ff0c7b82 */ /* 0x000ee20000000a00 */
[----:B0-----:R-:W-:-:S05]  /*6390*/  IMAD.WIDE R2, R4, 0x4, R2 ;  /* 0x0000000404027825 */ /* 0x001fca00078e0202 */
[----:B------:R-:W-:Y:S01]  /*63a0*/  STG.E desc[UR6][R2.64], R10 ;  /* 0x0000000a02007986 */ /* 0x000fe2000c101906 */
[----:B--2---:R-:W-:-:S05]  /*63b0*/  IMAD.WIDE R6, R4, 0x4, R6 ;  /* 0x0000000404067825 */ /* 0x004fca00078e0206 */
[----:B------:R-:W-:Y:S01]  /*63c0*/  STG.E desc[UR6][R6.64], R9 ;  /* 0x0000000906007986 */ /* 0x000fe2000c101906 */
[----:B---3--:R-:W-:-:S05]  /*63d0*/  IMAD.WIDE R4, R4, 0x4, R12 ;  /* 0x0000000404047825 */ /* 0x008fca00078e020c */
[----:B------:R-:W-:Y:S01]  /*63e0*/  STG.E desc[UR6][R4.64], R8 ;  /* 0x0000000804007986 */ /* 0x000fe2000c101906 */
[----:B------:R-:W-:Y:S05]  /*63f0*/  EXIT ;  /* 0x000000000000794d */ /* 0x000fea0003800000 */
        .weak           $__internal_2_$__cuda_sm20_sqrt_rn_f32_slowpath
        .type           $__internal_2_$__cuda_sm20_sqrt_rn_f32_slowpath,@function
        .size           $__internal_2_$__cuda_sm20_sqrt_rn_f32_slowpath,($__internal_3_$__cuda_sm3x_div_rn_noftz_f32_slowpath - $__internal_2_$__cuda_sm20_sqrt_rn_f32_slowpath)
$__internal_2_$__cuda_sm20_sqrt_rn_f32_slowpath:
        /* <DEDUP_REMOVED lines=14> */
[----:B------:R-:W-:Y:S02]  /*64e0*/  @!P0 MOV R28, R2 ;  /* 0x00000002001c8202 */ /* 0x000fe40000000f00 */
[----:B------:R-:W-:-:S04]  /*64f0*/  @P0 FADD.FTZ R23, -R24, -RZ ;  /* 0x800000ff18170221 */ /* 0x000fc80000010100 */
[----:B------:R-:W-:-:S04]  /*6500*/  @P0 FFMA R23, R24, R23, R29 ;  /* 0x0000001718170223 */ /* 0x000fc8000000001d */
[----:B------:R-:W-:-:S04]  /*6510*/  @P0 FFMA R3, R23, R3, R24 ;  /* 0x0000000317030223 */ /* 0x000fc80000000018 */
[----:B------:R-:W-:-:S07]  /*6520*/  @P0 FMUL.FTZ R28, R3, 2.3283064365386962891e-10 ;  /* 0x2f800000031c0820 */ /* 0x000fce0000410000 */
.L_x_632:
[----:B------:R-:W-:Y:S01]  /*6530*/  HFMA2 R3, -RZ, RZ, 0, 0 ;  /* 0x00000000ff037431 */ /* 0x000fe200000001ff */
[----:B------:R-:W-:-:S04]  /*6540*/  MOV R2, R0 ;  /* 0x0000000000027202 */ /* 0x000fc80000000f00 */
[----:B------:R-:W-:Y:S05]  /*6550*/  RET.REL.NODEC R2 `(force_pass_kernel) ;  /* 0xffffff9802a87950 */ /* 0x000fea0003c3ffff */
        .weak           $__internal_3_$__cuda_sm3x_div_rn_noftz_f32_slowpath
        .type           $__internal_3_$__cuda_sm3x_div_rn_noftz_f32_slowpath,@function
        .size           $__internal_3_$__cuda_sm3x_div_rn_noftz_f32_slowpath,(.L_x_669 - $__internal_3_$__cuda_sm3x_div_rn_noftz_f32_slowpath)
$__internal_3_$__cuda_sm3x_div_rn_noftz_f32_slowpath:
[----:B------:R-:W-:Y:S01]  /*6560*/  SHF.R.U32.HI R23, RZ, 0x17, R3 ;  /* 0x00000017ff177819 */ /* 0x000fe20000011603 */
[----:B------:R-:W-:Y:S01]  /*6570*/  BSSY.RECONVERGENT B2, `(.L_x_633) ;  /* 0x0000062000027945 */ /* 0x000fe20003800200 */
[----:B------:R-:W-:Y:S02]  /*6580*/  SHF.R.U32.HI R28, RZ, 0x17, R0 ;  /* 0x00000017ff1c7819 */ /* 0x000fe40000011600 */
[----:B------:R-:W-:Y:S02]  /*6590*/  LOP3.LUT R23, R23, 0xff, RZ, 0xc0, !PT ;  /* 0x000000ff17177812 */ /* 0x000fe400078ec0ff */
[----:B------:R-:W-:Y:S02]  /*65a0*/  LOP3.LUT R28, R28, 0xff, RZ, 0xc0, !PT ;  /* 0x000000ff1c1c7812 */ /* 0x000fe400078ec0ff */
[----:B------:R-:W-:Y:S02]  /*65b0*/  IADD3 R29, PT, PT, R23, -0x1, RZ ;  /* 0xffffffff171d7810 */ /* 0x000fe40007ffe0ff */
[----:B------:R-:W-:-:S02]  /*65c0*/  IADD3 R30, PT, PT, R28, -0x1, RZ ;  /* 0xffffffff1c1e7810 */ /* 0x000fc40007ffe0ff */
        /* <DEDUP_REMOVED lines=23> */
[----:B------:R-:W-:Y:S01]  /*6740*/  @!P0 FFMA R0, R0, 1.84467440737095516160e+19, RZ ;  /* 0x5f80000000008823 */ /* 0x000fe200000000ff */
[----:B------:R-:W-:Y:S01]  /*6750*/  @!P0 MOV R24, 0xffffffc0 ;  /* 0xffffffc000188802 */ /* 0x000fe20000000f00 */
[----:B------:R-:W-:-:S03]  /*6760*/  @!P4 FFMA R3, R3, 1.84467440737095516160e+19, RZ ;  /* 0x5f8000000303c823 */ /* 0x000fc600000000ff */
[----:B------:R-:W-:-:S07]  /*6770*/  @!P4 IADD3 R24, PT, PT, R24, 0x40, RZ ;  /* 0x000000401818c810 */ /* 0x000fce0007ffe0ff */
.L_x_634:
[----:B------:R-:W-:Y:S01]  /*6780*/  LEA R34, R23, 0xc0800000, 0x17 ;  /* 0xc080000017227811 */ /* 0x000fe200078eb8ff */
[----:B------:R-:W-:Y:S01]  /*6790*/  BSSY.RECONVERGENT B3, `(.L_x_639) ;  /* 0x0000036000037945 */ /* 0x000fe20003800200 */
[----:B------:R-:W-:Y:S02]  /*67a0*/  IADD3 R28, PT, PT, R28, -0x7f, RZ ;  /* 0xffffff811c1c7810 */ /* 0x000fe40007ffe0ff */
[----:B------:R-:W-:-:S03]  /*67b0*/  IADD3 R34, PT, PT, -R34, R3, RZ ;  /* 0x0000000322227210 */ /* 0x000fc60007ffe1ff */
[----:B------:R-:W-:Y:S01]  /*67c0*/  IMAD R0, R28, -0x800000, R0 ;  /* 0xff8000001c007824 */ /* 0x000fe200078e0200 */
[----:B------:R-:W0:Y:S01]  /*67d0*/  MUFU.RCP R30, R34 ;  /* 0x00000022001e7308 */ /* 0x000e220000001000 */
[----:B------:R-:W-:-:S04]  /*67e0*/  FADD.FTZ R3, -R34, -RZ ;  /* 0x800000ff22037221 */ /* 0x000fc80000010100 */
[----:B0-----:R-:W-:-:S04]  /*67f0*/  FFMA R29, R30, R3, 1 ;  /* 0x3f8000001e1d7423 */ /* 0x001fc80000000003 */
[----:B------:R-:W-:-:S04]  /*6800*/  FFMA R29, R30, R29, R30 ;  /* 0x0000001d1e1d7223 */ /* 0x000fc8000000001e */
[----:B------:R-:W-:-:S04]  /*6810*/  FFMA R30, R0, R29, RZ ;  /* 0x0000001d001e7223 */ /* 0x000fc800000000ff */
[----:B------:R-:W-:-:S04]  /*6820*/  FFMA R31, R3, R30, R0 ;  /* 0x0000001e031f7223 */ /* 0x000fc80000000000 */
[----:B------:R-:W-:Y:S01]  /*6830*/  FFMA R30, R29, R31, R30 ;  /* 0x0000001f1d1e7223 */ /* 0x000fe2000000001e */
[----:B------:R-:W-:-:S03]  /*6840*/  IADD3 R31, PT, PT, R28, 0x7f, -R23 ;  /* 0x0000007f1c1f7810 */ /* 0x000fc60007ffe817 */
[----:B------:R-:W-:Y:S01]  /*6850*/  FFMA R3, R3, R30, R0 ;  /* 0x0000001e03037223 */ /* 0x000fe20000000000 */
[----:B------:R-:W-:-:S03]  /*6860*/  IADD3 R31, PT, PT, R31, R24, RZ ;  /* 0x000000181f1f7210 */ /* 0x000fc60007ffe0ff */
        /* <DEDUP_REMOVED lines=14> */
[CCC-:B------:R-:W-:Y:S01]  /*6950*/  FFMA.RZ R24, R29.reuse, R3.reuse, R30.reuse ;  /* 0x000000031d187223 */ /* 0x1c0fe2000000c01e */
[CCC-:B------:R-:W-:Y:S01]  /*6960*/  FFMA.RP R28, R29.reuse, R3.reuse, R30.reuse ;  /* 0x000000031d1c7223 */ /* 0x1c0fe2000000801e */
[----:B------:R-:W-:Y:S01]  /*6970*/  FFMA.RM R29, R29, R3, R30 ;  /* 0x000000031d1d7223 */ /* 0x000fe2000000401e */
[C---:B------:R-:W-:Y:S02]  /*6980*/  IADD3 R3, PT, PT, R23.reuse, 0x20, RZ ;  /* 0x0000002017037810 */ /* 0x040fe40007ffe0ff */
[----:B------:R-:W-:Y:S02]  /*6990*/  LOP3.LUT R24, R24, 0x7fffff, RZ, 0xc0, !PT ;  /* 0x007fffff18187812 */ /* 0x000fe400078ec0ff */
[C---:B------:R-:W-:Y:S02]  /*69a0*/  ISETP.NE.AND P0, PT, R23.reuse, RZ, PT ;  /* 0x000000ff1700720c */ /* 0x040fe40003f05270 */
[----:B------:R-:W-:Y:S02]  /*69b0*/  LOP3.LUT R24, R24, 0x800000, RZ, 0xfc, !PT ;  /* 0x0080000018187812 */ /* 0x000fe400078efcff */
[----:B------:R-:W-:-:S02]  /*69c0*/  ISETP.NE.AND P4, PT, R23, RZ, PT ;  /* 0x000000ff1700720c */ /* 0x000fc40003f85270 */
[----:B------:R-:W-:Y:S02]  /*69d0*/  IADD3 R23, PT, PT, -R23, RZ, RZ ;  /* 0x000000ff17177210 */ /* 0x000fe40007ffe1ff */
[----:B------:R-:W-:Y:S02]  /*69e0*/  SHF.L.U32 R3, R24, R3, RZ ;  /* 0x0000000318037219 */ /* 0x000fe400000006ff */
[----:B------:R-:W-:Y:S02]  /*69f0*/  FSETP.NEU.FTZ.AND P5, PT, R28, R29, PT ;  /* 0x0000001d1c00720b */ /* 0x000fe40003fbd000 */
[----:B------:R-:W-:Y:S02]  /*6a00*/  SEL R23, R23, RZ, P0 ;  /* 0x000000ff17177207 */ /* 0x000fe40000000000 */
[----:B------:R-:W-:Y:S02]  /*6a10*/  ISETP.NE.AND P4, PT, R3, RZ, P4 ;  /* 0x000000ff0300720c */ /* 0x000fe40002785270 */
[----:B------:R-:W-:-:S02]  /*6a20*/  SHF.R.U32.HI R24, RZ, R23, R24 ;  /* 0x00000017ff187219 */ /* 0x000fc40000011618 */
[----:B------:R-:W-:Y:S02]  /*6a30*/  PLOP3.LUT P4, PT, P5, P4, PT, 0xf8, 0x8f ;  /* 0x00000000008f781c */ /* 0x000fe40002f89f70 */
[----:B------:R-:W-:Y:S02]  /*6a40*/  SHF.R.U32.HI R23, RZ, 0x1, R24 ;  /* 0x00000001ff177819 */ /* 0x000fe40000011618 */
[----:B------:R-:W-:-:S04]  /*6a50*/  SEL R28, RZ, 0x1, !P4 ;  /* 0x00000001ff1c7807 */ /* 0x000fc80006000000 */
[----:B------:R-:W-:-:S04]  /*6a60*/  LOP3.LUT R3, R28, 0x1, R23, 0xf8, !PT ;  /* 0x000000011c037812 */ /* 0x000fc800078ef817 */
[----:B------:R-:W-:-:S04]  /*6a70*/  LOP3.LUT R24, R3, R24, RZ, 0xc0, !PT ;  /* 0x0000001803187212 */ /* 0x000fc800078ec0ff */
[----:B------:R-:W-:-:S04]  /*6a80*/  IADD3 R23, PT, PT, R23, R24, RZ ;  /* 0x0000001817177210 */ /* 0x000fc80007ffe0ff */
[----:B------:R-:W-:Y:S01]  /*6a90*/  LOP3.LUT R0, R23, R0, RZ, 0xfc, !PT ;  /* 0x0000000017007212 */ /* 0x000fe200078efcff */
[----:B------:R-:W-:Y:S06]  /*6aa0*/  BRA `(.L_x_642) ;  /* 0x0000000000107947 */ /* 0x000fec0003800000 */
.L_x_641:
[----:B------:R-:W-:-:S04]  /*6ab0*/  LOP3.LUT R0, R0, 0x80000000, RZ, 0xc0, !PT ;  /* 0x8000000000007812 */ /* 0x000fc800078ec0ff */
[----:B------:R-:W-:Y:S01]  /*6ac0*/  LOP3.LUT R0, R0, 0x7f800000, RZ, 0xfc, !PT ;  /* 0x7f80000000007812 */ /* 0x000fe200078efcff */
[----:B------:R-:W-:Y:S06]  /*6ad0*/  BRA `(.L_x_642) ;  /* 0x0000000000047947 */ /* 0x000fec0003800000 */
.L_x_640:
[----:B------:R-:W-:-:S07]  /*6ae0*/  LEA R0, R31, R0, 0x17 ;  /* 0x000000001f007211 */ /* 0x000fce00078eb8ff */
.L_x_642:
[----:B------:R-:W-:Y:S05]  /*6af0*/  BSYNC.RECONVERGENT B3 ;  /* 0x0000000000037941 */ /* 0x000fea0003800200 */
.L_x_639:
[----:B------:R-:W-:Y:S05]  /*6b00*/  BRA `(.L_x_643) ;  /* 0x0000000000207947 */ /* 0x000fea0003800000 */
.L_x_638:
[----:B------:R-:W-:-:S04]  /*6b10*/  LOP3.LUT R0, R3, 0x80000000, R0, 0x48, !PT ;  /* 0x8000000003007812 */ /* 0x000fc800078e4800 */
[----:B------:R-:W-:Y:S01]  /*6b20*/  LOP3.LUT R0, R0, 0x7f800000, RZ, 0xfc, !PT ;  /* 0x7f80000000007812 */ /* 0x000fe200078efcff */
[----:B------:R-:W-:Y:S06]  /*6b30*/  BRA `(.L_x_643) ;  /* 0x0000000000147947 */ /* 0x000fec0003800000 */
.L_x_637:
[----:B------:R-:W-:Y:S01]  /*6b40*/  LOP3.LUT R0, R3, 0x80000000, R0, 0x48, !PT ;  /* 0x8000000003007812 */ /* 0x000fe200078e4800 */
[----:B------:R-:W-:Y:S06]  /*6b50*/  BRA `(.L_x_643) ;  /* 0x00000000000c7947 */ /* 0x000fec0003800000 */
.L_x_636:
[----:B------:R-:W0:Y:S01]  /*6b60*/  MUFU.RSQ R0, -QNAN ;  /* 0xffc0000000007908 */ /* 0x000e220000001400 */
[----:B------:R-:W-:Y:S05]  /*6b70*/  BRA `(.L_x_643) ;  /* 0x0000000000047947 */ /* 0x000fea0003800000 */
.L_x_635:
[----:B------:R-:W-:-:S07]  /*6b80*/  FADD.FTZ R0, R0, R3 ;  /* 0x0000000300007221 */ /* 0x000fce0000010000 */
.L_x_643:
[----:B------:R-:W-:Y:S05]  /*6b90*/  BSYNC.RECONVERGENT B2 ;  /* 0x0000000000027941 */ /* 0x000fea0003800200 */
.L_x_633:
[----:B------:R-:W-:-:S04]  /*6ba0*/  HFMA2 R3, -RZ, RZ, 0, 0 ;  /* 0x00000000ff037431 */ /* 0x000fc800000001ff */
[----:B0-----:R-:W-:Y:S05]  /*6bb0*/  RET.REL.NODEC R2 `(force_pass_kernel) ;  /* 0xffffff9402107950 */ /* 0x001fea0003c3ffff */
.L_x_644:
        /* <DEDUP_REMOVED lines=12> */
.L_x_669:


//--------------------- .text.compute_cell_bounds_kernel --------------------------
	.section	.text.compute_cell_bounds_kernel,"ax",@progbits
	.align	128
        .global         compute_cell_bounds_kernel
        .type           compute_cell_bounds_kernel,@function
        .size           compute_cell_bounds_kernel,(.L_x_683 - compute_cell_bounds_kernel)
        .other          compute_cell_bounds_kernel,@"STO_CUDA_ENTRY STV_DEFAULT"
compute_cell_bounds_kernel:
.text.compute_cell_bounds_kernel:
[----:B------:R-:W-:Y:S01]  /*0000*/  LDC R1, c[0x0][0x37c] ;  /* 0x0000df00ff017b82 */ /* 0x000fe20000000800 */
[----:B------:R-:W0:Y:S07]  /*0010*/  S2R R0, SR_TID.X ;  /* 0x0000000000007919 */ /* 0x000e2e0000002100 */
[----:B------:R-:W0:Y:S08]  /*0020*/  S2UR UR4, SR_CTAID.X ;  /* 0x00000000000479c3 */ /* 0x000e300000002500 */
[----:B------:R-:W0:Y:S08]  /*0030*/  LDC R7, c[0x0][0x360] ;  /* 0x0000d800ff077b82 */ /* 0x000e300000000800 */
[----:B------:R-:W1:Y:S01]  /*0040*/  LDC R6, c[0x0][0x398] ;  /* 0x0000e600ff067b82 */ /* 0x000e620000000800 */
[----:B0-----:R-:W-:-:S05]  /*0050*/  IMAD R7, R7, UR4, R0 ;  /* 0x0000000407077c24 */ /* 0x001fca000f8e0200 */
[----:B-1----:R-:W-:-:S13]  /*0060*/  ISETP.GE.AND P0, PT, R7, R6, PT ;  /* 0x000000060700720c */ /* 0x002fda0003f06270 */
[----:B------:R-:W-:Y:S05]  /*0070*/  @P0 EXIT ;  /* 0x000000000000094d */ /* 0x000fea0003800000 */
[----:B------:R-:W0:Y:S01]  /*0080*/  LDC.64 R2, c[0x0][0x380] ;  /* 0x0000e000ff027b82 */ /* 0x000e220000000a00 */
[----:B------:R-:W1:Y:S01]  /*0090*/  LDCU.64 UR4, c[0x0][0x358] ;  /* 0x00006b00ff0477ac */ /* 0x000e620008000a00 */
[C---:B------:R-:W-:Y:S01]  /*00a0*/  ISETP.NE.AND P0, PT, R7.reuse, RZ, PT ;  /* 0x000000ff0700720c */ /* 0x040fe20003f05270 */
[----:B------:R-:W-:Y:S02]  /*00b0*/  IMAD.MOV.U32 R0, RZ, RZ, -0x1 ;  /* 0xffffffffff007424 */ /* 0x000fe400078e00ff */
[----:B0-----:R-:W-:-:S10]  /*00c0*/  IMAD.WIDE R2, R7, 0x4, R2 ;  /* 0x0000000407027825 */ /* 0x001fd400078e0202 */
[----:B-1----:R-:W2:Y:S04]  /*00d0*/  @P0 LDG.E.CONSTANT R0, desc[UR4][R2.64+-0x4] ;  /* 0xfffffc0402000981 */ /* 0x002ea8000c1e9900 */
[----:B------:R-:W2:Y:S01]  /*00e0*/  LDG.E.CONSTANT R9, desc[UR4][R2.64] ;  /* 0x0000000402097981 */ /* 0x000ea2000c1e9900 */
[----:B------:R-:W-:Y:S01]  /*00f0*/  VIADD R4, R6, 0xffffffff ;  /* 0xffffffff06047836 */ /* 0x000fe20000000000 */
[----:B------:R-:W-:Y:S04]  /*0100*/  BSSY.RECONVERGENT B0, `(.L_x_645) ;  /* 0x000000f000007945 */ /* 0x000fe80003800200 */
[----:B------:R-:W-:-:S02]  /*0110*/  ISETP.NE.AND P2, PT, R7, R4, PT ;  /* 0x000000040700720c */ /* 0x000fc40003f45270 */
[----:B--2---:R-:W-:-:S13]  /*0120*/  ISETP.NE.AND P0, PT, R9, R0, PT ;  /* 0x000000000900720c */ /* 0x004fda0003f05270 */
[----:B------:R-:W-:Y:S05]  /*0130*/  @!P0 BRA `(.L_x_646) ;  /* 0x00000000002c8947 */ /* 0x000fea0003800000 */
[----:B------:R-:W0:Y:S02]  /*0140*/  LDCU UR6, c[0x0][0x39c] ;  /* 0x00007380ff0677ac */ /* 0x000e240008000800 */
[C---:B0-----:R-:W-:Y:S02]  /*0150*/  ISETP.GE.AND P1, PT, R9.reuse, UR6, PT ;  /* 0x0000000609007c0c */ /* 0x041fe4000bf26270 */
[C---:B------:R-:W-:Y:S02]  /*0160*/  ISETP.GE.AND P0, PT, R0.reuse, UR6, PT ;  /* 0x0000000600007c0c */ /* 0x040fe4000bf06270 */
[----:B------:R-:W-:Y:S02]  /*0170*/  ISETP.LT.OR P1, PT, R9, RZ, P1 ;  /* 0x000000ff0900720c */ /* 0x000fe40000f21670 */
[----:B------:R-:W-:-:S11]  /*0180*/  ISETP.LT.OR P0, PT, R0, RZ, P0 ;  /* 0x000000ff0000720c */ /* 0x000fd60000701670 */
[----:B------:R-:W0:Y:S08]  /*0190*/  @!P1 LDC.64 R2, c[0x0][0x388] ;  /* 0x0000e200ff029b82 */ /* 0x000e300000000a00 */
[----:B------:R-:W1:Y:S01]  /*01a0*/  @!P0 LDC.64 R4, c[0x0][0x390] ;  /* 0x0000e400ff048b82 */ /* 0x000e620000000a00 */
[----:B0-----:R-:W-:-:S05]  /*01b0*/  @!P1 IMAD.WIDE.U32 R2, R9, 0x4, R2 ;  /* 0x0000000409029825 */ /* 0x001fca00078e0002 */
[----:B------:R0:W-:Y:S01]  /*01c0*/  @!P1 STG.E desc[UR4][R2.64], R7 ;  /* 0x0000000702009986 */ /* 0x0001e2000c101904 */
[----:B-1----:R-:W-:-:S05]  /*01d0*/  @!P0 IMAD.WIDE.U32 R4, R0, 0x4, R4 ;  /* 0x0000000400048825 */ /* 0x002fca00078e0004 */
[----:B------:R0:W-:Y:S02]  /*01e0*/  @!P0 STG.E desc[UR4][R4.64], R7 ;  /* 0x0000000704008986 */ /* 0x0001e4000c101904 */
.L_x_646:
[----:B------:R-:W-:Y:S05]  /*01f0*/  BSYNC.RECONVERGENT B0 ;  /* 0x0000000000007941 */ /* 0x000fea0003800200 */
.L_x_645:
[----:B------:R-:W-:Y:S05]  /*0200*/  @P2 EXIT ;  /* 0x000000000000294d */ /* 0x000fea0003800000 */
[----:B------:R-:W1:Y:S02]  /*0210*/  LDCU UR6, c[0x0][0x39c] ;  /* 0x00007380ff0677ac */ /* 0x000e640008000800 */
[----:B-1----:R-:W-:-:S04]  /*0220*/  ISETP.GE.AND P0, PT, R9, UR6, PT ;  /* 0x0000000609007c0c */ /* 0x002fc8000bf06270 */
[----:B------:R-:W-:-:S13]  /*0230*/  ISETP.LT.OR P0, PT, R9, RZ, P0 ;  /* 0x000000ff0900720c */ /* 0x000fda0000701670 */
[----:B------:R-:W-:Y:S05]  /*0240*/  @P0 EXIT ;  /* 0x000000000000094d */ /* 0x000fea0003800000 */
[----:B0-----:R-:W0:Y:S02]  /*0250*/  LDC.64 R2, c[0x0][0x390] ;  /* 0x0000e400ff027b82 */ /* 0x001e240000000a00 */
[----:B0-----:R-:W-:-:S05]  /*0260*/  IMAD.WIDE.U32 R2, R9, 0x4, R2 ;  /* 0x0000000409027825 */ /* 0x001fca00078e0002 */
[----:B------:R-:W-:Y:S01]  /*0270*/  STG.E desc[UR4][R2.64], R6 ;  /* 0x0000000602007986 */ /* 0x000fe2000c101904 */
[----:B------:R-:W-:Y:S05]  /*0280*/  EXIT ;  /* 0x000000000000794d */ /* 0x000fea0003800000 */
.L_x_647:
        /* <DEDUP_REMOVED lines=15> */
.L_x_683:


//--------------------- .text.build_grid_kernel   --------------------------
	.section	.text.build_grid_kernel,"ax",@progbits
	.align	128
        .global         build_grid_kernel
        .type           build_grid_kernel,@function
        .size           build_grid_kernel,(.L_x_670 - build_grid_kernel)
        .other          build_grid_kernel,@"STO_CUDA_ENTRY STV_DEFAULT"
build_grid_kernel:
.text.build_grid_kernel:
        /* <DEDUP_REMOVED lines=11> */
[----:B------:R-:W3:Y:S08]  /*00b0*/  LDC R13, c[0x0][0x3c4] ;  /* 0x0000f100ff0d7b82 */ /* 0x000ef00000000800 */
[----:B------:R-:W4:Y:S01]  /*00c0*/  LDC.64 R6, c[0x0][0x388] ;  /* 0x0000e200ff067b82 */ /* 0x000f220000000a00 */
[----:B0-----:R-:W-:-:S07]  /*00d0*/  IMAD.WIDE R8, R3, 0x4, R8 ;  /* 0x0000000403087825 */ /* 0x001fce00078e0208 */
[----:B------:R-:W0:Y:S01]  /*00e0*/  LDC.64 R4, c[0x0][0x390] ;  /* 0x0000e400ff047b82 */ /* 0x000e220000000a00 */
[----:B-1----:R-:W2:Y:S01]  /*00f0*/  LDG.E.CONSTANT R2, desc[UR4][R8.64] ;  /* 0x0000000408027981 */ /* 0x002ea2000c1e9900 */
[----:B---3--:R-:W1:Y:S06]  /*0100*/  MUFU.RCP R10, R13 ;  /* 0x0000000d000a7308 */ /* 0x008e6c0000001000 */
[----:B------:R-:W3:Y:S01]  /*0110*/  LDC R0, c[0x0][0x3c4] ;  /* 0x0000f100ff007b82 */ /* 0x000ee20000000800 */
[C---:B----4-:R-:W-:Y:S01]  /*0120*/  IMAD.WIDE R6, R3.reuse, 0x4, R6 ;  /* 0x0000000403067825 */ /* 0x050fe200078e0206 */
[----:B------:R-:W-:Y:S05]  /*0130*/  BSSY.RECONVERGENT B0, `(.L_x_648) ;  /* 0x000000f000007945 */ /* 0x000fea0003800200 */
[----:B------:R4:W5:Y:S01]  /*0140*/  LDG.E.CONSTANT R6, desc[UR4][R6.64] ;  /* 0x0000000406067981 */ /* 0x000962000c1e9900 */
[----:B-1----:R-:W-:Y:S01]  /*0150*/  FFMA R11, R10, -R13, 1 ;  /* 0x3f8000000a0b7423 */ /* 0x002fe2000000080d */
[----:B0-----:R-:W-:-:S04]  /*0160*/  IMAD.WIDE R4, R3, 0x4, R4 ;  /* 0x0000000403047825 */ /* 0x001fc800078e0204 */
[----:B------:R-:W-:Y:S02]  /*0170*/  FFMA R11, R10, R11, R10 ;  /* 0x0000000b0a0b7223 */ /* 0x000fe4000000000a */
[----:B------:R0:W5:Y:S01]  /*0180*/  LDG.E.CONSTANT R4, desc[UR4][R4.64] ;  /* 0x0000000404047981 */ /* 0x000162000c1e9900 */
[----:B--2---:R-:W-:-:S04]  /*0190*/  FADD R2, R2, -UR6 ;  /* 0x8000000602027e21 */ /* 0x004fc80008000000 */
[----:B------:R-:W1:Y:S01]  /*01a0*/  FCHK P0, R2, R13 ;  /* 0x0000000d02007302 */ /* 0x000e620000000000 */
[----:B------:R-:W-:-:S04]  /*01b0*/  FFMA R8, R2, R11, RZ ;  /* 0x0000000b02087223 */ /* 0x000fc800000000ff */
[----:B----4-:R-:W-:-:S04]  /*01c0*/  FFMA R7, R8, -R13, R2 ;  /* 0x8000000d08077223 */ /* 0x010fc80000000002 */
[----:B0-----:R-:W-:Y:S01]  /*01d0*/  FFMA R5, R11, R7, R8 ;  /* 0x000000070b057223 */ /* 0x001fe20000000008 */
[----:B-1-3--:R-:W-:Y:S06]  /*01e0*/  @!P0 BRA `(.L_x_649) ;  /* 0x00000000000c8947 */ /* 0x00afec0003800000 */
[----:B------:R-:W-:-:S07]  /*01f0*/  MOV R10, 0x210 ;  /* 0x00000210000a7802 */ /* 0x000fce0000000f00 */
[----:B-----5:R-:W-:Y:S05]  /*0200*/  CALL.REL.NOINC `($__internal_4_$__cuda_sm3x_div_rn_noftz_f32_slowpath) ;  /* 0x0000000000dc7944 */ /* 0x020fea0003c00000 */
[----:B------:R-:W-:-:S07]  /*0210*/  IMAD.MOV.U32 R5, RZ, RZ, R2 ;  /* 0x000000ffff057224 */ /* 0x000fce00078e0002 */
.L_x_649:
[----:B------:R-:W-:Y:S05]  /*0220*/  BSYNC.RECONVERGENT B0 ;  /* 0x0000000000007941 */ /* 0x000fea0003800200 */
.L_x_648:
[----:B------:R-:W0:Y:S01]  /*0230*/  LDC R10, c[0x0][0x3c4] ;  /* 0x0000f100ff0a7b82 */ /* 0x000e220000000800 */
[----:B------:R-:W1:Y:S01]  /*0240*/  LDCU UR6, c[0x0][0x3a4] ;  /* 0x00007480ff0677ac */ /* 0x000e620008000800 */
[----:B------:R-:W-:Y:S01]  /*0250*/  F2I.TRUNC.NTZ R5, R5 ;  /* 0x0000000500057305 */ /* 0x000fe2000020f100 */
[----:B------:R-:W-:Y:S01]  /*0260*/  BSSY.RECONVERGENT B0, `(.L_x_650) ;  /* 0x000000e000007945 */ /* 0x000fe20003800200 */
[----:B-1---5:R-:W-:-:S06]  /*0270*/  FADD R7, R6, -UR6 ;  /* 0x8000000606077e21 */ /* 0x022fcc0008000000 */
[----:B0-----:R-:W0:Y:S08]  /*0280*/  MUFU.RCP R9, R10 ;  /* 0x0000000a00097308 */ /* 0x001e300000001000 */
[----:B------:R-:W1:Y:S01]  /*0290*/  FCHK P0, R7, R10 ;  /* 0x0000000a07007302 */ /* 0x000e620000000000 */
[----:B0-----:R-:W-:-:S04]  /*02a0*/  FFMA R2, R9, -R10, 1 ;  /* 0x3f80000009027423 */ /* 0x001fc8000000080a */
[----:B------:R-:W-:-:S04]  /*02b0*/  FFMA R2, R9, R2, R9 ;  /* 0x0000000209027223 */ /* 0x000fc80000000009 */
[----:B------:R-:W-:-:S04]  /*02c0*/  FFMA R6, R2, R7, RZ ;  /* 0x0000000702067223 */ /* 0x000fc800000000ff */
[----:B------:R-:W-:-:S04]  /*02d0*/  FFMA R9, R6, -R10, R7 ;  /* 0x8000000a06097223 */ /* 0x000fc80000000007 */
[----:B------:R-:W-:Y:S01]  /*02e0*/  FFMA R8, R2, R9, R6 ;  /* 0x0000000902087223 */ /* 0x000fe20000000006 */
[----:B-1----:R-:W-:Y:S06]  /*02f0*/  @!P0 BRA `(.L_x_651) ;  /* 0x0000000000108947 */ /* 0x002fec0003800000 */
[----:B------:R-:W-:Y:S01]  /*0300*/  IMAD.MOV.U32 R2, RZ, RZ, R7 ;  /* 0x000000ffff027224 */ /* 0x000fe200078e0007 */
[----:B------:R-:W-:-:S07]  /*0310*/  MOV R10, 0x330 ;  /* 0x00000330000a7802 */ /* 0x000fce0000000f00 */
[----:B------:R-:W-:Y:S05]  /*0320*/  CALL.REL.NOINC `($__internal_4_$__cuda_sm3x_div_rn_noftz_f32_slowpath) ;  /* 0x0000000000947944 */ /* 0x000fea0003c00000 */
[----:B------:R-:W-:-:S07]  /*0330*/  IMAD.MOV.U32 R8, RZ, RZ, R2 ;  /* 0x000000ffff087224 */ /* 0x000fce00078e0002 */
.L_x_651:
[----:B------:R-:W-:Y:S05]  /*0340*/  BSYNC.RECONVERGENT B0 ;  /* 0x0000000000007941 */ /* 0x000fea0003800200 */
.L_x_650:
[----:B------:R-:W0:Y:S01]  /*0350*/  LDC R6, c[0x0][0x3c4] ;  /* 0x0000f100ff067b82 */ /* 0x000e220000000800 */
[----:B------:R-:W1:Y:S01]  /*0360*/  LDCU UR6, c[0x0][0x3a8] ;  /* 0x00007500ff0677ac */ /* 0x000e620008000800 */
[----:B------:R-:W-:Y:S01]  /*0370*/  F2I.TRUNC.NTZ R8, R8 ;  /* 0x0000000800087305 */ /* 0x000fe2000020f100 */
[----:B------:R-:W-:Y:S01]  /*0380*/  BSSY.RECONVERGENT B0, `(.L_x_652) ;  /* 0x000000d000007945 */ /* 0x000fe20003800200 */
[----:B-1----:R-:W-:-:S06]  /*0390*/  FADD R7, R4, -UR6 ;  /* 0x8000000604077e21 */ /* 0x002fcc0008000000 */
        /* <DEDUP_REMOVED lines=11> */
.L_x_653:
[----:B------:R-:W-:Y:S05]  /*0450*/  BSYNC.RECONVERGENT B0 ;  /* 0x0000000000007941 */ /* 0x000fea0003800200 */
.L_x_652:
[----:B------:R-:W0:Y:S01]  /*0460*/  LDC R9, c[0x0][0x3c0] ;  /* 0x0000f000ff097b82 */ /* 0x000e220000000800 */
[----:B------:R-:W1:Y:S01]  /*0470*/  F2I.TRUNC.NTZ R2, R2 ;  /* 0x0000000200027305 */ /* 0x000e62000020f100 */
[----:B------:R-:W-:Y:S02]  /*0480*/  ISETP.GE.AND P1, PT, R8, RZ, PT ;  /* 0x000000ff0800720c */ /* 0x000fe40003f26270 */
[----:B------:R-:W-:-:S04]  /*0490*/  ISETP.GE.AND P0, PT, R5, RZ, PT ;  /* 0x000000ff0500720c */ /* 0x000fc80003f06270 */
[----:B------:R-:W2:Y:S08]  /*04a0*/  LDC.64 R6, c[0x0][0x3b8] ;  /* 0x0000ee00ff067b82 */ /* 0x000eb00000000a00 */
[----:B------:R-:W3:Y:S01]  /*04b0*/  LDC.64 R10, c[0x0][0x398] ;  /* 0x0000e600ff0a7b82 */ /* 0x000ee20000000a00 */
[----:B-1----:R-:W-:Y:S02]  /*04c0*/  ISETP.GE.AND P2, PT, R2, RZ, PT ;  /* 0x000000ff0200720c */ /* 0x002fe40003f46270 */
[----:B0-----:R-:W-:-:S04]  /*04d0*/  VIADDMNMX R0, R9, 0xffffffff, R2, PT ;  /* 0xffffffff09007846 */ /* 0x001fc80003800102 */
[----:B------:R-:W-:Y:S02]  /*04e0*/  SEL R0, R0, RZ, P2 ;  /* 0x000000ff00007207 */ /* 0x000fe40001000000 */
[----:B--2---:R-:W-:Y:S02]  /*04f0*/  VIADDMNMX R8, R7, 0xffffffff, R8, PT ;  /* 0xffffffff07087846 */ /* 0x004fe40003800108 */
[----:B------:R-:W-:Y:S02]  /*0500*/  VIADDMNMX R5, R6, 0xffffffff, R5, PT ;  /* 0xffffffff06057846 */ /* 0x000fe40003800105 */
[----:B------:R-:W-:Y:S02]  /*0510*/  SEL R8, R8, RZ, P1 ;  /* 0x000000ff08087207 */ /* 0x000fe40000800000 */
[----:B------:R-:W-:Y:S01]  /*0520*/  SEL R5, R5, RZ, P0 ;  /* 0x000000ff05057207 */ /* 0x000fe20000000000 */
[----:B---3--:R-:W-:-:S04]  /*0530*/  IMAD.WIDE R2, R3, 0x4, R10 ;  /* 0x0000000403027825 */ /* 0x008fc800078e020a */
[----:B------:R-:W-:-:S04]  /*0540*/  IMAD R0, R0, R7, R8 ;  /* 0x0000000700007224 */ /* 0x000fc800078e0208 */
[----:B------:R-:W-:-:S05]  /*0550*/  IMAD R5, R0, R6, R5 ;  /* 0x0000000600057224 */ /* 0x000fca00078e0205 */
[----:B------:R-:W-:Y:S01]  /*0560*/  STG.E desc[UR4][R2.64], R5 ;  /* 0x0000000502007986 */ /* 0x000fe2000c101904 */
[----:B------:R-:W-:Y:S05]  /*0570*/  EXIT ;  /* 0x000000000000794d */ /* 0x000fea0003800000 */
        .weak           $__internal_4_$__cuda_sm3x_div_rn_noftz_f32_slowpath
        .type           $__internal_4_$__cuda_sm3x_div_rn_noftz_f32_slowpath,@function
        .size           $__internal_4_$__cuda_sm3x_div_rn_noftz_f32_slowpath,(.L_x_670 - $__internal_4_$__cuda_sm3x_div_rn_noftz_f32_slowpath)
$__internal_4_$__cuda_sm3x_div_rn_noftz_f32_slowpath:
[----:B------:R-:W-:Y:S01]  /*0580*/  SHF.R.U32.HI R9, RZ, 0x17, R0 ;  /* 0x00000017ff097819 */ /* 0x000fe20000011600 */
[----:B------:R-:W-:Y:S01]  /*0590*/  BSSY.RECONVERGENT B1, `(.L_x_654) ;  /* 0x0000063000017945 */ /* 0x000fe20003800200 */
[----:B------:R-:W-:Y:S01]  /*05a0*/  SHF.R.U32.HI R7, RZ, 0x17, R2 ;  /* 0x00000017ff077819 */ /* 0x000fe20000011602 */
[----:B------:R-:W-:Y:S01]  /*05b0*/  IMAD.MOV.U32 R11, RZ, RZ, R0 ;  /* 0x000000ffff0b7224 */ /* 0x000fe200078e0000 */
[----:B------:R-:W-:Y:S02]  /*05c0*/  LOP3.LUT R9, R9, 0xff, RZ, 0xc0, !PT ;  /* 0x000000ff09097812 */ /* 0x000fe400078ec0ff */
[----:B------:R-:W-:-:S03]  /*05d0*/  LOP3.LUT R14, R7, 0xff, RZ, 0xc0, !PT ;  /* 0x000000ff070e7812 */ /* 0x000fc600078ec0ff */
[----:B------:R-:W-:Y:S02]  /*05e0*/  VIADD R12, R9, 0xffffffff ;  /* 0xffffffff090c7836 */ /* 0x000fe40000000000 */
[----:B------:R-:W-:-:S03]  /*05f0*/  VIADD R13, R14, 0xffffffff ;  /* 0xffffffff0e0d7836 */ /* 0x000fc60000000000 */
[----:B------:R-:W-:-:S04]  /*0600*/  ISETP.GT.U32.AND P0, PT, R12, 0xfd, PT ;  /* 0x000000fd0c00780c */ /* 0x000fc80003f04070 */
[----:B------:R-:W-:-:S13]  /*0610*/  ISETP.GT.U32.OR P0, PT, R13, 0xfd, P0 ;  /* 0x000000fd0d00780c */ /* 0x000fda0000704470 */
[----:B------:R-:W-:Y:S01]  /*0620*/  @!P0 IMAD.MOV.U32 R7, RZ, RZ, RZ ;  /* 0x000000ffff078224 */ /* 0x000fe200078e00ff */
[----:B------:R-:W-:Y:S06]  /*0630*/  @!P0 BRA `(.L_x_655) ;  /* 0x00000000005c8947 */ /* 0x000fec0003800000 */
[----:B------:R-:W-:Y:S02]  /*0640*/  FSETP.GTU.FTZ.AND P0, PT, |R2|, +INF , PT ;  /* 0x7f8000000200780b */ /* 0x000fe40003f1c200 */
[----:B------:R-:W-:-:S04]  /*0650*/  FSETP.GTU.FTZ.AND P1, PT, |R0|, +INF , PT ;  /* 0x7f8000000000780b */ /* 0x000fc80003f3c200 */
[----:B------:R-:W-:-:S13]  /*0660*/  PLOP3.LUT P0, PT, P0, P1, PT, 0xf8, 0x8f ;  /* 0x00000000008f781c */ /* 0x000fda0000703f70 */
[----:B------:R-:W-:Y:S05]  /*0670*/  @P0 BRA `(.L_x_656) ;  /* 0x00000004004c0947 */ /* 0x000fea0003800000 */
[----:B------:R-:W-:-:S13]  /*0680*/  LOP3.LUT P0, RZ, R11, 0x7fffffff, R2, 0xc8, !PT ;  /* 0x7fffffff0bff7812 */ /* 0x000fda000780c802 */
[----:B------:R-:W-:Y:S05]  /*0690*/  @!P0 BRA `(.L_x_657) ;  /* 0x00000004003c8947 */ /* 0x000fea0003800000 */
[----:B------:R-:W-:Y:S02]  /*06a0*/  FSETP.NEU.FTZ.AND P2, PT, |R2|, +INF , PT ;  /* 0x7f8000000200780b */ /* 0x000fe40003f5d200 */
        /* <DEDUP_REMOVED lines=11> */
[----:B------:R-:W-:Y:S02]  /*0760*/  @P0 IMAD.MOV.U32 R7, RZ, RZ, RZ ;  /* 0x000000ffff070224 */ /* 0x000fe400078e00ff */
[----:B------:R-:W-:Y:S01]  /*0770*/  @!P0 FFMA R2, R2, 1.84467440737095516160e+19, RZ ;  /* 0x5f80000002028823 */ /* 0x000fe200000000ff */
[----:B------:R-:W-:Y:S02]  /*0780*/  @!P0 IMAD.MOV.U32 R7, RZ, RZ, -0x40 ;  /* 0xffffffc0ff078424 */ /* 0x000fe400078e00ff */
[----:B------:R-:W-:Y:S02]  /*0790*/  @!P1 FFMA R11, R0, 1.84467440737095516160e+19, RZ ;  /* 0x5f800000000b9823 */ /* 0x000fe400000000ff */
[----:B------:R-:W-:-:S07]  /*07a0*/  @!P1 VIADD R7, R7, 0x40 ;  /* 0x0000004007079836 */ /* 0x000fce0000000000 */
.L_x_655:
[----:B------:R-:W-:Y:S01]  /*07b0*/  LEA R12, R9, 0xc0800000, 0x17 ;  /* 0xc0800000090c7811 */ /* 0x000fe200078eb8ff */
[----:B------:R-:W-:Y:S04]  /*07c0*/  BSSY.RECONVERGENT B2, `(.L_x_660) ;  /* 0x0000036000027945 */ /* 0x000fe80003800200 */
[----:B------:R-:W-:Y:S02]  /*07d0*/  IMAD.IADD R12, R11, 0x1, -R12 ;  /* 0x000000010b0c7824 */ /* 0x000fe400078e0a0c */
[----:B------:R-:W-:Y:S02]  /*07e0*/  VIADD R11, R14, 0xffffff81 ;  /* 0xffffff810e0b7836 */ /* 0x000fe40000000000 */
[----:B------:R0:W1:Y:S01]  /*07f0*/  MUFU.RCP R13, R12 ;  /* 0x0000000c000d7308 */ /* 0x0000620000001000 */
[----:B------:R-:W-:Y:S01]  /*0800*/  FADD.FTZ R15, -R12, -RZ ;  /* 0x800000ff0c0f7221 */ /* 0x000fe20000010100 */
[C---:B------:R-:W-:Y:S01]  /*0810*/  IMAD R2, R11.reuse, -0x800000, R2 ;  /* 0xff8000000b027824 */ /* 0x040fe200078e0202 */
[----:B0-----:R-:W-:-:S05]  /*0820*/  IADD3 R12, PT, PT, R11, 0x7f, -R9 ;  /* 0x0000007f0b0c7810 */ /* 0x001fca0007ffe809 */
[----:B------:R-:W-:Y:S02]  /*0830*/  IMAD.IADD R12, R12, 0x1, R7 ;  /* 0x000000010c0c7824 */ /* 0x000fe400078e0207 */
[----:B-1----:R-:W-:-:S04]  /*0840*/  FFMA R14, R13, R15, 1 ;  /* 0x3f8000000d0e7423 */ /* 0x002fc8000000000f */
[----:B------:R-:W-:-:S04]  /*0850*/  FFMA R16, R13, R14, R13 ;  /* 0x0000000e0d107223 */ /* 0x000fc8000000000d */
[----:B------:R-:W-:-:S04]  /*0860*/  FFMA R13, R2, R16, RZ ;  /* 0x00000010020d7223 */ /* 0x000fc800000000ff */
[----:B------:R-:W-:-:S04]  /*0870*/  FFMA R14, R15, R13, R2 ;  /* 0x0000000d0f0e7223 */ /* 0x000fc80000000002 */
[----:B------:R-:W-:-:S04]  /*0880*/  FFMA R13, R16, R14, R13 ;  /* 0x0000000e100d7223 */ /* 0x000fc8000000000d */
[----:B------:R-:W-:-:S04]  /*0890*/  FFMA R14, R15, R13, R2 ;  /* 0x0000000d0f0e7223 */ /* 0x000fc80000000002 */
[----:B------:R-:W-:-:S05]  /*08a0*/  FFMA R2, R16, R14, R13 ;  /* 0x0000000e10027223 */ /* 0x000fca000000000d */
[----:B------:R-:W-:-:S04]  /*08b0*/  SHF.R.U32.HI R9, RZ, 0x17, R2 ;  /* 0x00000017ff097819 */ /* 0x000fc80000011602 */
[----:B------:R-:W-:-:S05]  /*08c0*/  LOP3.LUT R9, R9, 0xff, RZ, 0xc0, !PT ;  /* 0x000000ff09097812 */ /* 0x000fca00078ec0ff */
[----:B------:R-:W-:-:S04]  /*08d0*/  IMAD.IADD R11, R9, 0x1, R12 ;  /* 0x00000001090b7824 */ /* 0x000fc800078e020c */
[----:B------:R-:W-:-:S05]  /*08e0*/  VIADD R7, R11, 0xffffffff ;  /* 0xffffffff0b077836 */ /* 0x000fca0000000000 */
        /* <DEDUP_REMOVED lines=10> */
[CCC-:B------:R-:W-:Y:S01]  /*0990*/  FFMA.RM R12, R16.reuse, R14.reuse, R13.reuse ;  /* 0x0000000e100c7223 */ /* 0x1c0fe2000000400d */
[C---:B------:R-:W-:Y:S02]  /*09a0*/  ISETP.NE.AND P2, PT, R11.reuse, RZ, PT ;  /* 0x000000ff0b00720c */ /* 0x040fe40003f45270 */
[----:B------:R-:W-:Y:S02]  /*09b0*/  ISETP.NE.AND P1, PT, R11, RZ, PT ;  /* 0x000000ff0b00720c */ /* 0x000fe40003f25270 */
[----:B------:R-:W-:Y:S01]  /*09c0*/  LOP3.LUT R9, R7, 0x7fffff, RZ, 0xc0, !PT ;  /* 0x007fffff07097812 */ /* 0x000fe200078ec0ff */
[----:B------:R-:W-:Y:S01]  /*09d0*/  FFMA.RP R7, R16, R14, R13 ;  /* 0x0000000e10077223 */ /* 0x000fe2000000800d */
[----:B------:R-:W-:Y:S02]  /*09e0*/  VIADD R14, R11, 0x20 ;  /* 0x000000200b0e7836 */ /* 0x000fe40000000000 */
[----:B------:R-:W-:Y:S01]  /*09f0*/  LOP3.LUT R9, R9, 0x800000, RZ, 0xfc, !PT ;  /* 0x0080000009097812 */ /* 0x000fe200078efcff */
[----:B------:R-:W-:Y:S01]  /*0a00*/  IMAD.MOV R11, RZ, RZ, -R11 ;  /* 0x000000ffff0b7224 */ /* 0x000fe200078e0a0b */
[----:B------:R-:W-:-:S02]  /*0a10*/  FSETP.NEU.FTZ.AND P0, PT, R7, R12, PT ;  /* 0x0000000c0700720b */ /* 0x000fc40003f1d000 */
[----:B------:R-:W-:Y:S02]  /*0a20*/  SHF.L.U32 R14, R9, R14, RZ ;  /* 0x0000000e090e7219 */ /* 0x000fe400000006ff */
[----:B------:R-:W-:Y:S02]  /*0a30*/  SEL R12, R11, RZ, P2 ;  /* 0x000000ff0b0c7207 */ /* 0x000fe40001000000 */
[----:B------:R-:W-:Y:S02]  /*0a40*/  ISETP.NE.AND P1, PT, R14, RZ, P1 ;  /* 0x000000ff0e00720c */ /* 0x000fe40000f25270 */
[----:B------:R-:W-:Y:S02]  /*0a50*/  SHF.R.U32.HI R12, RZ, R12, R9 ;  /* 0x0000000cff0c7219 */ /* 0x000fe40000011609 */
[----:B------:R-:W-:Y:S02]  /*0a60*/  PLOP3.LUT P0, PT, P0, P1, PT, 0xf8, 0x8f ;  /* 0x00000000008f781c */ /* 0x000fe40000703f70 */
[----:B------:R-:W-:-:S02]  /*0a70*/  SHF.R.U32.HI R14, RZ, 0x1, R12 ;  /* 0x00000001ff0e7819 */ /* 0x000fc4000001160c */
[----:B------:R-:W-:-:S04]  /*0a80*/  SEL R7, RZ, 0x1, !P0 ;  /* 0x00000001ff077807 */ /* 0x000fc80004000000 */
[----:B------:R-:W-:-:S04]  /*0a90*/  LOP3.LUT R7, R7, 0x1, R14, 0xf8, !PT ;  /* 0x0000000107077812 */ /* 0x000fc800078ef80e */
[----:B------:R-:W-:-:S05]  /*0aa0*/  LOP3.LUT R7, R7, R12, RZ, 0xc0, !PT ;  /* 0x0000000c07077212 */ /* 0x000fca00078ec0ff */
[----:B------:R-:W-:-:S05]  /*0ab0*/  IMAD.IADD R7, R14, 0x1, R7 ;  /* 0x000000010e077824 */ /* 0x000fca00078e0207 */
[----:B------:R-:W-:Y:S01]  /*0ac0*/  LOP3.LUT R2, R7, R2, RZ, 0xfc, !PT ;  /* 0x0000000207027212 */ /* 0x000fe200078efcff */
[----:B------:R-:W-:Y:S06]  /*0ad0*/  BRA `(.L_x_663) ;  /* 0x0000000000107947 */ /* 0x000fec0003800000 */
.L_x_662:
[----:B------:R-:W-:-:S04]  /*0ae0*/  LOP3.LUT R2, R2, 0x80000000, RZ, 0xc0, !PT ;  /* 0x8000000002027812 */ /* 0x000fc800078ec0ff */
[----:B------:R-:W-:Y:S01]  /*0af0*/  LOP3.LUT R2, R2, 0x7f800000, RZ, 0xfc, !PT ;  /* 0x7f80000002027812 */ /* 0x000fe200078efcff */
[----:B------:R-:W-:Y:S06]  /*0b00*/  BRA `(.L_x_663) ;  /* 0x0000000000047947 */ /* 0x000fec0003800000 */
.L_x_661:
[----:B------:R-:W-:-:S07]  /*0b10*/  IMAD R2, R12, 0x800000, R2 ;  /* 0x008000000c027824 */ /* 0x000fce00078e0202 */
.L_x_663:
[----:B------:R-:W-:Y:S05]  /*0b20*/  BSYNC.RECONVERGENT B2 ;  /* 0x0000000000027941 */ /* 0x000fea0003800200 */
.L_x_660:
[----:B------:R-:W-:Y:S05]  /*0b30*/  BRA `(.L_x_664) ;  /* 0x0000000000207947 */ /* 0x000fea0003800000 */
.L_x_659:
[----:B------:R-:W-:-:S04]  /*0b40*/  LOP3.LUT R2, R11, 0x80000000, R2, 0x48, !PT ;  /* 0x800000000b027812 */ /* 0x000fc800078e4802 */
[----:B------:R-:W-:Y:S01]  /*0b50*/  LOP3.LUT R2, R2, 0x7f800000, RZ, 0xfc, !PT ;  /* 0x7f80000002027812 */ /* 0x000fe200078efcff */
[----:B------:R-:W-:Y:S06]  /*0b60*/  BRA `(.L_x_664) ;  /* 0x0000000000147947 */ /* 0x000fec0003800000 */
.L_x_658:
[----:B------:R-:W-:Y:S01]  /*0b70*/  LOP3.LUT R2, R11, 0x80000000, R2, 0x48, !PT ;  /* 0x800000000b027812 */ /* 0x000fe200078e4802 */
[----:B------:R-:W-:Y:S06]  /*0b80*/  BRA `(.L_x_664) ;  /* 0x00000000000c7947 */ /* 0x000fec0003800000 */
.L_x_657:
[----:B------:R-:W0:Y:S01]  /*0b90*/  MUFU.RSQ R2, -QNAN ;  /* 0xffc0000000027908 */ /* 0x000e220000001400 */
[----:B------:R-:W-:Y:S05]  /*0ba0*/  BRA `(.L_x_664) ;  /* 0x0000000000047947 */ /* 0x000fea0003800000 */
.L_x_656:
[----:B------:R-:W-:-:S07]  /*0bb0*/  FADD.FTZ R2, R2, R0 ;  /* 0x0000000002027221 */ /* 0x000fce0000010000 */
.L_x_664:
[----:B------:R-:W-:Y:S05]  /*0bc0*/  BSYNC.RECONVERGENT B1 ;  /* 0x0000000000017941 */ /* 0x000fea0003800200 */
.L_x_654:
[----:B------:R-:W-:-:S04]  /*0bd0*/  IMAD.MOV.U32 R11, RZ, RZ, 0x0 ;  /* 0x00000000ff0b7424 */ /* 0x000fc800078e00ff */
[----:B0-----:R-:W-:Y:S05]  /*0be0*/  RET.REL.NODEC R10 `(build_grid_kernel) ;  /* 0xfffffff40a047950 */ /* 0x001fea0003c3ffff */
.L_x_665:
        /* <DEDUP_REMOVED lines=9> */
.L_x_670:


//--------------------- .nv.shared._ZN3cub18CUB_300001_SM_10006detail10radix_sort29DeviceRadixSortOnesweepKernelINS1_5radix10policy_hubIiiyE10Policy1000ELNS0_9SortOrderE0EiiyiiNS1_21identity_decomposer_tEEEvPT5_SB_PT3_PKSC_PT1_PKSG_PT2_PKSK_T4_iiT6_ --------------------------
	.section	.nv.shared._ZN3cub18CUB_300001_SM_10006detail10radix_sort29DeviceRadixSortOnesweepKernelINS1_5radix10policy_hubIiiyE10Policy1000ELNS0_9SortOrderE0EiiyiiNS1_21identity_decomposer_tEEEvPT5_SB_PT3_PKSC_PT1_PKSG_PT2_PKSK_T4_iiT6_,"aw",@nobits
	.sectionflags	@""
	.align	16
.nv.shared._ZN3cub18CUB_300001_SM_10006detail10radix_sort29DeviceRadixSortOnesweepKernelINS1_5radix10policy_hubIiiyE10Policy1000ELNS0_9SortOrderE0EiiyiiNS1_21identity_decomposer_tEEEvPT5_SB_PT3_PKSC_PT1_PKSG_PT2_PKSK_T4_iiT6_:
	.zero		29184


//--------------------- .nv.shared.reserved.0     --------------------------
	.section	.nv.shared.reserved.0,"aw",@nobits
	.weak		__nv_reservedSMEM_offset_0_alias
	.size		__nv_reservedSMEM_offset_0_alias, 0, 64
	.other		__nv_reservedSMEM_offset_0_alias,@"STO_CUDA_RESERVED_SHARED STV_DEFAULT"
__nv_reservedSMEM_offset_0_alias:
	.zero		0
	.zero		64


//--------------------- .nv.global                --------------------------
	.section	.nv.global,"aw",@nobits
.nv.global:
	.type		_ZN34_INTERNAL_ccd799fc_4_k_cu_cf778cb06thrust24THRUST_300001_SM_1000_NS12placeholders2_8E,@object
	.size		_ZN34_INTERNAL_ccd799fc_4_k_cu_cf778cb06thrust24THRUST_300001_SM_1000_NS12placeholders2_8E,(_ZN34_INTERNAL_ccd799fc_4_k_cu_cf778cb04cuda3std3__436_GLOBAL__N__ccd799fc_4_k_cu_cf778cb06ignoreE - _ZN34_INTERNAL_ccd799fc_4_k_cu_cf778cb06thrust24THRUST_300001_SM_1000_NS12placeholders2_8E)
_ZN34_INTERNAL_ccd799fc_4_k_cu_cf778cb06thrust24THRUST_300001_SM_1000_NS12placeholders2_8E:
	.zero		1
	.type		_ZN34_INTERNAL_ccd799fc_4_k_cu_cf778cb04cuda3std3__436_GLOBAL__N__ccd799fc_4_k_cu_cf778cb06ignoreE,@object
	.size		_ZN34_INTERNAL_ccd799fc_4_k_cu_cf778cb04cuda3std3__436_GLOBAL__N__ccd799fc_4_k_cu_cf778cb06ignoreE,(_ZN34_INTERNAL_ccd799fc_4_k_cu_cf778cb04cuda3std6ranges3__45__cpo4dataE - _ZN34_INTERNAL_ccd799fc_4_k_cu_cf778cb04cuda3std3__436_GLOBAL__N__ccd799fc_4_k_cu_cf778cb06ignoreE)
_ZN34_INTERNAL_ccd799fc_4_k_cu_cf778cb04cuda3std3__436_GLOBAL__N__ccd799fc_4_k_cu_cf778cb06ignoreE:
	.zero		1
	.type		_ZN34_INTERNAL_ccd799fc_4_k_cu_cf778cb04cuda3std6ranges3__45__cpo4dataE,@object
	.size		_ZN34_INTERNAL_ccd799fc_4_k_cu_cf778cb04cuda3std6ranges3__45__cpo4dataE,(_ZN34_INTERNAL_ccd799fc_4_k_cu_cf778cb06thrust24THRUST_300001_SM_1000_NS6system3cpp3parE - _ZN34_INTERNAL_ccd799fc_4_k_cu_cf778cb04cuda3std6ranges3__45__cpo4dataE)
_ZN34_INTERNAL_ccd799fc_4_k_cu_cf778cb04cuda3std6ranges3__45__cpo4dataE:
	.zero		1
	.type		_ZN34_INTERNAL_ccd799fc_4_k_cu_cf778cb06thrust24THRUST_300001_SM_1000_NS6system3cpp3parE,@object
	.size		_ZN34_INTERNAL_ccd799fc_4_k_cu_cf778cb06thrust24THRUST_300001_SM_1000_NS6system3cpp3parE,(_ZN34_INTERNAL_ccd799fc_4_k_cu_cf778cb04cuda3std3__45__cpo5beginE - _ZN34_INTERNAL_ccd799fc_4_k_cu_cf778cb06thrust24THRUST_300001_SM_1000_NS6system3cpp3parE)
_ZN34_INTERNAL_ccd799fc_4_k_cu_cf778cb06thrust24THRUST_300001_SM_1000_NS6system3cpp3parE:
	.zero		1
	.type		_ZN34_INTERNAL_ccd799fc_4_k_cu_cf778cb04cuda3std3__45__cpo5beginE,@object
	.size		_ZN34_INTERNAL_ccd799fc_4_k_cu_cf778cb04cuda3std3__45__cpo5beginE,(_ZN34_INTERNAL_ccd799fc_4_k_cu_cf778cb04cuda3std6ranges3__45__cpo5beginE - _ZN34_INTERNAL_ccd799fc_4_k_cu_cf778cb04cuda3std3__45__cpo5beginE)
_ZN34_INTERNAL_ccd799fc_4_k_cu_cf778cb04cuda3std3__45__cpo5beginE:
	.zero		1
	.type		_ZN34_INTERNAL_ccd799fc_4_k_cu_cf778cb04cuda3std6ranges3__45__cpo5beginE,@object
	.size		_ZN34_INTERNAL_ccd799fc_4_k_cu_cf778cb04cuda3std6ranges3__45__cpo5beginE,(_ZN34_INTERNAL_ccd799fc_4_k_cu_cf778cb06thrust24THRUST_300001_SM_1000_NS6deviceE - _ZN34_INTERNAL_ccd799fc_4_k_cu_cf778cb04cuda3std6ranges3__45__cpo5beginE)
_ZN34_INTERNAL_ccd799fc_4_k_cu_cf778cb04cuda3std6ranges3__45__cpo5beginE:
	.zero		1
	.type		_ZN34_INTERNAL_ccd799fc_4_k_cu_cf778cb06thrust24THRUST_300001_SM_1000_NS6deviceE,@object
	.size		_ZN34_INTERNAL_ccd799fc_4_k_cu_cf778cb06thrust24THRUST_300001_SM_1000_NS6deviceE,(_ZN34_INTERNAL_ccd799fc_4_k_cu_cf778cb04cuda3std3__47nulloptE - _ZN34_INTERNAL_ccd799fc_4_k_cu_cf778cb06thrust24THRUST_300001_SM_1000_NS6deviceE)
_ZN34_INTERNAL_ccd799fc_4_k_cu_cf778cb06thrust24THRUST_300001_SM_1000_NS6deviceE:
	.zero		1
	.type		_ZN34_INTERNAL_ccd799fc_4_k_cu_cf778cb04cuda3std3__47nulloptE,@object
	.size		_ZN34_INTERNAL_ccd799fc_4_k_cu_cf778cb04cuda3std3__47nulloptE,(_ZN34_INTERNAL_ccd799fc_4_k_cu_cf778cb04cuda3std6ranges3__45__cpo8distanceE - _ZN34_INTERNAL_ccd799fc_4_k_cu_cf778cb04cuda3std3__47nulloptE)
_ZN34_INTERNAL_ccd799fc_4_k_cu_cf778cb04cuda3std3__47nulloptE:
	.zero		1
	.type		_ZN34_INTERNAL_ccd799fc_4_k_cu_cf778cb04cuda3std6ranges3__45__cpo8distanceE,@object
	.size		_ZN34_INTERNAL_ccd799fc_4_k_cu_cf778cb04cuda3std6ranges3__45__cpo8distanceE,(_ZN34_INTERNAL_ccd799fc_4_k_cu_cf778cb06thrust24THRUST_300001_SM_1000_NS12placeholders2_4E - _ZN34_INTERNAL_ccd799fc_4_k_cu_cf778cb04cuda3std6ranges3__45__cpo8distanceE)
_ZN34_INTERNAL_ccd799fc_4_k_cu_cf778cb04cuda3std6ranges3__45__cpo8distanceE:
	.zero		1
	.type		_ZN34_INTERNAL_ccd799fc_4_k_cu_cf778cb06thrust24THRUST_300001_SM_1000_NS12placeholders2_4E,@object
	.size		_ZN34_INTERNAL_ccd799fc_4_k_cu_cf778cb06thrust24THRUST_300001_SM_1000_NS12placeholders2_4E,(_ZN34_INTERNAL_ccd799fc_4_k_cu_cf778cb04cuda3std3__45__cpo6rbeginE - _ZN34_INTERNAL_ccd799fc_4_k_cu_cf778cb06thrust24THRUST_300001_SM_1000_NS12placeholders2_4E)
_ZN34_INTERNAL_ccd799fc_4_k_cu_cf778cb06thrust24THRUST_300001_SM_1000_NS12placeholders2_4E:
	.zero		1
	.type		_ZN34_INTERNAL_ccd799fc_4_k_cu_cf778cb04cuda3std3__45__cpo6rbeginE,@object
	.size		_ZN34_INTERNAL_ccd799fc_4_k_cu_cf778cb04cuda3std3__45__cpo6rbeginE,(_ZN34_INTERNAL_ccd799fc_4_k_cu_cf778cb04cuda3std6ranges3__45__cpo7advanceE - _ZN34_INTERNAL_ccd799fc_4_k_cu_cf778cb04cuda3std3__45__cpo6rbeginE)
_ZN34_INTERNAL_ccd799fc_4_k_cu_cf778cb04cuda3std3__45__cpo6rbeginE:
	.zero		1
	.type		_ZN34_INTERNAL_ccd799fc_4_k_cu_cf778cb04cuda3std6ranges3__45__cpo7advanceE,@object
	.size		_ZN34_INTERNAL_ccd799fc_4_k_cu_cf778cb04cuda3std6ranges3__45__cpo7advanceE,(_ZN34_INTERNAL_ccd799fc_4_k_cu_cf778cb06thrust24THRUST_300001_SM_1000_NS12placeholders3_10E - _ZN34_INTERNAL_ccd799fc_4_k_cu_cf778cb04cuda3std6ranges3__45__cpo7advanceE)
_ZN34_INTERNAL_ccd799fc_4_k_cu_cf778cb04cuda3std6ranges3__45__cpo7advanceE:
	.zero		1
	.type		_ZN34_INTERNAL_ccd799fc_4_k_cu_cf778cb06thrust24THRUST_300001_SM_1000_NS12placeholders3_10E,@object
	.size		_ZN34_INTERNAL_ccd799fc_4_k_cu_cf778cb06thrust24THRUST_300001_SM_1000_NS12placeholders3_10E,(_ZN34_INTERNAL_ccd799fc_4_k_cu_cf778cb04cuda3std3__48in_placeE - _ZN34_INTERNAL_ccd799fc_4_k_cu_cf778cb06thrust24THRUST_300001_SM_1000_NS12placeholders3_10E)
_ZN34_INTERNAL_ccd799fc_4_k_cu_cf778cb06thrust24THRUST_300001_SM_1000_NS12placeholders3_10E:
	.zero		1
	.type		_ZN34_INTERNAL_ccd799fc_4_k_cu_cf778cb04cuda3std3__48in_placeE,@object
	.size		_ZN34_INTERNAL_ccd799fc_4_k_cu_cf778cb04cuda3std3__48in_placeE,(_ZN34_INTERNAL_ccd799fc_4_k_cu_cf778cb04cuda3std6ranges3__45__cpo4sizeE - _ZN34_INTERNAL_ccd799fc_4_k_cu_cf778cb04cuda3std3__48in_placeE)
_ZN34_INTERNAL_ccd799fc_4_k_cu_cf778cb04cuda3std3__48in_placeE:
	.zero		1
	.type		_ZN34_INTERNAL_ccd799fc_4_k_cu_cf778cb04cuda3std6ranges3__45__cpo4sizeE,@object
	.size		_ZN34_INTERNAL_ccd799fc_4_k_cu_cf778cb04cuda3std6ranges3__45__cpo4sizeE,(_ZN34_INTERNAL_ccd799fc_4_k_cu_cf778cb06thrust24THRUST_300001_SM_1000_NS12placeholders2_2E - _ZN34_INTERNAL_ccd799fc_4_k_cu_cf778cb04cuda3std6ranges3__45__cpo4sizeE)
_ZN34_INTERNAL_ccd799fc_4_k_cu_cf778cb04cuda3std6ranges3__45__cpo4sizeE:
	.zero		1
	.type		_ZN34_INTERNAL_ccd799fc_4_k_cu_cf778cb06thrust24THRUST_300001_SM_1000_NS12placeholders2_2E,@object
	.size		_ZN34_INTERNAL_ccd799fc_4_k_cu_cf778cb06thrust24THRUST_300001_SM_1000_NS12placeholders2_2E,(_ZN34_INTERNAL_ccd799fc_4_k_cu_cf778cb04cuda3std3__45__cpo6cbeginE - _ZN34_INTERNAL_ccd799fc_4_k_cu_cf778cb06thrust24THRUST_300001_SM_1000_NS12placeholders2_2E)
_ZN34_INTERNAL_ccd799fc_4_k_cu_cf778cb06thrust24THRUST_300001_SM_1000_NS12placeholders2_2E:
	.zero		1
	.type		_ZN34_INTERNAL_ccd799fc_4_k_cu_cf778cb04cuda3std3__45__cpo6cbeginE,@object
	.size		_ZN34_INTERNAL_ccd799fc_4_k_cu_cf778cb04cuda3std3__45__cpo6cbeginE,(_ZN34_INTERNAL_ccd799fc_4_k_cu_cf778cb04cuda3std6ranges3__45__cpo6cbeginE - _ZN34_INTERNAL_ccd799fc_4_k_cu_cf778cb04cuda3std3__45__cpo6cbeginE)
_ZN34_INTERNAL_ccd799fc_4_k_cu_cf778cb04cuda3std3__45__cpo6cbeginE:
	.zero		1
	.type		_ZN34_INTERNAL_ccd799fc_4_k_cu_cf778cb04cuda3std6ranges3__45__cpo6cbeginE,@object
	.size		_ZN34_INTERNAL_ccd799fc_4_k_cu_cf778cb04cuda3std6ranges3__45__cpo6cbeginE,(_ZN34_INTERNAL_ccd799fc_4_k_cu_cf778cb06thrust24THRUST_300001_SM_1000_NS12placeholders2_6E - _ZN34_INTERNAL_ccd799fc_4_k_cu_cf778cb04cuda3std6ranges3__45__cpo6cbeginE)
_ZN34_INTERNAL_ccd799fc_4_k_cu_cf778cb04cuda3std6ranges3__45__cpo6cbeginE:
	.zero		1
	.type		_ZN34_INTERNAL_ccd799fc_4_k_cu_cf778cb06thrust24THRUST_300001_SM_1000_NS12placeholders2_6E,@object
	.size		_ZN34_INTERNAL_ccd799fc_4_k_cu_cf778cb06thrust24THRUST_300001_SM_1000_NS12placeholders2_6E,(_ZN34_INTERNAL_ccd799fc_4_k_cu_cf778cb04cuda3std3__45__cpo7crbeginE - _ZN34_INTERNAL_ccd799fc_4_k_cu_cf778cb06thrust24THRUST_300001_SM_1000_NS12placeholders2_6E)
_ZN34_INTERNAL_ccd799fc_4_k_cu_cf778cb06thrust24THRUST_300001_SM_1000_NS12placeholders2_6E:
	.zero		1
	.type		_ZN34_INTERNAL_ccd799fc_4_k_cu_cf778cb04cuda3std3__45__cpo7crbeginE,@object
	.size		_ZN34_INTERNAL_ccd799fc_4_k_cu_cf778cb04cuda3std3__45__cpo7crbeginE,(_ZN34_INTERNAL_ccd799fc_4_k_cu_cf778cb04cuda3std6ranges3__45__cpo4nextE - _ZN34_INTERNAL_ccd799fc_4_k_cu_cf778cb04cuda3std3__45__cpo7crbeginE)
_ZN34_INTERNAL_ccd799fc_4_k_cu_cf778cb04cuda3std3__45__cpo7crbeginE:
	.zero		1
	.type		_ZN34_INTERNAL_ccd799fc_4_k_cu_cf778cb04cuda3std6ranges3__45__cpo4nextE,@object
	.size		_ZN34_INTERNAL_ccd799fc_4_k_cu_cf778cb04cuda3std6ranges3__45__cpo4nextE,(_ZN34_INTERNAL_ccd799fc_4_k_cu_cf778cb04cuda3std6ranges3__45__cpo4swapE - _ZN34_INTERNAL_ccd799fc_4_k_cu_cf778cb04cuda3std6ranges3__45__cpo4nextE)
_ZN34_INTERNAL_ccd799fc_4_k_cu_cf778cb04cuda3std6ranges3__45__cpo4nextE:
	.zero		1
	.type		_ZN34_INTERNAL_ccd799fc_4_k_cu_cf778cb04cuda3std6ranges3__45__cpo4swapE,@object
	.size		_ZN34_INTERNAL_ccd799fc_4_k_cu_cf778cb04cuda3std6ranges3__45__cpo4swapE,(_ZN34_INTERNAL_ccd799fc_4_k_cu_cf778cb06thrust24THRUST_300001_SM_1000_NS8cuda_cub10par_nosyncE - _ZN34_INTERNAL_ccd799fc_4_k_cu_cf778cb04cuda3std6ranges3__45__cpo4swapE)
_ZN34_INTERNAL_ccd799fc_4_k_cu_cf778cb04cuda3std6ranges3__45__cpo4swapE:
	.zero		1
	.type		_ZN34_INTERNAL_ccd799fc_4_k_cu_cf778cb06thrust24THRUST_300001_SM_1000_NS8cuda_cub10par_nosyncE,@object
	.size		_ZN34_INTERNAL_ccd799fc_4_k_cu_cf778cb06thrust24THRUST_300001_SM_1000_NS8cuda_cub10par_nosyncE,(_ZN34_INTERNAL_ccd799fc_4_k_cu_cf778cb06thrust24THRUST_300001_SM_1000_NS3seqE - _ZN34_INTERNAL_ccd799fc_4_k_cu_cf778cb06thrust24THRUST_300001_SM_1000_NS8cuda_cub10par_nosyncE)
_ZN34_INTERNAL_ccd799fc_4_k_cu_cf778cb06thrust24THRUST_300001_SM_1000_NS8cuda_cub10par_nosyncE:
	.zero		1
	.type		_ZN34_INTERNAL_ccd799fc_4_k_cu_cf778cb06thrust24THRUST_300001_SM_1000_NS3seqE,@object
	.size		_ZN34_INTERNAL_ccd799fc_4_k_cu_cf778cb06thrust24THRUST_300001_SM_1000_NS3seqE,(_ZN34_INTERNAL_ccd799fc_4_k_cu_cf778cb04cuda3std3__420unreachable_sentinelE - _ZN34_INTERNAL_ccd799fc_4_k_cu_cf778cb06thrust24THRUST_300001_SM_1000_NS3seqE)
_ZN34_INTERNAL_ccd799fc_4_k_cu_cf778cb06thrust24THRUST_300001_SM_1000_NS3seqE:
	.zero		1
	.type		_ZN34_INTERNAL_ccd799fc_4_k_cu_cf778cb04cuda3std3__420unreachable_sentinelE,@object
	.size		_ZN34_INTERNAL_ccd799fc_4_k_cu_cf778cb04cuda3std3__420unreachable_sentinelE,(_ZN34_INTERNAL_ccd799fc_4_k_cu_cf778cb04cuda3std6ranges3__45__cpo5ssizeE - _ZN34_INTERNAL_ccd799fc_4_k_cu_cf778cb04cuda3std3__420unreachable_sentinelE)
_ZN34_INTERNAL_ccd799fc_4_k_cu_cf778cb04cuda3std3__420unreachable_sentinelE:
	.zero		1
	.type		_ZN34_INTERNAL_ccd799fc_4_k_cu_cf778cb04cuda3std6ranges3__45__cpo5ssizeE,@object
	.size		_ZN34_INTERNAL_ccd799fc_4_k_cu_cf778cb04cuda3std6ranges3__45__cpo5ssizeE,(_ZN34_INTERNAL_ccd799fc_4_k_cu_cf778cb06thrust24THRUST_300001_SM_1000_NS12placeholders2_3E - _ZN34_INTERNAL_ccd799fc_4_k_cu_cf778cb04cuda3std6ranges3__45__cpo5ssizeE)
_ZN34_INTERNAL_ccd799fc_4_k_cu_cf778cb04cuda3std6ranges3__45__cpo5ssizeE:
	.zero		1
	.type		_ZN34_INTERNAL_ccd799fc_4_k_cu_cf778cb06thrust24THRUST_300001_SM_1000_NS12placeholders2_3E,@object
	.size		_ZN34_INTERNAL_ccd799fc_4_k_cu_cf778cb06thrust24THRUST_300001_SM_1000_NS12placeholders2_3E,(_ZN34_INTERNAL_ccd799fc_4_k_cu_cf778cb04cuda3std3__45__cpo4cendE - _ZN34_INTERNAL_ccd799fc_4_k_cu_cf778cb06thrust24THRUST_300001_SM_1000_NS12placeholders2_3E)
_ZN34_INTERNAL_ccd799fc_4_k_cu_cf778cb06thrust24THRUST_300001_SM_1000_NS12placeholders2_3E:
	.zero		1
	.type		_ZN34_INTERNAL_ccd799fc_4_k_cu_cf778cb04cuda3std3__45__cpo4cendE,@object
	.size		_ZN34_INTERNAL_ccd799fc_4_k_cu_cf778cb04cuda3std3__45__cpo4cendE,(_ZN34_INTERNAL_ccd799fc_4_k_cu_cf778cb04cuda3std6ranges3__45__cpo4cendE - _ZN34_INTERNAL_ccd799fc_4_k_cu_cf778cb04cuda3std3__45__cpo4cendE)
_ZN34_INTERNAL_ccd799fc_4_k_cu_cf778cb04cuda3std3__45__cpo4cendE:
	.zero		1
	.type		_ZN34_INTERNAL_ccd799fc_4_k_cu_cf778cb04cuda3std6ranges3__45__cpo4cendE,@object
	.size		_ZN34_INTERNAL_ccd799fc_4_k_cu_cf778cb04cuda3std6ranges3__45__cpo4cendE,(_ZN34_INTERNAL_ccd799fc_4_k_cu_cf778cb06thrust24THRUST_300001_SM_1000_NS12placeholders2_7E - _ZN34_INTERNAL_ccd799fc_4_k_cu_cf778cb04cuda3std6ranges3__45__cpo4cendE)
_ZN34_INTERNAL_ccd799fc_4_k_cu_cf778cb04cuda3std6ranges3__45__cpo4cendE:
	.zero		1
	.type		_ZN34_INTERNAL_ccd799fc_4_k_cu_cf778cb06thrust24THRUST_300001_SM_1000_NS12placeholders2_7E,@object
	.size		_ZN34_INTERNAL_ccd799fc_4_k_cu_cf778cb06thrust24THRUST_300001_SM_1000_NS12placeholders2_7E,(_ZN34_INTERNAL_ccd799fc_4_k_cu_cf778cb04cuda3std3__45__cpo5crendE - _ZN34_INTERNAL_ccd799fc_4_k_cu_cf778cb06thrust24THRUST_300001_SM_1000_NS12placeholders2_7E)
_ZN34_INTERNAL_ccd799fc_4_k_cu_cf778cb06thrust24THRUST_300001_SM_1000_NS12placeholders2_7E:
	.zero		1
	.type		_ZN34_INTERNAL_ccd799fc_4_k_cu_cf778cb04cuda3std3__45__cpo5crendE,@object
	.size		_ZN34_INTERNAL_ccd799fc_4_k_cu_cf778cb04cuda3std3__45__cpo5crendE,(_ZN34_INTERNAL_ccd799fc_4_k_cu_cf778cb04cuda3std6ranges3__45__cpo4prevE - _ZN34_INTERNAL_ccd799fc_4_k_cu_cf778cb04cuda3std3__45__cpo5crendE)
_ZN34_INTERNAL_ccd799fc_4_k_cu_cf778cb04cuda3std3__45__cpo5crendE:
	.zero		1
	.type		_ZN34_INTERNAL_ccd799fc_4_k_cu_cf778cb04cuda3std6ranges3__45__cpo4prevE,@object
	.size		_ZN34_INTERNAL_ccd799fc_4_k_cu_cf778cb04cuda3std6ranges3__45__cpo4prevE,(_ZN34_INTERNAL_ccd799fc_4_k_cu_cf778cb04cuda3std6ranges3__45__cpo9iter_moveE - _ZN34_INTERNAL_ccd799fc_4_k_cu_cf778cb04cuda3std6ranges3__45__cpo4prevE)
_ZN34_INTERNAL_ccd799fc_4_k_cu_cf778cb04cuda3std6ranges3__45__cpo4prevE:
	.zero		1
	.type		_ZN34_INTERNAL_ccd799fc_4_k_cu_cf778cb04cuda3std6ranges3__45__cpo9iter_moveE,@object
	.size		_ZN34_INTERNAL_ccd799fc_4_k_cu_cf778cb04cuda3std6ranges3__45__cpo9iter_moveE,(_ZN34_INTERNAL_ccd799fc_4_k_cu_cf778cb06thrust24THRUST_300001_SM_1000_NS6system6detail10sequential3seqE - _ZN34_INTERNAL_ccd799fc_4_k_cu_cf778cb04cuda3std6ranges3__45__cpo9iter_moveE)
_ZN34_INTERNAL_ccd799fc_4_k_cu_cf778cb04cuda3std6ranges3__45__cpo9iter_moveE:
	.zero		1
	.type		_ZN34_INTERNAL_ccd799fc_4_k_cu_cf778cb06thrust24THRUST_300001_SM_1000_NS6system6detail10sequential3seqE,@object
	.size		_ZN34_INTERNAL_ccd799fc_4_k_cu_cf778cb06thrust24THRUST_300001_SM_1000_NS6system6detail10sequential3seqE,(_ZN34_INTERNAL_ccd799fc_4_k_cu_cf778cb06thrust24THRUST_300001_SM_1000_NS12placeholders2_9E - _ZN34_INTERNAL_ccd799fc_4_k_cu_cf778cb06thrust24THRUST_300001_SM_1000_NS6system6detail10sequential3seqE)
_ZN34_INTERNAL_ccd799fc_4_k_cu_cf778cb06thrust24THRUST_300001_SM_1000_NS6system6detail10sequential3seqE:
	.zero		1
	.type		_ZN34_INTERNAL_ccd799fc_4_k_cu_cf778cb06thrust24THRUST_300001_SM_1000_NS12placeholders2_9E,@object
	.size		_ZN34_INTERNAL_ccd799fc_4_k_cu_cf778cb06thrust24THRUST_300001_SM_1000_NS12placeholders2_9E,(_ZN34_INTERNAL_ccd799fc_4_k_cu_cf778cb04cuda3std3__419piecewise_constructE - _ZN34_INTERNAL_ccd799fc_4_k_cu_cf778cb06thrust24THRUST_300001_SM_1000_NS12placeholders2_9E)
_ZN34_INTERNAL_ccd799fc_4_k_cu_cf778cb06thrust24THRUST_300001_SM_1000_NS12placeholders2_9E:
	.zero		1
	.type		_ZN34_INTERNAL_ccd799fc_4_k_cu_cf778cb04cuda3std3__419piecewise_constructE,@object
	.size		_ZN34_INTERNAL_ccd799fc_4_k_cu_cf778cb04cuda3std3__419piecewise_constructE,(_ZN34_INTERNAL_ccd799fc_4_k_cu_cf778cb04cuda3std6ranges3__45__cpo5cdataE - _ZN34_INTERNAL_ccd799fc_4_k_cu_cf778cb04cuda3std3__419piecewise_constructE)
_ZN34_INTERNAL_ccd799fc_4_k_cu_cf778cb04cuda3std3__419piecewise_constructE:
	.zero		1
	.type		_ZN34_INTERNAL_ccd799fc_4_k_cu_cf778cb04cuda3std6ranges3__45__cpo5cdataE,@object
	.size		_ZN34_INTERNAL_ccd799fc_4_k_cu_cf778cb04cuda3std6ranges3__45__cpo5cdataE,(_ZN34_INTERNAL_ccd799fc_4_k_cu_cf778cb06thrust24THRUST_300001_SM_1000_NS12placeholders2_1E - _ZN34_INTERNAL_ccd799fc_4_k_cu_cf778cb04cuda3std6ranges3__45__cpo5cdataE)
_ZN34_INTERNAL_ccd799fc_4_k_cu_cf778cb04cuda3std6ranges3__45__cpo5cdataE:
	.zero		1
	.type		_ZN34_INTERNAL_ccd799fc_4_k_cu_cf778cb06thrust24THRUST_300001_SM_1000_NS12placeholders2_1E,@object
	.size		_ZN34_INTERNAL_ccd799fc_4_k_cu_cf778cb06thrust24THRUST_300001_SM_1000_NS12placeholders2_1E,(_ZN34_INTERNAL_ccd799fc_4_k_cu_cf778cb04cuda3std3__45__cpo3endE - _ZN34_INTERNAL_ccd799fc_4_k_cu_cf778cb06thrust24THRUST_300001_SM_1000_NS12placeholders2_1E)
_ZN34_INTERNAL_ccd799fc_4_k_cu_cf778cb06thrust24THRUST_300001_SM_1000_NS12placeholders2_1E:
	.zero		1
	.type		_ZN34_INTERNAL_ccd799fc_4_k_cu_cf778cb04cuda3std3__45__cpo3endE,@object
	.size		_ZN34_INTERNAL_ccd799fc_4_k_cu_cf778cb04cuda3std3__45__cpo3endE,(_ZN34_INTERNAL_ccd799fc_4_k_cu_cf778cb04cuda3std6ranges3__45__cpo3endE - _ZN34_INTERNAL_ccd799fc_4_k_cu_cf778cb04cuda3std3__45__cpo3endE)
_ZN34_INTERNAL_ccd799fc_4_k_cu_cf778cb04cuda3std3__45__cpo3endE:
	.zero		1
	.type		_ZN34_INTERNAL_ccd799fc_4_k_cu_cf778cb04cuda3std6ranges3__45__cpo3endE,@object
	.size		_ZN34_INTERNAL_ccd799fc_4_k_cu_cf778cb04cuda3std6ranges3__45__cpo3endE,(_ZN34_INTERNAL_ccd799fc_4_k_cu_cf778cb06thrust24THRUST_300001_SM_1000_NS12placeholders2_5E - _ZN34_INTERNAL_ccd799fc_4_k_cu_cf778cb04cuda3std6ranges3__45__cpo3endE)
_ZN34_INTERNAL_ccd799fc_4_k_cu_cf778cb04cuda3std6ranges3__45__cpo3endE:
	.zero		1
	.type		_ZN34_INTERNAL_ccd799fc_4_k_cu_cf778cb06thrust24THRUST_300001_SM_1000_NS12placeholders2_5E,@object
	.size		_ZN34_INTERNAL_ccd799fc_4_k_cu_cf778cb06thrust24THRUST_300001_SM_1000_NS12placeholders2_5E,(_ZN34_INTERNAL_ccd799fc_4_k_cu_cf778cb04cuda3std3__45__cpo4rendE - _ZN34_INTERNAL_ccd799fc_4_k_cu_cf778cb06thrust24THRUST_300001_SM_1000_NS12placeholders2_5E)
_ZN34_INTERNAL_ccd799fc_4_k_cu_cf778cb06thrust24THRUST_300001_SM_1000_NS12placeholders2_5E:
	.zero		1
	.type		_ZN34_INTERNAL_ccd799fc_4_k_cu_cf778cb04cuda3std3__45__cpo4rendE,@object
	.size		_ZN34_INTERNAL_ccd799fc_4_k_cu_cf778cb04cuda3std3__45__cpo4rendE,(_ZN34_INTERNAL_ccd799fc_4_k_cu_cf778cb04cuda3std6ranges3__45__cpo9iter_swapE - _ZN34_INTERNAL_ccd799fc_4_k_cu_cf778cb04cuda3std3__45__cpo4rendE)
_ZN34_INTERNAL_ccd799fc_4_k_cu_cf778cb04cuda3std3__45__cpo4rendE:
	.zero		1
	.type		_ZN34_INTERNAL_ccd799fc_4_k_cu_cf778cb04cuda3std6ranges3__45__cpo9iter_swapE,@object
	.size		_ZN34_INTERNAL_ccd799fc_4_k_cu_cf778cb04cuda3std6ranges3__45__cpo9iter_swapE,(_ZN34_INTERNAL_ccd799fc_4_k_cu_cf778cb04cuda3std3__48unexpectE - _ZN34_INTERNAL_ccd799fc_4_k_cu_cf778cb04cuda3std6ranges3__45__cpo9iter_swapE)
_ZN34_INTERNAL_ccd799fc_4_k_cu_cf778cb04cuda3std6ranges3__45__cpo9iter_swapE:
	.zero		1
	.type		_ZN34_INTERNAL_ccd799fc_4_k_cu_cf778cb04cuda3std3__48unexpectE,@object
	.size		_ZN34_INTERNAL_ccd799fc_4_k_cu_cf778cb04cuda3std3__48unexpectE,(_ZN34_INTERNAL_ccd799fc_4_k_cu_cf778cb06thrust24THRUST_300001_SM_1000_NS8cuda_cub3parE - _ZN34_INTERNAL_ccd799fc_4_k_cu_cf778cb04cuda3std3__48unexpectE)
_ZN34_INTERNAL_ccd799fc_4_k_cu_cf778cb04cuda3std3__48unexpectE:
	.zero		1
	.type		_ZN34_INTERNAL_ccd799fc_4_k_cu_cf778cb06thrust24THRUST_300001_SM_1000_NS8cuda_cub3parE,@object
	.size		_ZN34_INTERNAL_ccd799fc_4_k_cu_cf778cb06thrust24THRUST_300001_SM_1000_NS8cuda_cub3parE,(.L_30 - _ZN34_INTERNAL_ccd799fc_4_k_cu_cf778cb06thrust24THRUST_300001_SM_1000_NS8cuda_cub3parE)
_ZN34_INTERNAL_ccd799fc_4_k_cu_cf778cb06thrust24THRUST_300001_SM_1000_NS8cuda_cub3parE:
	.zero		1
.L_30:


//--------------------- .nv.shared._ZN3cub18CUB_300001_SM_10006detail10radix_sort33DeviceRadixSortExclusiveSumKernelINS1_5radix10policy_hubIiiyE10Policy1000EyEEvPT0_ --------------------------
	.section	.nv.shared._ZN3cub18CUB_300001_SM_10006detail10radix_sort33DeviceRadixSortExclusiveSumKernelINS1_5radix10policy_hubIiiyE10Policy1000EyEEvPT0_,"aw",@nobits
	.sectionflags	@""
	.align	16
.nv.shared._ZN3cub18CUB_300001_SM_10006detail10radix_sort33DeviceRadixSortExclusiveSumKernelINS1_5radix10policy_hubIiiyE10Policy1000EyEEvPT0_:
	.zero		3360


//--------------------- .nv.shared._ZN3cub18CUB_300001_SM_10006detail10radix_sort30DeviceRadixSortHistogramKernelINS1_5radix10policy_hubIiiyE10Policy1000ELNS0_9SortOrderE0EiyNS1_21identity_decomposer_tEEEvPT2_PKT1_SA_iiT3_ --------------------------
	.section	.nv.shared._ZN3cub18CUB_300001_SM_10006detail10radix_sort30DeviceRadixSortHistogramKernelINS1_5radix10policy_hubIiiyE10Policy1000ELNS0_9SortOrderE0EiyNS1_21identity_decomposer_tEEEvPT2_PKT1_SA_iiT3_,"aw",@nobits
	.sectionflags	@""
	.align	4
.nv.shared._ZN3cub18CUB_300001_SM_10006detail10radix_sort30DeviceRadixSortHistogramKernelINS1_5radix10policy_hubIiiyE10Policy1000ELNS0_9SortOrderE0EiyNS1_21identity_decomposer_tEEEvPT2_PKT1_SA_iiT3_:
	.zero		5120


//--------------------- .nv.shared._ZN3cub18CUB_300001_SM_10006detail10radix_sort31DeviceRadixSortSingleTileKernelINS1_5radix10policy_hubIiiyE10Policy1000ELNS0_9SortOrderE0EiiyNS1_21identity_decomposer_tEEEvPKT1_PSA_PKT2_PSE_T3_iiT4_ --------------------------
	.section	.nv.shared._ZN3cub18CUB_300001_SM_10006detail10radix_sort31DeviceRadixSortSingleTileKernelINS1_5radix10policy_hubIiiyE10Policy1000ELNS0_9SortOrderE0EiiyNS1_21identity_decomposer_tEEEvPKT1_PSA_PKT2_PSE_T3_iiT4_,"aw",@nobits
	.sectionflags	@""
	.align	16
.nv.shared._ZN3cub18CUB_300001_SM_10006detail10radix_sort31DeviceRadixSortSingleTileKernelINS1_5radix10policy_hubIiiyE10Policy1000ELNS0_9SortOrderE0EiiyNS1_21identity_decomposer_tEEEvPKT1_PSA_PKT2_PSE_T3_iiT4_:
	.zero		34880


//--------------------- .nv.shared._ZN3cub18CUB_300001_SM_10006detail4scan16DeviceScanKernelINS2_10policy_hubIiiimN4cuda3std3__44plusIvEEE10Policy1000EN6thrust24THRUST_300001_SM_1000_NS10device_ptrIiEESF_NS0_13ScanTileStateIiLb1EEES9_NS1_10InputValueIiPiEEmiLb0EiEEvT0_T1_T2_iT3_T4_T5_ --------------------------
	.section	.nv.shared._ZN3cub18CUB_300001_SM_10006detail4scan16DeviceScanKernelINS2_10policy_hubIiiimN4cuda3std3__44plusIvEEE10Policy1000EN6thrust24THRUST_300001_SM_1000_NS10device_ptrIiEESF_NS0_13ScanTileStateIiLb1EEES9_NS1_10InputValueIiPiEEmiLb0EiEEvT0_T1_T2_iT3_T4_T5_,"aw",@nobits
	.sectionflags	@""
	.align	16
.nv.shared._ZN3cub18CUB_300001_SM_10006detail4scan16DeviceScanKernelINS2_10policy_hubIiiimN4cuda3std3__44plusIvEEE10Policy1000EN6thrust24THRUST_300001_SM_1000_NS10device_ptrIiEESF_NS0_13ScanTileStateIiLb1EEES9_NS1_10InputValueIiPiEEmiLb0EiEEvT0_T1_T2_iT3_T4_T5_:
	.zero		32656


//--------------------- .nv.shared._ZN3cub18CUB_300001_SM_10006detail4scan16DeviceScanKernelINS2_10policy_hubIiiijN4cuda3std3__44plusIvEEE10Policy1000EN6thrust24THRUST_300001_SM_1000_NS10device_ptrIiEESF_NS0_13ScanTileStateIiLb1EEES9_NS1_10InputValueIiPiEEjiLb0EiEEvT0_T1_T2_iT3_T4_T5_ --------------------------
	.section	.nv.shared._ZN3cub18CUB_300001_SM_10006detail4scan16DeviceScanKernelINS2_10policy_hubIiiijN4cuda3std3__44plusIvEEE10Policy1000EN6thrust24THRUST_300001_SM_1000_NS10device_ptrIiEESF_NS0_13ScanTileStateIiLb1EEES9_NS1_10InputValueIiPiEEjiLb0EiEEvT0_T1_T2_iT3_T4_T5_,"aw",@nobits
	.sectionflags	@""
	.align	16
.nv.shared._ZN3cub18CUB_300001_SM_10006detail4scan16DeviceScanKernelINS2_10policy_hubIiiijN4cuda3std3__44plusIvEEE10Policy1000EN6thrust24THRUST_300001_SM_1000_NS10device_ptrIiEESF_NS0_13ScanTileStateIiLb1EEES9_NS1_10InputValueIiPiEEjiLb0EiEEvT0_T1_T2_iT3_T4_T5_:
	.zero		34832


//--------------------- .nv.constant0._ZN3cub18CUB_300001_SM_10006detail10radix_sort29DeviceRadixSortOnesweepKernelINS1_5radix10policy_hubIiiyE10Policy1000ELNS0_9SortOrderE0EiiyiiNS1_21identity_decomposer_tEEEvPT5_SB_PT3_PKSC_PT1_PKSG_PT2_PKSK_T4_iiT6_ --------------------------
	.section	.nv.constant0._ZN3cub18CUB_300001_SM_10006detail10radix_sort29DeviceRadixSortOnesweepKernelINS1_5radix10policy_hubIiiyE10Policy1000ELNS0_9SortOrderE0EiiyiiNS1_21identity_decomposer_tEEEvPT5_SB_PT3_PKSC_PT1_PKSG_PT2_PKSK_T4_iiT6_,"a",@progbits
	.sectionflags	@""
	.align	4
.nv.constant0._ZN3cub18CUB_300001_SM_10006detail10radix_sort29DeviceRadixSortOnesweepKernelINS1_5radix10policy_hubIiiyE10Policy1000ELNS0_9SortOrderE0EiiyiiNS1_21identity_decomposer_tEEEvPT5_SB_PT3_PKSC_PT1_PKSG_PT2_PKSK_T4_iiT6_:
	.zero		973


//--------------------- .nv.constant0._ZN3cub18CUB_300001_SM_10006detail10radix_sort33DeviceRadixSortExclusiveSumKernelINS1_5radix10policy_hubIiiyE10Policy1000EyEEvPT0_ --------------------------
	.section	.nv.constant0._ZN3cub18CUB_300001_SM_10006detail10radix_sort33DeviceRadixSortExclusiveSumKernelINS1_5radix10policy_hubIiiyE10Policy1000EyEEvPT0_,"a",@progbits
	.sectionflags	@""
	.align	4
.nv.constant0._ZN3cub18CUB_300001_SM_10006detail10radix_sort33DeviceRadixSortExclusiveSumKernelINS1_5radix10policy_hubIiiyE10Policy1000EyEEvPT0_:
	.zero		904


//--------------------- .nv.constant0._ZN3cub18CUB_300001_SM_10006detail10radix_sort30DeviceRadixSortHistogramKernelINS1_5radix10policy_hubIiiyE10Policy1000ELNS0_9SortOrderE0EiyNS1_21identity_decomposer_tEEEvPT2_PKT1_SA_iiT3_ --------------------------
	.section	.nv.constant0._ZN3cub18CUB_300001_SM_10006detail10radix_sort30DeviceRadixSortHistogramKernelINS1_5radix10policy_hubIiiyE10Policy1000ELNS0_9SortOrderE0EiyNS1_21identity_decomposer_tEEEvPT2_PKT1_SA_iiT3_,"a",@progbits
	.sectionflags	@""
	.align	4
.nv.constant0._ZN3cub18CUB_300001_SM_10006detail10radix_sort30DeviceRadixSortHistogramKernelINS1_5radix10policy_hubIiiyE10Policy1000ELNS0_9SortOrderE0EiyNS1_21identity_decomposer_tEEEvPT2_PKT1_SA_iiT3_:
	.zero		929


//--------------------- .nv.constant0._ZN3cub18CUB_300001_SM_10006detail10radix_sort31DeviceRadixSortSingleTileKernelINS1_5radix10policy_hubIiiyE10Policy1000ELNS0_9SortOrderE0EiiyNS1_21identity_decomposer_tEEEvPKT1_PSA_PKT2_PSE_T3_iiT4_ --------------------------
	.section	.nv.constant0._ZN3cub18CUB_300001_SM_10006detail10radix_sort31DeviceRadixSortSingleTileKernelINS1_5radix10policy_hubIiiyE10Policy1000ELNS0_9SortOrderE0EiiyNS1_21identity_decomposer_tEEEvPKT1_PSA_PKT2_PSE_T3_iiT4_,"a",@progbits
	.sectionflags	@""
	.align	4
.nv.constant0._ZN3cub18CUB_300001_SM_10006detail10radix_sort31DeviceRadixSortSingleTileKernelINS1_5radix10policy_hubIiiyE10Policy1000ELNS0_9SortOrderE0EiiyNS1_21identity_decomposer_tEEEvPKT1_PSA_PKT2_PSE_T3_iiT4_:
	.zero		945


//--------------------- .nv.constant0._ZN3cub18CUB_300001_SM_10006detail4scan16DeviceScanKernelINS2_10policy_hubIiiimN4cuda3std3__44plusIvEEE10Policy1000EN6thrust24THRUST_300001_SM_1000_NS10device_ptrIiEESF_NS0_13ScanTileStateIiLb1EEES9_NS1_10InputValueIiPiEEmiLb0EiEEvT0_T1_T2_iT3_T4_T5_ --------------------------
	.section	.nv.constant0._ZN3cub18CUB_300001_SM_10006detail4scan16DeviceScanKernelINS2_10policy_hubIiiimN4cuda3std3__44plusIvEEE10Policy1000EN6thrust24THRUST_300001_SM_1000_NS10device_ptrIiEESF_NS0_13ScanTileStateIiLb1EEES9_NS1_10InputValueIiPiEEmiLb0EiEEvT0_T1_T2_iT3_T4_T5_,"a",@progbits
	.sectionflags	@""
	.align	4
.nv.constant0._ZN3cub18CUB_300001_SM_10006detail4scan16DeviceScanKernelINS2_10policy_hubIiiimN4cuda3std3__44plusIvEEE10Policy1000EN6thrust24THRUST_300001_SM_1000_NS10device_ptrIiEESF_NS0_13ScanTileStateIiLb1EEES9_NS1_10InputValueIiPiEEmiLb0EiEEvT0_T1_T2_iT3_T4_T5_:
	.zero		952


//--------------------- .nv.constant0._ZN3cub18CUB_300001_SM_10006detail4scan16DeviceScanKernelINS2_10policy_hubIiiijN4cuda3std3__44plusIvEEE10Policy1000EN6thrust24THRUST_300001_SM_1000_NS10device_ptrIiEESF_NS0_13ScanTileStateIiLb1EEES9_NS1_10InputValueIiPiEEjiLb0EiEEvT0_T1_T2_iT3_T4_T5_ --------------------------
	.section	.nv.constant0._ZN3cub18CUB_300001_SM_10006detail4scan16DeviceScanKernelINS2_10policy_hubIiiijN4cuda3std3__44plusIvEEE10Policy1000EN6thrust24THRUST_300001_SM_1000_NS10device_ptrIiEESF_NS0_13ScanTileStateIiLb1EEES9_NS1_10InputValueIiPiEEjiLb0EiEEvT0_T1_T2_iT3_T4_T5_,"a",@progbits
	.sectionflags	@""
	.align	4
.nv.constant0._ZN3cub18CUB_300001_SM_10006detail4scan16DeviceScanKernelINS2_10policy_hubIiiijN4cuda3std3__44plusIvEEE10Policy1000EN6thrust24THRUST_300001_SM_1000_NS10device_ptrIiEESF_NS0_13ScanTileStateIiLb1EEES9_NS1_10InputValueIiPiEEjiLb0EiEEvT0_T1_T2_iT3_T4_T5_:
	.zero		948


//--------------------- .nv.constant0._ZN3cub18CUB_300001_SM_10006detail4scan20DeviceScanInitKernelINS0_13ScanTileStateIiLb1EEEEEvT_i --------------------------
	.section	.nv.constant0._ZN3cub18CUB_300001_SM_10006detail4scan20DeviceScanInitKernelINS0_13ScanTileStateIiLb1EEEEEvT_i,"a",@progbits
	.sectionflags	@""
	.align	4
.nv.constant0._ZN3cub18CUB_300001_SM_10006detail4scan20DeviceScanInitKernelINS0_13ScanTileStateIiLb1EEEEEvT_i:
	.zero		908


//--------------------- .nv.constant0._ZN3cub18CUB_300001_SM_10006detail11EmptyKernelIvEEvv --------------------------
	.section	.nv.constant0._ZN3cub18CUB_300001_SM_10006detail11EmptyKernelIvEEvv,"a",@progbits
	.sectionflags	@""
	.align	4
.nv.constant0._ZN3cub18CUB_300001_SM_10006detail11EmptyKernelIvEEvv:
	.zero		896


//--------------------- .nv.constant0.compact_frontier_kernel --------------------------
	.section	.nv.constant0.compact_frontier_kernel,"a",@progbits
	.sectionflags	@""
	.align	4
.nv.constant0.compact_frontier_kernel:
	.zero		924


//--------------------- .nv.constant0.integrate_pass_kernel --------------------------
	.section	.nv.constant0.integrate_pass_kernel,"a",@progbits
	.sectionflags	@""
	.align	4
.nv.constant0.integrate_pass_kernel:
	.zero		1028


//--------------------- .nv.constant0.relaxation_step_kernel --------------------------
	.section	.nv.constant0.relaxation_step_kernel,"a",@progbits
	.sectionflags	@""
	.align	4
.nv.constant0.relaxation_step_kernel:
	.zero		960


//--------------------- .nv.constant0.force_pass_kernel --------------------------
	.section	.nv.constant0.force_pass_kernel,"a",@progbits
	.sectionflags	@""
	.align	4
.nv.constant0.force_pass_kernel:
	.zero		1044


//--------------------- .nv.constant0.compute_cell_bounds_kernel --------------------------
	.section	.nv.constant0.compute_cell_bounds_kernel,"a",@progbits
	.sectionflags	@""
	.align	4
.nv.constant0.compute_cell_bounds_kernel:
	.zero		928


//--------------------- .nv.constant0.build_grid_kernel --------------------------
	.section	.nv.constant0.build_grid_kernel,"a",@progbits
	.sectionflags	@""
	.align	4
.nv.constant0.build_grid_kernel:
	.zero		972


//--------------------- SYMBOLS --------------------------

	.type		.nv.reservedSmem.offset0,@object
	.size		.nv.reservedSmem.offset0,0x4
	.type		.nv.reservedSmem.cap,@object
	.size		.nv.reservedSmem.cap,0x4
